//
// Generated by NVIDIA NVVM Compiler
//
// Compiler Build ID: CL-36424714
// Cuda compilation tools, release 13.0, V13.0.88
// Based on NVVM 20.0.0
//

.version 9.0
.target sm_100
.address_size 64

	// .globl	_Z15BuildTreeKernelPfS_PiPjfiiff
.extern .func  (.param .b32 func_retval0) vprintf
(
	.param .b64 vprintf_param_0,
	.param .b64 vprintf_param_1
)
;
.global .align 1 .b8 _ZN34_INTERNAL_1873d4af_4_k_cu_911ebb0c4cuda3std3__45__cpo5beginE[1];
.global .align 1 .b8 _ZN34_INTERNAL_1873d4af_4_k_cu_911ebb0c4cuda3std3__45__cpo3endE[1];
.global .align 1 .b8 _ZN34_INTERNAL_1873d4af_4_k_cu_911ebb0c4cuda3std3__45__cpo6cbeginE[1];
.global .align 1 .b8 _ZN34_INTERNAL_1873d4af_4_k_cu_911ebb0c4cuda3std3__45__cpo4cendE[1];
.global .align 1 .b8 _ZN34_INTERNAL_1873d4af_4_k_cu_911ebb0c4cuda3std3__45__cpo6rbeginE[1];
.global .align 1 .b8 _ZN34_INTERNAL_1873d4af_4_k_cu_911ebb0c4cuda3std3__45__cpo4rendE[1];
.global .align 1 .b8 _ZN34_INTERNAL_1873d4af_4_k_cu_911ebb0c4cuda3std3__45__cpo7crbeginE[1];
.global .align 1 .b8 _ZN34_INTERNAL_1873d4af_4_k_cu_911ebb0c4cuda3std3__45__cpo5crendE[1];
.global .align 1 .b8 _ZN34_INTERNAL_1873d4af_4_k_cu_911ebb0c4cuda3std3__436_GLOBAL__N__1873d4af_4_k_cu_911ebb0c6ignoreE[1];
.global .align 1 .b8 _ZN34_INTERNAL_1873d4af_4_k_cu_911ebb0c4cuda3std3__419piecewise_constructE[1];
.global .align 1 .b8 _ZN34_INTERNAL_1873d4af_4_k_cu_911ebb0c4cuda3std3__48in_placeE[1];
.global .align 1 .b8 _ZN34_INTERNAL_1873d4af_4_k_cu_911ebb0c4cuda3std3__420unreachable_sentinelE[1];
.global .align 1 .b8 _ZN34_INTERNAL_1873d4af_4_k_cu_911ebb0c4cuda3std3__47nulloptE[1];
.global .align 1 .b8 _ZN34_INTERNAL_1873d4af_4_k_cu_911ebb0c4cuda3std3__48unexpectE[1];
.global .align 1 .b8 _ZN34_INTERNAL_1873d4af_4_k_cu_911ebb0c4cuda3std6ranges3__45__cpo4swapE[1];
.global .align 1 .b8 _ZN34_INTERNAL_1873d4af_4_k_cu_911ebb0c4cuda3std6ranges3__45__cpo9iter_moveE[1];
.global .align 1 .b8 _ZN34_INTERNAL_1873d4af_4_k_cu_911ebb0c4cuda3std6ranges3__45__cpo5beginE[1];
.global .align 1 .b8 _ZN34_INTERNAL_1873d4af_4_k_cu_911ebb0c4cuda3std6ranges3__45__cpo3endE[1];
.global .align 1 .b8 _ZN34_INTERNAL_1873d4af_4_k_cu_911ebb0c4cuda3std6ranges3__45__cpo6cbeginE[1];
.global .align 1 .b8 _ZN34_INTERNAL_1873d4af_4_k_cu_911ebb0c4cuda3std6ranges3__45__cpo4cendE[1];
.global .align 1 .b8 _ZN34_INTERNAL_1873d4af_4_k_cu_911ebb0c4cuda3std6ranges3__45__cpo7advanceE[1];
.global .align 1 .b8 _ZN34_INTERNAL_1873d4af_4_k_cu_911ebb0c4cuda3std6ranges3__45__cpo9iter_swapE[1];
.global .align 1 .b8 _ZN34_INTERNAL_1873d4af_4_k_cu_911ebb0c4cuda3std6ranges3__45__cpo4nextE[1];
.global .align 1 .b8 _ZN34_INTERNAL_1873d4af_4_k_cu_911ebb0c4cuda3std6ranges3__45__cpo4prevE[1];
.global .align 1 .b8 _ZN34_INTERNAL_1873d4af_4_k_cu_911ebb0c4cuda3std6ranges3__45__cpo4dataE[1];
.global .align 1 .b8 _ZN34_INTERNAL_1873d4af_4_k_cu_911ebb0c4cuda3std6ranges3__45__cpo5cdataE[1];
.global .align 1 .b8 _ZN34_INTERNAL_1873d4af_4_k_cu_911ebb0c4cuda3std6ranges3__45__cpo4sizeE[1];
.global .align 1 .b8 _ZN34_INTERNAL_1873d4af_4_k_cu_911ebb0c4cuda3std6ranges3__45__cpo5ssizeE[1];
.global .align 1 .b8 _ZN34_INTERNAL_1873d4af_4_k_cu_911ebb0c4cuda3std6ranges3__45__cpo8distanceE[1];
.global .align 1 .b8 _ZN34_INTERNAL_1873d4af_4_k_cu_911ebb0c6thrust24THRUST_300001_SM_1000_NS8cuda_cub3parE[1];
.global .align 1 .b8 _ZN34_INTERNAL_1873d4af_4_k_cu_911ebb0c6thrust24THRUST_300001_SM_1000_NS8cuda_cub10par_nosyncE[1];
.global .align 1 .b8 _ZN34_INTERNAL_1873d4af_4_k_cu_911ebb0c6thrust24THRUST_300001_SM_1000_NS6system6detail10sequential3seqE[1];
.global .align 1 .b8 _ZN34_INTERNAL_1873d4af_4_k_cu_911ebb0c6thrust24THRUST_300001_SM_1000_NS6system3cpp3parE[1];
.global .align 1 .b8 _ZN34_INTERNAL_1873d4af_4_k_cu_911ebb0c6thrust24THRUST_300001_SM_1000_NS12placeholders2_1E[1];
.global .align 1 .b8 _ZN34_INTERNAL_1873d4af_4_k_cu_911ebb0c6thrust24THRUST_300001_SM_1000_NS12placeholders2_2E[1];
.global .align 1 .b8 _ZN34_INTERNAL_1873d4af_4_k_cu_911ebb0c6thrust24THRUST_300001_SM_1000_NS12placeholders2_3E[1];
.global .align 1 .b8 _ZN34_INTERNAL_1873d4af_4_k_cu_911ebb0c6thrust24THRUST_300001_SM_1000_NS12placeholders2_4E[1];
.global .align 1 .b8 _ZN34_INTERNAL_1873d4af_4_k_cu_911ebb0c6thrust24THRUST_300001_SM_1000_NS12placeholders2_5E[1];
.global .align 1 .b8 _ZN34_INTERNAL_1873d4af_4_k_cu_911ebb0c6thrust24THRUST_300001_SM_1000_NS12placeholders2_6E[1];
.global .align 1 .b8 _ZN34_INTERNAL_1873d4af_4_k_cu_911ebb0c6thrust24THRUST_300001_SM_1000_NS12placeholders2_7E[1];
.global .align 1 .b8 _ZN34_INTERNAL_1873d4af_4_k_cu_911ebb0c6thrust24THRUST_300001_SM_1000_NS12placeholders2_8E[1];
.global .align 1 .b8 _ZN34_INTERNAL_1873d4af_4_k_cu_911ebb0c6thrust24THRUST_300001_SM_1000_NS12placeholders2_9E[1];
.global .align 1 .b8 _ZN34_INTERNAL_1873d4af_4_k_cu_911ebb0c6thrust24THRUST_300001_SM_1000_NS12placeholders3_10E[1];
.global .align 1 .b8 _ZN34_INTERNAL_1873d4af_4_k_cu_911ebb0c6thrust24THRUST_300001_SM_1000_NS3seqE[1];
.global .align 1 .b8 _ZN34_INTERNAL_1873d4af_4_k_cu_911ebb0c6thrust24THRUST_300001_SM_1000_NS6deviceE[1];
.global .align 1 .b8 $str[22] = {110, 101, 119, 32, 98, 111, 100, 121, 32, 37, 100, 32, 120, 32, 37, 102, 32, 121, 32, 37, 102};
.extern .shared .align 16 .b8 _ZN6thrust24THRUST_300001_SM_1000_NS8cuda_cub4core6detail5shmemE[];

.visible .entry _Z15BuildTreeKernelPfS_PiPjfiiff(
	.param .u64 .ptr .align 1 _Z15BuildTreeKernelPfS_PiPjfiiff_param_0,
	.param .u64 .ptr .align 1 _Z15BuildTreeKernelPfS_PiPjfiiff_param_1,
	.param .u64 .ptr .align 1 _Z15BuildTreeKernelPfS_PiPjfiiff_param_2,
	.param .u64 .ptr .align 1 _Z15BuildTreeKernelPfS_PiPjfiiff_param_3,
	.param .f32 _Z15BuildTreeKernelPfS_PiPjfiiff_param_4,
	.param .u32 _Z15BuildTreeKernelPfS_PiPjfiiff_param_5,
	.param .u32 _Z15BuildTreeKernelPfS_PiPjfiiff_param_6,
	.param .f32 _Z15BuildTreeKernelPfS_PiPjfiiff_param_7,
	.param .f32 _Z15BuildTreeKernelPfS_PiPjfiiff_param_8
)
{
	.local .align 8 .b8 	__local_depot0[24];
	.reg .b64 	%SP;
	.reg .b64 	%SPL;
	.reg .pred 	%p<14>;
	.reg .b16 	%rs<10>;
	.reg .b32 	%r<50>;
	.reg .b32 	%f<15>;
	.reg .b64 	%rd<28>;
	.reg .b64 	%fd<3>;

	mov.u64 	%SPL, __local_depot0;
	cvta.local.u64 	%SP, %SPL;
	ld.param.u64 	%rd7, [_Z15BuildTreeKernelPfS_PiPjfiiff_param_0];
	ld.param.u64 	%rd8, [_Z15BuildTreeKernelPfS_PiPjfiiff_param_1];
	ld.param.u64 	%rd9, [_Z15BuildTreeKernelPfS_PiPjfiiff_param_2];
	ld.param.u64 	%rd6, [_Z15BuildTreeKernelPfS_PiPjfiiff_param_3];
	ld.param.u32 	%r20, [_Z15BuildTreeKernelPfS_PiPjfiiff_param_5];
	ld.param.u32 	%r21, [_Z15BuildTreeKernelPfS_PiPjfiiff_param_6];
	ld.param.f32 	%f7, [_Z15BuildTreeKernelPfS_PiPjfiiff_param_7];
	ld.param.f32 	%f8, [_Z15BuildTreeKernelPfS_PiPjfiiff_param_8];
	cvta.to.global.u64 	%rd1, %rd9;
	cvta.to.global.u64 	%rd2, %rd8;
	cvta.to.global.u64 	%rd3, %rd7;
	mov.u32 	%r22, %ctaid.x;
	mov.u32 	%r1, %ntid.x;
	mov.u32 	%r23, %tid.x;
	mad.lo.s32 	%r41, %r22, %r1, %r23;
	setp.ne.s32 	%p1, %r41, 0;
	@%p1 bra 	$L__BB0_2;
	mul.wide.s32 	%rd10, %r21, 4;
	add.s64 	%rd11, %rd3, %rd10;
	st.global.f32 	[%rd11+-4], %f7;
	add.s64 	%rd12, %rd2, %rd10;
	st.global.f32 	[%rd12+-4], %f8;
$L__BB0_2:
	setp.ge.s32 	%p2, %r41, %r20;
	@%p2 bra 	$L__BB0_13;
	add.u64 	%rd13, %SP, 0;
	add.u64 	%rd4, %SPL, 0;
	add.s32 	%r3, %r21, -1;
	mov.u32 	%r25, %nctaid.x;
	mul.lo.s32 	%r4, %r1, %r25;
	mov.b16 	%rs8, 1;
	mov.u64 	%rd17, $str;
$L__BB0_4:
	and.b16  	%rs4, %rs8, 255;
	setp.eq.s16 	%p3, %rs4, 0;
	@%p3 bra 	$L__BB0_6;
	mul.wide.s32 	%rd14, %r41, 4;
	add.s64 	%rd15, %rd3, %rd14;
	ld.global.f32 	%f12, [%rd15];
	add.s64 	%rd16, %rd2, %rd14;
	ld.global.f32 	%f11, [%rd16];
	setp.lt.f32 	%p4, %f7, %f12;
	selp.u32 	%r26, 1, 0, %p4;
	setp.lt.f32 	%p5, %f8, %f11;
	selp.b32 	%r27, 3, 2, %p4;
	selp.b32 	%r40, %r27, %r26, %p5;
	cvt.f64.f32 	%fd1, %f12;
	cvt.f64.f32 	%fd2, %f11;
	st.local.u32 	[%rd4], %r41;
	st.local.f64 	[%rd4+8], %fd1;
	st.local.f64 	[%rd4+16], %fd2;
	cvta.global.u64 	%rd18, %rd17;
	{ // callseq 0, 0
	.param .b64 param0;
	st.param.b64 	[param0], %rd18;
	.param .b64 param1;
	st.param.b64 	[param1], %rd13;
	.param .b32 retval0;
	call.uni (retval0), 
	vprintf, 
	(
	param0, 
	param1
	);
	ld.param.b32 	%r28, [retval0];
	} // callseq 0
	mov.u32 	%r42, %r3;
$L__BB0_6:
	shl.b32 	%r30, %r42, 2;
	add.s32 	%r31, %r30, %r40;
	mul.wide.s32 	%rd20, %r31, 4;
	add.s64 	%rd21, %rd1, %rd20;
	ld.global.u32 	%r46, [%rd21];
	setp.lt.s32 	%p6, %r46, %r20;
	@%p6 bra 	$L__BB0_8;
$L__BB0_7:
	mov.u32 	%r42, %r46;
	mul.wide.s32 	%rd22, %r42, 4;
	add.s64 	%rd23, %rd3, %rd22;
	ld.global.f32 	%f10, [%rd23];
	setp.lt.f32 	%p7, %f10, %f12;
	selp.u32 	%r32, 1, 0, %p7;
	setp.lt.f32 	%p8, %f10, %f11;
	selp.b32 	%r33, 3, 2, %p7;
	selp.b32 	%r40, %r33, %r32, %p8;
	shl.b32 	%r34, %r42, 2;
	or.b32  	%r35, %r34, %r40;
	mul.wide.s32 	%rd24, %r35, 4;
	add.s64 	%rd25, %rd1, %rd24;
	ld.global.u32 	%r46, [%rd25];
	setp.ge.s32 	%p9, %r46, %r20;
	@%p9 bra 	$L__BB0_7;
$L__BB0_8:
	setp.eq.s32 	%p10, %r46, -2;
	mov.b16 	%rs8, 0;
	@%p10 bra 	$L__BB0_12;
	shl.b32 	%r36, %r42, 2;
	add.s32 	%r37, %r36, %r40;
	mul.wide.s32 	%rd26, %r37, 4;
	add.s64 	%rd5, %rd1, %rd26;
	atom.relaxed.global.cas.b32 	%r38, [%rd5], %r46, -2;
	setp.ne.s32 	%p11, %r46, %r38;
	@%p11 bra 	$L__BB0_12;
	setp.ne.s32 	%p12, %r46, -1;
	@%p12 bra 	$L__BB0_14;
	st.global.u32 	[%rd5], %r41;
	add.s32 	%r41, %r41, %r4;
	mov.b16 	%rs8, 1;
$L__BB0_12:
	bar.sync 	0;
	setp.lt.s32 	%p13, %r41, %r20;
	@%p13 bra 	$L__BB0_4;
$L__BB0_13:
	ret;
$L__BB0_14:
	cvta.to.global.u64 	%rd27, %rd6;
	atom.global.dec.u32 	%r39, [%rd27], 1;

}
	// .globl	_Z19SummarizeTreeKernelPfS_PiS0_Pji
.visible .entry _Z19SummarizeTreeKernelPfS_PiS0_Pji(
	.param .u64 .ptr .align 1 _Z19SummarizeTreeKernelPfS_PiS0_Pji_param_0,
	.param .u64 .ptr .align 1 _Z19SummarizeTreeKernelPfS_PiS0_Pji_param_1,
	.param .u64 .ptr .align 1 _Z19SummarizeTreeKernelPfS_PiS0_Pji_param_2,
	.param .u64 .ptr .align 1 _Z19SummarizeTreeKernelPfS_PiS0_Pji_param_3,
	.param .u64 .ptr .align 1 _Z19SummarizeTreeKernelPfS_PiS0_Pji_param_4,
	.param .u32 _Z19SummarizeTreeKernelPfS_PiS0_Pji_param_5
)
{
	.local .align 16 .b8 	__local_depot1[16];
	.reg .b64 	%SP;
	.reg .b64 	%SPL;
	.reg .pred 	%p<18>;
	.reg .b32 	%r<89>;
	.reg .b32 	%f<65>;
	.reg .b64 	%rd<52>;

	mov.u64 	%SPL, __local_depot1;
	ld.param.u64 	%rd8, [_Z19SummarizeTreeKernelPfS_PiS0_Pji_param_0];
	ld.param.u64 	%rd9, [_Z19SummarizeTreeKernelPfS_PiS0_Pji_param_1];
	ld.param.u64 	%rd7, [_Z19SummarizeTreeKernelPfS_PiS0_Pji_param_2];
	ld.param.u64 	%rd10, [_Z19SummarizeTreeKernelPfS_PiS0_Pji_param_3];
	ld.param.u64 	%rd11, [_Z19SummarizeTreeKernelPfS_PiS0_Pji_param_4];
	ld.param.u32 	%r49, [_Z19SummarizeTreeKernelPfS_PiS0_Pji_param_5];
	cvta.to.global.u64 	%rd1, %rd9;
	cvta.to.global.u64 	%rd2, %rd8;
	cvta.to.global.u64 	%rd3, %rd10;
	cvta.to.global.u64 	%rd12, %rd11;
	add.u64 	%rd4, %SPL, 0;
	mov.b32 	%r50, 0;
	st.local.v4.u32 	[%rd4], {%r50, %r50, %r50, %r50};
	mov.u32 	%r1, %ntid.x;
	mov.u32 	%r51, %ctaid.x;
	mov.u32 	%r52, %tid.x;
	mad.lo.s32 	%r53, %r51, %r1, %r52;
	ld.global.u32 	%r54, [%rd12];
	add.s32 	%r64, %r53, %r54;
	setp.ge.s32 	%p1, %r64, %r49;
	@%p1 bra 	$L__BB1_26;
	mov.u32 	%r57, %nctaid.x;
	mul.lo.s32 	%r3, %r1, %r57;
	cvta.to.global.u64 	%rd5, %rd7;
	mov.b32 	%r75, 0;
	mov.u32 	%r68, %r75;
$L__BB1_2:
	setp.ne.s32 	%p2, %r75, 0;
	mov.f32 	%f45, 0f00000000;
	mov.f32 	%f46, 0f00000000;
	@%p2 bra 	$L__BB1_19;
	shl.b32 	%r59, %r64, 2;
	mul.wide.s32 	%rd14, %r59, 4;
	add.s64 	%rd6, %rd5, %rd14;
	ld.global.u32 	%r8, [%rd6];
	setp.lt.s32 	%p3, %r8, 1;
	mov.b32 	%r69, 0;
	mov.u32 	%r68, %r69;
	mov.f32 	%f49, %f45;
	mov.f32 	%f50, %f46;
	@%p3 bra 	$L__BB1_7;
	mul.wide.u32 	%rd15, %r8, 4;
	add.s64 	%rd16, %rd3, %rd15;
	ld.global.u32 	%r9, [%rd16];
	setp.lt.s32 	%p4, %r9, 1;
	@%p4 bra 	$L__BB1_6;
	add.s64 	%rd18, %rd2, %rd15;
	ld.global.f32 	%f32, [%rd18];
	add.f32 	%f49, %f32, 0f00000000;
	add.s64 	%rd19, %rd1, %rd15;
	ld.global.f32 	%f33, [%rd19];
	add.f32 	%f50, %f33, 0f00000000;
	mov.u32 	%r68, %r69;
	mov.u32 	%r69, %r9;
	bra.uni 	$L__BB1_7;
$L__BB1_6:
	st.local.u32 	[%rd4], %r8;
	mov.b32 	%r68, 1;
	mov.f32 	%f49, %f45;
	mov.f32 	%f50, %f46;
$L__BB1_7:
	ld.global.u32 	%r12, [%rd6+4];
	setp.lt.s32 	%p5, %r12, 1;
	@%p5 bra 	$L__BB1_11;
	mul.wide.u32 	%rd20, %r12, 4;
	add.s64 	%rd21, %rd3, %rd20;
	ld.global.u32 	%r13, [%rd21];
	setp.gt.s32 	%p6, %r13, 0;
	@%p6 bra 	$L__BB1_10;
	add.s32 	%r14, %r68, 1;
	mul.wide.u32 	%rd22, %r68, 4;
	add.s64 	%rd23, %rd4, %rd22;
	st.local.u32 	[%rd23], %r12;
	mov.u32 	%r68, %r14;
	bra.uni 	$L__BB1_11;
$L__BB1_10:
	add.s64 	%rd25, %rd2, %rd20;
	ld.global.f32 	%f34, [%rd25];
	add.f32 	%f49, %f49, %f34;
	add.s64 	%rd26, %rd1, %rd20;
	ld.global.f32 	%f35, [%rd26];
	add.f32 	%f50, %f50, %f35;
	add.s32 	%r69, %r13, %r69;
$L__BB1_11:
	ld.global.u32 	%r18, [%rd6+8];
	setp.lt.s32 	%p7, %r18, 1;
	@%p7 bra 	$L__BB1_15;
	mul.wide.u32 	%rd27, %r18, 4;
	add.s64 	%rd28, %rd3, %rd27;
	ld.global.u32 	%r19, [%rd28];
	setp.gt.s32 	%p8, %r19, 0;
	@%p8 bra 	$L__BB1_14;
	add.s32 	%r20, %r68, 1;
	mul.wide.u32 	%rd29, %r68, 4;
	add.s64 	%rd30, %rd4, %rd29;
	st.local.u32 	[%rd30], %r18;
	mov.u32 	%r68, %r20;
	bra.uni 	$L__BB1_15;
$L__BB1_14:
	add.s64 	%rd32, %rd2, %rd27;
	ld.global.f32 	%f36, [%rd32];
	add.f32 	%f49, %f49, %f36;
	add.s64 	%rd33, %rd1, %rd27;
	ld.global.f32 	%f37, [%rd33];
	add.f32 	%f50, %f50, %f37;
	add.s32 	%r69, %r19, %r69;
$L__BB1_15:
	ld.global.u32 	%r24, [%rd6+12];
	setp.lt.s32 	%p9, %r24, 1;
	mov.u32 	%r75, %r68;
	@%p9 bra 	$L__BB1_19;
	mul.wide.u32 	%rd34, %r24, 4;
	add.s64 	%rd35, %rd3, %rd34;
	ld.global.u32 	%r25, [%rd35];
	setp.gt.s32 	%p10, %r25, 0;
	@%p10 bra 	$L__BB1_18;
	add.s32 	%r75, %r68, 1;
	mul.wide.u32 	%rd36, %r68, 4;
	add.s64 	%rd37, %rd4, %rd36;
	st.local.u32 	[%rd37], %r24;
	mov.u32 	%r68, %r75;
	bra.uni 	$L__BB1_19;
$L__BB1_18:
	add.s64 	%rd39, %rd2, %rd34;
	ld.global.f32 	%f38, [%rd39];
	add.f32 	%f49, %f49, %f38;
	add.s64 	%rd40, %rd1, %rd34;
	ld.global.f32 	%f39, [%rd40];
	add.f32 	%f50, %f50, %f39;
	add.s32 	%r69, %r25, %r69;
	mov.u32 	%r75, %r68;
$L__BB1_19:
	setp.eq.s32 	%p11, %r75, 0;
	@%p11 bra 	$L__BB1_24;
$L__BB1_20:
	mul.wide.s32 	%rd41, %r68, 4;
	add.s64 	%rd42, %rd4, %rd41;
	ld.local.u32 	%r34, [%rd42+-4];
	mul.wide.s32 	%rd43, %r34, 4;
	add.s64 	%rd44, %rd3, %rd43;
	ld.global.u32 	%r35, [%rd44];
	setp.lt.s32 	%p12, %r35, 1;
	@%p12 bra 	$L__BB1_22;
	add.s32 	%r68, %r68, -1;
	add.s32 	%r75, %r75, -1;
	add.s64 	%rd46, %rd2, %rd43;
	ld.global.f32 	%f40, [%rd46];
	add.f32 	%f49, %f49, %f40;
	add.s64 	%rd47, %rd1, %rd43;
	ld.global.f32 	%f41, [%rd47];
	add.f32 	%f50, %f50, %f41;
	add.s32 	%r69, %r35, %r69;
$L__BB1_22:
	setp.gt.s32 	%p13, %r35, 0;
	setp.ne.s32 	%p14, %r75, 0;
	and.pred  	%p15, %p13, %p14;
	@%p15 bra 	$L__BB1_20;
	setp.ne.s32 	%p16, %r75, 0;
	@%p16 bra 	$L__BB1_25;
$L__BB1_24:
	cvt.rn.f32.s32 	%f42, %r69;
	div.rn.f32 	%f43, %f49, %f42;
	mul.wide.s32 	%rd48, %r64, 4;
	add.s64 	%rd49, %rd2, %rd48;
	st.global.f32 	[%rd49], %f43;
	div.rn.f32 	%f44, %f50, %f42;
	add.s64 	%rd50, %rd1, %rd48;
	st.global.f32 	[%rd50], %f44;
	membar.gl;
	add.s64 	%rd51, %rd3, %rd48;
	st.global.u32 	[%rd51], %r69;
	add.s32 	%r64, %r64, %r3;
	mov.b32 	%r75, 0;
$L__BB1_25:
	setp.lt.s32 	%p17, %r64, %r49;
	@%p17 bra 	$L__BB1_2;
$L__BB1_26:
	ret;

}
	// .globl	_ZN6thrust24THRUST_300001_SM_1000_NS8cuda_cub4core6detail13_kernel_agentINS1_8__reduce11ReduceAgentINS0_12zip_iteratorIN4cuda3std3__45tupleIJNS0_10device_ptrIfEENS0_17counting_iteratorIlNS0_11use_defaultESF_SF_EEEEEEEPNSB_IJflEEESJ_iNS1_9__extrema9arg_min_fIflNSA_4lessIfEEEEEEJSI_SK_iSP_EEEvDpT0_
.visible .entry _ZN6thrust24THRUST_300001_SM_1000_NS8cuda_cub4core6detail13_kernel_agentINS1_8__reduce11ReduceAgentINS0_12zip_iteratorIN4cuda3std3__45tupleIJNS0_10device_ptrIfEENS0_17counting_iteratorIlNS0_11use_defaultESF_SF_EEEEEEEPNSB_IJflEEESJ_iNS1_9__extrema9arg_min_fIflNSA_4lessIfEEEEEEJSI_SK_iSP_EEEvDpT0_(
	.param .align 8 .b8 _ZN6thrust24THRUST_300001_SM_1000_NS8cuda_cub4core6detail13_kernel_agentINS1_8__reduce11ReduceAgentINS0_12zip_iteratorIN4cuda3std3__45tupleIJNS0_10device_ptrIfEENS0_17counting_iteratorIlNS0_11use_defaultESF_SF_EEEEEEEPNSB_IJflEEESJ_iNS1_9__extrema9arg_min_fIflNSA_4lessIfEEEEEEJSI_SK_iSP_EEEvDpT0__param_0[16],
	.param .u64 .ptr .align 1 _ZN6thrust24THRUST_300001_SM_1000_NS8cuda_cub4core6detail13_kernel_agentINS1_8__reduce11ReduceAgentINS0_12zip_iteratorIN4cuda3std3__45tupleIJNS0_10device_ptrIfEENS0_17counting_iteratorIlNS0_11use_defaultESF_SF_EEEEEEEPNSB_IJflEEESJ_iNS1_9__extrema9arg_min_fIflNSA_4lessIfEEEEEEJSI_SK_iSP_EEEvDpT0__param_1,
	.param .u32 _ZN6thrust24THRUST_300001_SM_1000_NS8cuda_cub4core6detail13_kernel_agentINS1_8__reduce11ReduceAgentINS0_12zip_iteratorIN4cuda3std3__45tupleIJNS0_10device_ptrIfEENS0_17counting_iteratorIlNS0_11use_defaultESF_SF_EEEEEEEPNSB_IJflEEESJ_iNS1_9__extrema9arg_min_fIflNSA_4lessIfEEEEEEJSI_SK_iSP_EEEvDpT0__param_2,
	.param .align 1 .b8 _ZN6thrust24THRUST_300001_SM_1000_NS8cuda_cub4core6detail13_kernel_agentINS1_8__reduce11ReduceAgentINS0_12zip_iteratorIN4cuda3std3__45tupleIJNS0_10device_ptrIfEENS0_17counting_iteratorIlNS0_11use_defaultESF_SF_EEEEEEEPNSB_IJflEEESJ_iNS1_9__extrema9arg_min_fIflNSA_4lessIfEEEEEEJSI_SK_iSP_EEEvDpT0__param_3[1]
)
.maxntid 256
{
	.reg .pred 	%p<223>;
	.reg .b32 	%r<400>;
	.reg .b32 	%f<243>;
	.reg .b64 	%rd<306>;

	ld.param.u64 	%rd198, [_ZN6thrust24THRUST_300001_SM_1000_NS8cuda_cub4core6detail13_kernel_agentINS1_8__reduce11ReduceAgentINS0_12zip_iteratorIN4cuda3std3__45tupleIJNS0_10device_ptrIfEENS0_17counting_iteratorIlNS0_11use_defaultESF_SF_EEEEEEEPNSB_IJflEEESJ_iNS1_9__extrema9arg_min_fIflNSA_4lessIfEEEEEEJSI_SK_iSP_EEEvDpT0__param_0+8];
	ld.param.u64 	%rd197, [_ZN6thrust24THRUST_300001_SM_1000_NS8cuda_cub4core6detail13_kernel_agentINS1_8__reduce11ReduceAgentINS0_12zip_iteratorIN4cuda3std3__45tupleIJNS0_10device_ptrIfEENS0_17counting_iteratorIlNS0_11use_defaultESF_SF_EEEEEEEPNSB_IJflEEESJ_iNS1_9__extrema9arg_min_fIflNSA_4lessIfEEEEEEJSI_SK_iSP_EEEvDpT0__param_0];
	ld.param.u32 	%r36, [_ZN6thrust24THRUST_300001_SM_1000_NS8cuda_cub4core6detail13_kernel_agentINS1_8__reduce11ReduceAgentINS0_12zip_iteratorIN4cuda3std3__45tupleIJNS0_10device_ptrIfEENS0_17counting_iteratorIlNS0_11use_defaultESF_SF_EEEEEEEPNSB_IJflEEESJ_iNS1_9__extrema9arg_min_fIflNSA_4lessIfEEEEEEJSI_SK_iSP_EEEvDpT0__param_2];
	setp.eq.s32 	%p1, %r36, 0;
	@%p1 bra 	$L__BB2_200;
	cvta.to.global.u64 	%rd1, %rd197;
	setp.gt.s32 	%p2, %r36, 1279;
	@%p2 bra 	$L__BB2_112;
	mov.u32 	%r1, %tid.x;
	setp.ge.s32 	%p96, %r1, %r36;
	mov.f32 	%f188, 0f00000000;
	mov.b64 	%rd246, 0;
	mov.u32 	%r391, %r1;
	@%p96 bra 	$L__BB2_4;
	cvt.u64.u32 	%rd222, %r1;
	mul.wide.u32 	%rd223, %r1, 4;
	add.s64 	%rd224, %rd1, %rd223;
	add.s64 	%rd246, %rd198, %rd222;
	ld.global.f32 	%f188, [%rd224];
	add.s32 	%r391, %r1, 256;
$L__BB2_4:
	setp.ge.s32 	%p97, %r391, %r36;
	@%p97 bra 	$L__BB2_26;
	not.b32 	%r160, %r391;
	add.s32 	%r4, %r36, %r160;
	and.b32  	%r161, %r4, 768;
	setp.eq.s32 	%p98, %r161, 768;
	@%p98 bra 	$L__BB2_11;
	cvt.u64.u32 	%rd226, %r391;
	add.s64 	%rd237, %rd198, %rd226;
	mul.wide.u32 	%rd227, %r391, 4;
	add.s64 	%rd236, %rd1, %rd227;
	shr.u32 	%r162, %r4, 8;
	add.s32 	%r163, %r162, 1;
	and.b32  	%r164, %r163, 3;
	neg.s32 	%r389, %r164;
$L__BB2_7:
	.pragma "nounroll";
	mov.u64 	%rd9, %rd246;
	mov.f32 	%f3, %f188;
	ld.global.f32 	%f4, [%rd236];
	setp.lt.f32 	%p99, %f3, %f4;
	@%p99 bra 	$L__BB2_10;
	setp.lt.f32 	%p100, %f4, %f3;
	mov.u64 	%rd246, %rd237;
	mov.f32 	%f188, %f4;
	@%p100 bra 	$L__BB2_10;
	setp.lt.s64 	%p101, %rd9, %rd237;
	min.s64 	%rd246, %rd9, %rd237;
	selp.f32 	%f188, %f3, %f4, %p101;
$L__BB2_10:
	add.s32 	%r391, %r391, 256;
	add.s64 	%rd237, %rd237, 256;
	add.s64 	%rd236, %rd236, 1024;
	add.s32 	%r389, %r389, 1;
	setp.ne.s32 	%p102, %r389, 0;
	@%p102 bra 	$L__BB2_7;
$L__BB2_11:
	setp.lt.u32 	%p103, %r4, 768;
	@%p103 bra 	$L__BB2_26;
	add.s32 	%r392, %r391, 512;
$L__BB2_13:
	mov.u32 	%r12, %r392;
	add.s32 	%r165, %r12, -512;
	cvt.s64.s32 	%rd228, %r165;
	mul.wide.s32 	%rd229, %r165, 4;
	add.s64 	%rd17, %rd1, %rd229;
	add.s64 	%rd18, %rd198, %rd228;
	ld.global.f32 	%f10, [%rd17];
	setp.lt.f32 	%p104, %f188, %f10;
	mov.u64 	%rd243, %rd246;
	mov.f32 	%f185, %f188;
	@%p104 bra 	$L__BB2_16;
	setp.lt.f32 	%p105, %f10, %f188;
	mov.u64 	%rd243, %rd18;
	mov.f32 	%f185, %f10;
	@%p105 bra 	$L__BB2_16;
	setp.lt.s64 	%p106, %rd246, %rd18;
	min.s64 	%rd243, %rd246, %rd18;
	selp.f32 	%f185, %f188, %f10, %p106;
$L__BB2_16:
	add.s32 	%r166, %r12, -256;
	cvt.s64.s32 	%rd230, %r166;
	add.s64 	%rd21, %rd198, %rd230;
	ld.global.f32 	%f13, [%rd17+1024];
	setp.lt.f32 	%p107, %f185, %f13;
	mov.u64 	%rd244, %rd243;
	mov.f32 	%f186, %f185;
	@%p107 bra 	$L__BB2_19;
	setp.lt.f32 	%p108, %f13, %f185;
	mov.u64 	%rd244, %rd21;
	mov.f32 	%f186, %f13;
	@%p108 bra 	$L__BB2_19;
	setp.lt.s64 	%p109, %rd243, %rd21;
	min.s64 	%rd244, %rd243, %rd21;
	selp.f32 	%f186, %f185, %f13, %p109;
$L__BB2_19:
	cvt.s64.s32 	%rd231, %r12;
	add.s64 	%rd24, %rd198, %rd231;
	ld.global.f32 	%f16, [%rd17+2048];
	setp.lt.f32 	%p110, %f186, %f16;
	mov.u64 	%rd245, %rd244;
	mov.f32 	%f187, %f186;
	@%p110 bra 	$L__BB2_22;
	setp.lt.f32 	%p111, %f16, %f186;
	mov.u64 	%rd245, %rd24;
	mov.f32 	%f187, %f16;
	@%p111 bra 	$L__BB2_22;
	setp.lt.s64 	%p112, %rd244, %rd24;
	min.s64 	%rd245, %rd244, %rd24;
	selp.f32 	%f187, %f186, %f16, %p112;
$L__BB2_22:
	add.s32 	%r167, %r12, 256;
	cvt.s64.s32 	%rd232, %r167;
	add.s64 	%rd27, %rd198, %rd232;
	ld.global.f32 	%f19, [%rd17+3072];
	setp.lt.f32 	%p113, %f187, %f19;
	mov.u64 	%rd246, %rd245;
	mov.f32 	%f188, %f187;
	@%p113 bra 	$L__BB2_25;
	setp.lt.f32 	%p114, %f19, %f187;
	mov.u64 	%rd246, %rd27;
	mov.f32 	%f188, %f19;
	@%p114 bra 	$L__BB2_25;
	setp.lt.s64 	%p115, %rd245, %rd27;
	min.s64 	%rd246, %rd245, %rd27;
	selp.f32 	%f188, %f187, %f19, %p115;
$L__BB2_25:
	add.s32 	%r392, %r12, 1024;
	add.s32 	%r168, %r12, 512;
	setp.lt.s32 	%p116, %r168, %r36;
	@%p116 bra 	$L__BB2_13;
$L__BB2_26:
	setp.lt.s32 	%p117, %r36, 256;
	@%p117 bra 	$L__BB2_66;
	// begin inline asm
	mov.u32 %r282, %laneid;
	// end inline asm
	mov.b32 	%r284, %f188;
	mov.b32 	%r300, 1;
	mov.b32 	%r301, 31;
	mov.b32 	%r302, -1;
	// begin inline asm
	shfl.sync.down.b32 %r283, %r284, %r300, %r301, %r302;
	// end inline asm
	mov.b32 	%f23, %r283;
	// begin inline asm
	shfl.sync.down.b32 %r288, %r289, %r300, %r301, %r302;
	// end inline asm
	mov.b64 	{%r294, %r299}, %rd246;
	// begin inline asm
	shfl.sync.down.b32 %r293, %r294, %r300, %r301, %r302;
	// end inline asm
	// begin inline asm
	shfl.sync.down.b32 %r298, %r299, %r300, %r301, %r302;
	// end inline asm
	mov.b64 	%rd31, {%r293, %r298};
	setp.gt.s32 	%p174, %r282, 30;
	setp.lt.f32 	%p175, %f188, %f23;
	or.pred  	%p176, %p174, %p175;
	mov.u64 	%rd248, %rd246;
	mov.f32 	%f190, %f188;
	@%p176 bra 	$L__BB2_30;
	setp.gt.f32 	%p177, %f188, %f23;
	mov.u64 	%rd248, %rd31;
	mov.f32 	%f190, %f23;
	@%p177 bra 	$L__BB2_30;
	setp.lt.s64 	%p178, %rd246, %rd31;
	min.s64 	%rd248, %rd246, %rd31;
	selp.f32 	%f190, %f188, %f23, %p178;
$L__BB2_30:
	mov.b32 	%r304, %f190;
	mov.b32 	%r320, 2;
	mov.b32 	%r321, 31;
	mov.b32 	%r322, -1;
	// begin inline asm
	shfl.sync.down.b32 %r303, %r304, %r320, %r321, %r322;
	// end inline asm
	mov.b32 	%f26, %r303;
	// begin inline asm
	shfl.sync.down.b32 %r308, %r309, %r320, %r321, %r322;
	// end inline asm
	mov.b64 	{%r314, %r319}, %rd248;
	// begin inline asm
	shfl.sync.down.b32 %r313, %r314, %r320, %r321, %r322;
	// end inline asm
	// begin inline asm
	shfl.sync.down.b32 %r318, %r319, %r320, %r321, %r322;
	// end inline asm
	mov.b64 	%rd34, {%r313, %r318};
	setp.gt.s32 	%p179, %r282, 29;
	setp.lt.f32 	%p180, %f190, %f26;
	or.pred  	%p181, %p179, %p180;
	mov.u64 	%rd249, %rd248;
	mov.f32 	%f191, %f190;
	@%p181 bra 	$L__BB2_33;
	setp.gt.f32 	%p182, %f190, %f26;
	mov.u64 	%rd249, %rd34;
	mov.f32 	%f191, %f26;
	@%p182 bra 	$L__BB2_33;
	setp.lt.s64 	%p183, %rd248, %rd34;
	min.s64 	%rd249, %rd248, %rd34;
	selp.f32 	%f191, %f190, %f26, %p183;
$L__BB2_33:
	mov.b32 	%r324, %f191;
	mov.b32 	%r340, 4;
	mov.b32 	%r341, 31;
	mov.b32 	%r342, -1;
	// begin inline asm
	shfl.sync.down.b32 %r323, %r324, %r340, %r341, %r342;
	// end inline asm
	mov.b32 	%f29, %r323;
	// begin inline asm
	shfl.sync.down.b32 %r328, %r329, %r340, %r341, %r342;
	// end inline asm
	mov.b64 	{%r334, %r339}, %rd249;
	// begin inline asm
	shfl.sync.down.b32 %r333, %r334, %r340, %r341, %r342;
	// end inline asm
	// begin inline asm
	shfl.sync.down.b32 %r338, %r339, %r340, %r341, %r342;
	// end inline asm
	mov.b64 	%rd37, {%r333, %r338};
	setp.gt.s32 	%p184, %r282, 27;
	setp.lt.f32 	%p185, %f191, %f29;
	or.pred  	%p186, %p184, %p185;
	mov.u64 	%rd250, %rd249;
	mov.f32 	%f192, %f191;
	@%p186 bra 	$L__BB2_36;
	setp.gt.f32 	%p187, %f191, %f29;
	mov.u64 	%rd250, %rd37;
	mov.f32 	%f192, %f29;
	@%p187 bra 	$L__BB2_36;
	setp.lt.s64 	%p188, %rd249, %rd37;
	min.s64 	%rd250, %rd249, %rd37;
	selp.f32 	%f192, %f191, %f29, %p188;
$L__BB2_36:
	mov.b32 	%r344, %f192;
	mov.b32 	%r360, 8;
	mov.b32 	%r361, 31;
	mov.b32 	%r362, -1;
	// begin inline asm
	shfl.sync.down.b32 %r343, %r344, %r360, %r361, %r362;
	// end inline asm
	mov.b32 	%f32, %r343;
	// begin inline asm
	shfl.sync.down.b32 %r348, %r349, %r360, %r361, %r362;
	// end inline asm
	mov.b64 	{%r354, %r359}, %rd250;
	// begin inline asm
	shfl.sync.down.b32 %r353, %r354, %r360, %r361, %r362;
	// end inline asm
	// begin inline asm
	shfl.sync.down.b32 %r358, %r359, %r360, %r361, %r362;
	// end inline asm
	mov.b64 	%rd40, {%r353, %r358};
	setp.gt.s32 	%p189, %r282, 23;
	setp.lt.f32 	%p190, %f192, %f32;
	or.pred  	%p191, %p189, %p190;
	mov.u64 	%rd251, %rd250;
	mov.f32 	%f193, %f192;
	@%p191 bra 	$L__BB2_39;
	setp.gt.f32 	%p192, %f192, %f32;
	mov.u64 	%rd251, %rd40;
	mov.f32 	%f193, %f32;
	@%p192 bra 	$L__BB2_39;
	setp.lt.s64 	%p193, %rd250, %rd40;
	min.s64 	%rd251, %rd250, %rd40;
	selp.f32 	%f193, %f192, %f32, %p193;
$L__BB2_39:
	mov.b32 	%r364, %f193;
	mov.b32 	%r380, 16;
	mov.b32 	%r381, 31;
	mov.b32 	%r382, -1;
	// begin inline asm
	shfl.sync.down.b32 %r363, %r364, %r380, %r381, %r382;
	// end inline asm
	mov.b32 	%f35, %r363;
	// begin inline asm
	shfl.sync.down.b32 %r368, %r369, %r380, %r381, %r382;
	// end inline asm
	mov.b64 	{%r374, %r379}, %rd251;
	// begin inline asm
	shfl.sync.down.b32 %r373, %r374, %r380, %r381, %r382;
	// end inline asm
	// begin inline asm
	shfl.sync.down.b32 %r378, %r379, %r380, %r381, %r382;
	// end inline asm
	mov.b64 	%rd43, {%r373, %r378};
	setp.gt.s32 	%p194, %r282, 15;
	setp.lt.f32 	%p195, %f193, %f35;
	or.pred  	%p196, %p194, %p195;
	mov.u64 	%rd305, %rd251;
	mov.f32 	%f242, %f193;
	@%p196 bra 	$L__BB2_42;
	setp.gt.f32 	%p197, %f193, %f35;
	mov.u64 	%rd305, %rd43;
	mov.f32 	%f242, %f35;
	@%p197 bra 	$L__BB2_42;
	setp.lt.s64 	%p198, %rd251, %rd43;
	min.s64 	%rd305, %rd251, %rd43;
	selp.f32 	%f242, %f193, %f35, %p198;
$L__BB2_42:
	setp.ne.s32 	%p199, %r282, 0;
	@%p199 bra 	$L__BB2_44;
	shr.u32 	%r383, %r1, 1;
	and.b32  	%r384, %r383, 496;
	mov.u32 	%r385, _ZN6thrust24THRUST_300001_SM_1000_NS8cuda_cub4core6detail5shmemE;
	add.s32 	%r386, %r385, %r384;
	st.shared.f32 	[%r386+8], %f242;
	st.shared.u64 	[%r386+16], %rd305;
$L__BB2_44:
	bar.sync 	0;
	setp.ne.s32 	%p200, %r1, 0;
	@%p200 bra 	$L__BB2_198;
	ld.shared.f32 	%f38, [_ZN6thrust24THRUST_300001_SM_1000_NS8cuda_cub4core6detail5shmemE+24];
	ld.shared.u64 	%rd46, [_ZN6thrust24THRUST_300001_SM_1000_NS8cuda_cub4core6detail5shmemE+32];
	setp.lt.f32 	%p201, %f242, %f38;
	mov.u64 	%rd253, %rd305;
	mov.f32 	%f195, %f242;
	@%p201 bra 	$L__BB2_48;
	setp.lt.f32 	%p202, %f38, %f242;
	mov.u64 	%rd253, %rd46;
	mov.f32 	%f195, %f38;
	@%p202 bra 	$L__BB2_48;
	setp.lt.s64 	%p203, %rd305, %rd46;
	min.s64 	%rd253, %rd305, %rd46;
	selp.f32 	%f195, %f242, %f38, %p203;
$L__BB2_48:
	ld.shared.f32 	%f41, [_ZN6thrust24THRUST_300001_SM_1000_NS8cuda_cub4core6detail5shmemE+40];
	ld.shared.u64 	%rd49, [_ZN6thrust24THRUST_300001_SM_1000_NS8cuda_cub4core6detail5shmemE+48];
	setp.lt.f32 	%p204, %f195, %f41;
	mov.u64 	%rd254, %rd253;
	mov.f32 	%f196, %f195;
	@%p204 bra 	$L__BB2_51;
	setp.lt.f32 	%p205, %f41, %f195;
	mov.u64 	%rd254, %rd49;
	mov.f32 	%f196, %f41;
	@%p205 bra 	$L__BB2_51;
	setp.lt.s64 	%p206, %rd253, %rd49;
	min.s64 	%rd254, %rd253, %rd49;
	selp.f32 	%f196, %f195, %f41, %p206;
$L__BB2_51:
	ld.shared.f32 	%f44, [_ZN6thrust24THRUST_300001_SM_1000_NS8cuda_cub4core6detail5shmemE+56];
	ld.shared.u64 	%rd52, [_ZN6thrust24THRUST_300001_SM_1000_NS8cuda_cub4core6detail5shmemE+64];
	setp.lt.f32 	%p207, %f196, %f44;
	mov.u64 	%rd255, %rd254;
	mov.f32 	%f197, %f196;
	@%p207 bra 	$L__BB2_54;
	setp.lt.f32 	%p208, %f44, %f196;
	mov.u64 	%rd255, %rd52;
	mov.f32 	%f197, %f44;
	@%p208 bra 	$L__BB2_54;
	setp.lt.s64 	%p209, %rd254, %rd52;
	min.s64 	%rd255, %rd254, %rd52;
	selp.f32 	%f197, %f196, %f44, %p209;
$L__BB2_54:
	ld.shared.f32 	%f47, [_ZN6thrust24THRUST_300001_SM_1000_NS8cuda_cub4core6detail5shmemE+72];
	ld.shared.u64 	%rd55, [_ZN6thrust24THRUST_300001_SM_1000_NS8cuda_cub4core6detail5shmemE+80];
	setp.lt.f32 	%p210, %f197, %f47;
	mov.u64 	%rd256, %rd255;
	mov.f32 	%f198, %f197;
	@%p210 bra 	$L__BB2_57;
	setp.lt.f32 	%p211, %f47, %f197;
	mov.u64 	%rd256, %rd55;
	mov.f32 	%f198, %f47;
	@%p211 bra 	$L__BB2_57;
	setp.lt.s64 	%p212, %rd255, %rd55;
	min.s64 	%rd256, %rd255, %rd55;
	selp.f32 	%f198, %f197, %f47, %p212;
$L__BB2_57:
	ld.shared.f32 	%f50, [_ZN6thrust24THRUST_300001_SM_1000_NS8cuda_cub4core6detail5shmemE+88];
	ld.shared.u64 	%rd58, [_ZN6thrust24THRUST_300001_SM_1000_NS8cuda_cub4core6detail5shmemE+96];
	setp.lt.f32 	%p213, %f198, %f50;
	mov.u64 	%rd257, %rd256;
	mov.f32 	%f199, %f198;
	@%p213 bra 	$L__BB2_60;
	setp.lt.f32 	%p214, %f50, %f198;
	mov.u64 	%rd257, %rd58;
	mov.f32 	%f199, %f50;
	@%p214 bra 	$L__BB2_60;
	setp.lt.s64 	%p215, %rd256, %rd58;
	min.s64 	%rd257, %rd256, %rd58;
	selp.f32 	%f199, %f198, %f50, %p215;
$L__BB2_60:
	ld.shared.f32 	%f53, [_ZN6thrust24THRUST_300001_SM_1000_NS8cuda_cub4core6detail5shmemE+104];
	ld.shared.u64 	%rd61, [_ZN6thrust24THRUST_300001_SM_1000_NS8cuda_cub4core6detail5shmemE+112];
	setp.lt.f32 	%p216, %f199, %f53;
	mov.u64 	%rd258, %rd257;
	mov.f32 	%f200, %f199;
	@%p216 bra 	$L__BB2_63;
	setp.lt.f32 	%p217, %f53, %f199;
	mov.u64 	%rd258, %rd61;
	mov.f32 	%f200, %f53;
	@%p217 bra 	$L__BB2_63;
	setp.lt.s64 	%p218, %rd257, %rd61;
	min.s64 	%rd258, %rd257, %rd61;
	selp.f32 	%f200, %f199, %f53, %p218;
$L__BB2_63:
	ld.shared.f32 	%f56, [_ZN6thrust24THRUST_300001_SM_1000_NS8cuda_cub4core6detail5shmemE+120];
	ld.shared.u64 	%rd64, [_ZN6thrust24THRUST_300001_SM_1000_NS8cuda_cub4core6detail5shmemE+128];
	setp.lt.f32 	%p219, %f200, %f56;
	mov.f32 	%f242, %f200;
	mov.u64 	%rd305, %rd258;
	@%p219 bra 	$L__BB2_198;
	setp.lt.f32 	%p220, %f56, %f200;
	mov.f32 	%f242, %f56;
	mov.u64 	%rd305, %rd64;
	@%p220 bra 	$L__BB2_198;
	setp.lt.s64 	%p221, %rd258, %rd64;
	min.s64 	%rd305, %rd258, %rd64;
	selp.f32 	%f242, %f200, %f56, %p221;
	bra.uni 	$L__BB2_198;
$L__BB2_66:
	// begin inline asm
	mov.u32 %r169, %laneid;
	// end inline asm
	and.b32  	%r190, %r1, 992;
	add.s32 	%r191, %r190, 32;
	setp.gt.s32 	%p118, %r191, %r36;
	not.b32 	%r192, %r190;
	add.s32 	%r193, %r36, %r192;
	selp.b32 	%r188, %r193, 31, %p118;
	mov.b32 	%r171, %f188;
	mov.b32 	%r187, 1;
	mov.b32 	%r189, -1;
	// begin inline asm
	shfl.sync.down.b32 %r170, %r171, %r187, %r188, %r189;
	// end inline asm
	mov.b32 	%f58, %r170;
	// begin inline asm
	shfl.sync.down.b32 %r175, %r176, %r187, %r188, %r189;
	// end inline asm
	mov.b64 	{%r181, %r186}, %rd246;
	// begin inline asm
	shfl.sync.down.b32 %r180, %r181, %r187, %r188, %r189;
	// end inline asm
	// begin inline asm
	shfl.sync.down.b32 %r185, %r186, %r187, %r188, %r189;
	// end inline asm
	mov.b64 	%rd66, {%r180, %r185};
	setp.ge.s32 	%p119, %r169, %r188;
	setp.lt.f32 	%p120, %f188, %f58;
	or.pred  	%p121, %p119, %p120;
	mov.f32 	%f201, %f188;
	mov.u64 	%rd259, %rd246;
	@%p121 bra 	$L__BB2_69;
	setp.gt.f32 	%p122, %f188, %f58;
	mov.f32 	%f201, %f58;
	mov.u64 	%rd259, %rd66;
	@%p122 bra 	$L__BB2_69;
	setp.lt.s64 	%p123, %rd246, %rd66;
	selp.f32 	%f201, %f188, %f58, %p123;
	min.s64 	%rd259, %rd246, %rd66;
$L__BB2_69:
	mov.b32 	%r195, %f201;
	mov.b32 	%r211, 2;
	mov.b32 	%r213, -1;
	// begin inline asm
	shfl.sync.down.b32 %r194, %r195, %r211, %r188, %r213;
	// end inline asm
	mov.b32 	%f61, %r194;
	// begin inline asm
	shfl.sync.down.b32 %r199, %r200, %r211, %r188, %r213;
	// end inline asm
	mov.b64 	{%r205, %r210}, %rd259;
	// begin inline asm
	shfl.sync.down.b32 %r204, %r205, %r211, %r188, %r213;
	// end inline asm
	// begin inline asm
	shfl.sync.down.b32 %r209, %r210, %r211, %r188, %r213;
	// end inline asm
	mov.b64 	%rd69, {%r204, %r209};
	add.s32 	%r214, %r169, 2;
	setp.gt.s32 	%p124, %r214, %r188;
	setp.lt.f32 	%p125, %f201, %f61;
	or.pred  	%p126, %p124, %p125;
	mov.f32 	%f202, %f201;
	mov.u64 	%rd260, %rd259;
	@%p126 bra 	$L__BB2_72;
	setp.gt.f32 	%p127, %f201, %f61;
	mov.f32 	%f202, %f61;
	mov.u64 	%rd260, %rd69;
	@%p127 bra 	$L__BB2_72;
	setp.lt.s64 	%p128, %rd259, %rd69;
	selp.f32 	%f202, %f201, %f61, %p128;
	min.s64 	%rd260, %rd259, %rd69;
$L__BB2_72:
	mov.b32 	%r216, %f202;
	mov.b32 	%r232, 4;
	mov.b32 	%r234, -1;
	// begin inline asm
	shfl.sync.down.b32 %r215, %r216, %r232, %r188, %r234;
	// end inline asm
	mov.b32 	%f64, %r215;
	// begin inline asm
	shfl.sync.down.b32 %r220, %r221, %r232, %r188, %r234;
	// end inline asm
	mov.b64 	{%r226, %r231}, %rd260;
	// begin inline asm
	shfl.sync.down.b32 %r225, %r226, %r232, %r188, %r234;
	// end inline asm
	// begin inline asm
	shfl.sync.down.b32 %r230, %r231, %r232, %r188, %r234;
	// end inline asm
	mov.b64 	%rd72, {%r225, %r230};
	add.s32 	%r235, %r169, 4;
	setp.gt.s32 	%p129, %r235, %r188;
	setp.lt.f32 	%p130, %f202, %f64;
	or.pred  	%p131, %p129, %p130;
	mov.f32 	%f203, %f202;
	mov.u64 	%rd261, %rd260;
	@%p131 bra 	$L__BB2_75;
	setp.gt.f32 	%p132, %f202, %f64;
	mov.f32 	%f203, %f64;
	mov.u64 	%rd261, %rd72;
	@%p132 bra 	$L__BB2_75;
	setp.lt.s64 	%p133, %rd260, %rd72;
	selp.f32 	%f203, %f202, %f64, %p133;
	min.s64 	%rd261, %rd260, %rd72;
$L__BB2_75:
	mov.b32 	%r237, %f203;
	mov.b32 	%r253, 8;
	mov.b32 	%r255, -1;
	// begin inline asm
	shfl.sync.down.b32 %r236, %r237, %r253, %r188, %r255;
	// end inline asm
	mov.b32 	%f67, %r236;
	// begin inline asm
	shfl.sync.down.b32 %r241, %r242, %r253, %r188, %r255;
	// end inline asm
	mov.b64 	{%r247, %r252}, %rd261;
	// begin inline asm
	shfl.sync.down.b32 %r246, %r247, %r253, %r188, %r255;
	// end inline asm
	// begin inline asm
	shfl.sync.down.b32 %r251, %r252, %r253, %r188, %r255;
	// end inline asm
	mov.b64 	%rd75, {%r246, %r251};
	add.s32 	%r256, %r169, 8;
	setp.gt.s32 	%p134, %r256, %r188;
	setp.lt.f32 	%p135, %f203, %f67;
	or.pred  	%p136, %p134, %p135;
	mov.f32 	%f204, %f203;
	mov.u64 	%rd262, %rd261;
	@%p136 bra 	$L__BB2_78;
	setp.gt.f32 	%p137, %f203, %f67;
	mov.f32 	%f204, %f67;
	mov.u64 	%rd262, %rd75;
	@%p137 bra 	$L__BB2_78;
	setp.lt.s64 	%p138, %rd261, %rd75;
	selp.f32 	%f204, %f203, %f67, %p138;
	min.s64 	%rd262, %rd261, %rd75;
$L__BB2_78:
	mov.b32 	%r258, %f204;
	mov.b32 	%r274, 16;
	mov.b32 	%r276, -1;
	// begin inline asm
	shfl.sync.down.b32 %r257, %r258, %r274, %r188, %r276;
	// end inline asm
	mov.b32 	%f70, %r257;
	// begin inline asm
	shfl.sync.down.b32 %r262, %r263, %r274, %r188, %r276;
	// end inline asm
	mov.b64 	{%r268, %r273}, %rd262;
	// begin inline asm
	shfl.sync.down.b32 %r267, %r268, %r274, %r188, %r276;
	// end inline asm
	// begin inline asm
	shfl.sync.down.b32 %r272, %r273, %r274, %r188, %r276;
	// end inline asm
	mov.b64 	%rd78, {%r267, %r272};
	add.s32 	%r277, %r169, 16;
	setp.gt.s32 	%p139, %r277, %r188;
	setp.lt.f32 	%p140, %f204, %f70;
	or.pred  	%p141, %p139, %p140;
	mov.f32 	%f242, %f204;
	mov.u64 	%rd305, %rd262;
	@%p141 bra 	$L__BB2_81;
	setp.gt.f32 	%p142, %f204, %f70;
	mov.f32 	%f242, %f70;
	mov.u64 	%rd305, %rd78;
	@%p142 bra 	$L__BB2_81;
	setp.lt.s64 	%p143, %rd262, %rd78;
	selp.f32 	%f242, %f204, %f70, %p143;
	min.s64 	%rd305, %rd262, %rd78;
$L__BB2_81:
	setp.ne.s32 	%p144, %r169, 0;
	@%p144 bra 	$L__BB2_83;
	shr.u32 	%r278, %r1, 1;
	and.b32  	%r279, %r278, 496;
	mov.u32 	%r280, _ZN6thrust24THRUST_300001_SM_1000_NS8cuda_cub4core6detail5shmemE;
	add.s32 	%r281, %r280, %r279;
	st.shared.f32 	[%r281+8], %f242;
	st.shared.u64 	[%r281+16], %rd305;
$L__BB2_83:
	bar.sync 	0;
	setp.ne.s32 	%p145, %r1, 0;
	@%p145 bra 	$L__BB2_198;
	setp.lt.s32 	%p146, %r36, 33;
	mov.f32 	%f206, %f242;
	mov.u64 	%rd264, %rd305;
	@%p146 bra 	$L__BB2_88;
	ld.shared.f32 	%f73, [_ZN6thrust24THRUST_300001_SM_1000_NS8cuda_cub4core6detail5shmemE+24];
	ld.shared.u64 	%rd81, [_ZN6thrust24THRUST_300001_SM_1000_NS8cuda_cub4core6detail5shmemE+32];
	setp.lt.f32 	%p147, %f242, %f73;
	mov.f32 	%f206, %f242;
	mov.u64 	%rd264, %rd305;
	@%p147 bra 	$L__BB2_88;
	setp.lt.f32 	%p148, %f73, %f242;
	mov.f32 	%f206, %f73;
	mov.u64 	%rd264, %rd81;
	@%p148 bra 	$L__BB2_88;
	setp.lt.s64 	%p149, %rd305, %rd81;
	selp.f32 	%f206, %f242, %f73, %p149;
	min.s64 	%rd264, %rd305, %rd81;
$L__BB2_88:
	setp.lt.s32 	%p150, %r36, 65;
	mov.f32 	%f207, %f206;
	mov.u64 	%rd265, %rd264;
	@%p150 bra 	$L__BB2_92;
	ld.shared.f32 	%f76, [_ZN6thrust24THRUST_300001_SM_1000_NS8cuda_cub4core6detail5shmemE+40];
	ld.shared.u64 	%rd84, [_ZN6thrust24THRUST_300001_SM_1000_NS8cuda_cub4core6detail5shmemE+48];
	setp.lt.f32 	%p151, %f206, %f76;
	mov.f32 	%f207, %f206;
	mov.u64 	%rd265, %rd264;
	@%p151 bra 	$L__BB2_92;
	setp.lt.f32 	%p152, %f76, %f206;
	mov.f32 	%f207, %f76;
	mov.u64 	%rd265, %rd84;
	@%p152 bra 	$L__BB2_92;
	setp.lt.s64 	%p153, %rd264, %rd84;
	selp.f32 	%f207, %f206, %f76, %p153;
	min.s64 	%rd265, %rd264, %rd84;
$L__BB2_92:
	setp.lt.s32 	%p154, %r36, 97;
	mov.f32 	%f208, %f207;
	mov.u64 	%rd266, %rd265;
	@%p154 bra 	$L__BB2_96;
	ld.shared.f32 	%f79, [_ZN6thrust24THRUST_300001_SM_1000_NS8cuda_cub4core6detail5shmemE+56];
	ld.shared.u64 	%rd87, [_ZN6thrust24THRUST_300001_SM_1000_NS8cuda_cub4core6detail5shmemE+64];
	setp.lt.f32 	%p155, %f207, %f79;
	mov.f32 	%f208, %f207;
	mov.u64 	%rd266, %rd265;
	@%p155 bra 	$L__BB2_96;
	setp.lt.f32 	%p156, %f79, %f207;
	mov.f32 	%f208, %f79;
	mov.u64 	%rd266, %rd87;
	@%p156 bra 	$L__BB2_96;
	setp.lt.s64 	%p157, %rd265, %rd87;
	selp.f32 	%f208, %f207, %f79, %p157;
	min.s64 	%rd266, %rd265, %rd87;
$L__BB2_96:
	setp.lt.s32 	%p158, %r36, 129;
	mov.f32 	%f209, %f208;
	mov.u64 	%rd267, %rd266;
	@%p158 bra 	$L__BB2_100;
	ld.shared.f32 	%f82, [_ZN6thrust24THRUST_300001_SM_1000_NS8cuda_cub4core6detail5shmemE+72];
	ld.shared.u64 	%rd90, [_ZN6thrust24THRUST_300001_SM_1000_NS8cuda_cub4core6detail5shmemE+80];
	setp.lt.f32 	%p159, %f208, %f82;
	mov.f32 	%f209, %f208;
	mov.u64 	%rd267, %rd266;
	@%p159 bra 	$L__BB2_100;
	setp.lt.f32 	%p160, %f82, %f208;
	mov.f32 	%f209, %f82;
	mov.u64 	%rd267, %rd90;
	@%p160 bra 	$L__BB2_100;
	setp.lt.s64 	%p161, %rd266, %rd90;
	selp.f32 	%f209, %f208, %f82, %p161;
	min.s64 	%rd267, %rd266, %rd90;
$L__BB2_100:
	setp.lt.s32 	%p162, %r36, 161;
	mov.f32 	%f210, %f209;
	mov.u64 	%rd268, %rd267;
	@%p162 bra 	$L__BB2_104;
	ld.shared.f32 	%f85, [_ZN6thrust24THRUST_300001_SM_1000_NS8cuda_cub4core6detail5shmemE+88];
	ld.shared.u64 	%rd93, [_ZN6thrust24THRUST_300001_SM_1000_NS8cuda_cub4core6detail5shmemE+96];
	setp.lt.f32 	%p163, %f209, %f85;
	mov.f32 	%f210, %f209;
	mov.u64 	%rd268, %rd267;
	@%p163 bra 	$L__BB2_104;
	setp.lt.f32 	%p164, %f85, %f209;
	mov.f32 	%f210, %f85;
	mov.u64 	%rd268, %rd93;
	@%p164 bra 	$L__BB2_104;
	setp.lt.s64 	%p165, %rd267, %rd93;
	selp.f32 	%f210, %f209, %f85, %p165;
	min.s64 	%rd268, %rd267, %rd93;
$L__BB2_104:
	setp.lt.s32 	%p166, %r36, 193;
	mov.f32 	%f211, %f210;
	mov.u64 	%rd269, %rd268;
	@%p166 bra 	$L__BB2_108;
	ld.shared.f32 	%f88, [_ZN6thrust24THRUST_300001_SM_1000_NS8cuda_cub4core6detail5shmemE+104];
	ld.shared.u64 	%rd96, [_ZN6thrust24THRUST_300001_SM_1000_NS8cuda_cub4core6detail5shmemE+112];
	setp.lt.f32 	%p167, %f210, %f88;
	mov.f32 	%f211, %f210;
	mov.u64 	%rd269, %rd268;
	@%p167 bra 	$L__BB2_108;
	setp.lt.f32 	%p168, %f88, %f210;
	mov.f32 	%f211, %f88;
	mov.u64 	%rd269, %rd96;
	@%p168 bra 	$L__BB2_108;
	setp.lt.s64 	%p169, %rd268, %rd96;
	selp.f32 	%f211, %f210, %f88, %p169;
	min.s64 	%rd269, %rd268, %rd96;
$L__BB2_108:
	setp.lt.s32 	%p170, %r36, 225;
	mov.f32 	%f242, %f211;
	mov.u64 	%rd305, %rd269;
	@%p170 bra 	$L__BB2_198;
	ld.shared.f32 	%f91, [_ZN6thrust24THRUST_300001_SM_1000_NS8cuda_cub4core6detail5shmemE+120];
	ld.shared.u64 	%rd99, [_ZN6thrust24THRUST_300001_SM_1000_NS8cuda_cub4core6detail5shmemE+128];
	setp.lt.f32 	%p171, %f211, %f91;
	mov.f32 	%f242, %f211;
	mov.u64 	%rd305, %rd269;
	@%p171 bra 	$L__BB2_198;
	setp.lt.f32 	%p172, %f91, %f211;
	mov.f32 	%f242, %f91;
	mov.u64 	%rd305, %rd99;
	@%p172 bra 	$L__BB2_198;
	setp.lt.s64 	%p173, %rd269, %rd99;
	selp.f32 	%f242, %f211, %f91, %p173;
	min.s64 	%rd305, %rd269, %rd99;
	bra.uni 	$L__BB2_198;
$L__BB2_112:
	mov.u32 	%r17, %tid.x;
	cvt.u64.u32 	%rd101, %r17;
	mul.wide.u32 	%rd200, %r17, 4;
	add.s64 	%rd102, %rd1, %rd200;
	ld.global.f32 	%f172, [%rd102];
	add.s32 	%r37, %r17, 256;
	cvt.u64.u32 	%rd201, %r37;
	ld.global.f32 	%f173, [%rd102+1024];
	add.s32 	%r38, %r17, 512;
	cvt.u64.u32 	%rd202, %r38;
	ld.global.f32 	%f174, [%rd102+2048];
	ld.global.f32 	%f93, [%rd102+3072];
	or.b32  	%r39, %r17, 1024;
	cvt.u64.u32 	%rd103, %r39;
	add.s64 	%rd104, %rd198, %rd103;
	ld.global.f32 	%f94, [%rd102+4096];
	setp.lt.f32 	%p3, %f173, %f172;
	selp.f32 	%f175, %f173, %f172, %p3;
	selp.b64 	%rd203, %rd201, %rd101, %p3;
	setp.lt.f32 	%p4, %f174, %f175;
	selp.f32 	%f95, %f174, %f175, %p4;
	selp.b64 	%rd105, %rd202, %rd203, %p4;
	setp.lt.f32 	%p5, %f95, %f93;
	mov.f32 	%f212, %f95;
	mov.u64 	%rd270, %rd105;
	@%p5 bra 	$L__BB2_115;
	add.s32 	%r40, %r17, 768;
	cvt.u64.u32 	%rd270, %r40;
	setp.lt.f32 	%p6, %f93, %f95;
	mov.f32 	%f212, %f93;
	@%p6 bra 	$L__BB2_115;
	mov.f32 	%f212, %f95;
	mov.u64 	%rd270, %rd105;
$L__BB2_115:
	add.s64 	%rd108, %rd198, %rd270;
	setp.lt.f32 	%p7, %f212, %f94;
	mov.f32 	%f229, %f212;
	mov.u64 	%rd292, %rd108;
	@%p7 bra 	$L__BB2_118;
	setp.lt.f32 	%p8, %f94, %f212;
	mov.f32 	%f229, %f94;
	mov.u64 	%rd292, %rd104;
	@%p8 bra 	$L__BB2_118;
	setp.lt.s64 	%p9, %rd270, %rd103;
	selp.f32 	%f229, %f212, %f94, %p9;
	selp.b64 	%rd292, %rd108, %rd104, %p9;
$L__BB2_118:
	setp.lt.u32 	%p10, %r36, 2560;
	mov.b32 	%r394, 1280;
	@%p10 bra 	$L__BB2_136;
	mov.b32 	%r394, 1280;
$L__BB2_120:
	mov.u32 	%r18, %r394;
	cvt.u64.u32 	%rd204, %r18;
	add.s64 	%rd205, %rd101, %rd204;
	mul.wide.u32 	%rd206, %r18, 4;
	add.s64 	%rd207, %rd102, %rd206;
	add.s64 	%rd112, %rd205, %rd198;
	ld.global.f32 	%f100, [%rd207];
	add.s64 	%rd113, %rd112, 256;
	ld.global.f32 	%f101, [%rd207+1024];
	add.s64 	%rd114, %rd112, 512;
	ld.global.f32 	%f102, [%rd207+2048];
	add.s64 	%rd115, %rd112, 768;
	ld.global.f32 	%f103, [%rd207+3072];
	add.s64 	%rd116, %rd112, 1024;
	ld.global.f32 	%f104, [%rd207+4096];
	setp.lt.f32 	%p11, %f229, %f100;
	mov.f32 	%f215, %f229;
	mov.u64 	%rd273, %rd292;
	@%p11 bra 	$L__BB2_123;
	setp.lt.f32 	%p12, %f100, %f229;
	mov.f32 	%f215, %f100;
	mov.u64 	%rd273, %rd112;
	@%p12 bra 	$L__BB2_123;
	setp.lt.s64 	%p13, %rd292, %rd112;
	selp.f32 	%f215, %f229, %f100, %p13;
	min.s64 	%rd273, %rd292, %rd112;
$L__BB2_123:
	setp.lt.f32 	%p14, %f215, %f101;
	mov.f32 	%f216, %f215;
	mov.u64 	%rd274, %rd273;
	@%p14 bra 	$L__BB2_126;
	setp.lt.f32 	%p15, %f101, %f215;
	mov.f32 	%f216, %f101;
	mov.u64 	%rd274, %rd113;
	@%p15 bra 	$L__BB2_126;
	setp.lt.s64 	%p16, %rd273, %rd113;
	selp.f32 	%f216, %f215, %f101, %p16;
	min.s64 	%rd274, %rd273, %rd113;
$L__BB2_126:
	setp.lt.f32 	%p17, %f216, %f102;
	mov.f32 	%f217, %f216;
	mov.u64 	%rd275, %rd274;
	@%p17 bra 	$L__BB2_129;
	setp.lt.f32 	%p18, %f102, %f216;
	mov.f32 	%f217, %f102;
	mov.u64 	%rd275, %rd114;
	@%p18 bra 	$L__BB2_129;
	setp.lt.s64 	%p19, %rd274, %rd114;
	selp.f32 	%f217, %f216, %f102, %p19;
	min.s64 	%rd275, %rd274, %rd114;
$L__BB2_129:
	setp.lt.f32 	%p20, %f217, %f103;
	mov.f32 	%f218, %f217;
	mov.u64 	%rd276, %rd275;
	@%p20 bra 	$L__BB2_132;
	setp.lt.f32 	%p21, %f103, %f217;
	mov.f32 	%f218, %f103;
	mov.u64 	%rd276, %rd115;
	@%p21 bra 	$L__BB2_132;
	setp.lt.s64 	%p22, %rd275, %rd115;
	selp.f32 	%f218, %f217, %f103, %p22;
	min.s64 	%rd276, %rd275, %rd115;
$L__BB2_132:
	setp.lt.f32 	%p23, %f218, %f104;
	mov.f32 	%f229, %f218;
	mov.u64 	%rd292, %rd276;
	@%p23 bra 	$L__BB2_135;
	setp.lt.f32 	%p24, %f104, %f218;
	mov.f32 	%f229, %f104;
	mov.u64 	%rd292, %rd116;
	@%p24 bra 	$L__BB2_135;
	setp.lt.s64 	%p25, %rd276, %rd116;
	selp.f32 	%f229, %f218, %f104, %p25;
	min.s64 	%rd292, %rd276, %rd116;
$L__BB2_135:
	add.s32 	%r394, %r18, 1280;
	add.s32 	%r43, %r18, 2560;
	setp.le.s32 	%p26, %r43, %r36;
	@%p26 bra 	$L__BB2_120;
$L__BB2_136:
	setp.le.s32 	%p27, %r36, %r394;
	@%p27 bra 	$L__BB2_159;
	sub.s32 	%r21, %r36, %r394;
	setp.ge.s32 	%p28, %r17, %r21;
	@%p28 bra 	$L__BB2_159;
	not.b32 	%r44, %r17;
	add.s32 	%r45, %r36, %r44;
	sub.s32 	%r22, %r45, %r394;
	and.b32  	%r46, %r22, 768;
	setp.eq.s32 	%p29, %r46, 768;
	mov.u32 	%r397, %r17;
	@%p29 bra 	$L__BB2_144;
	add.s32 	%r47, %r17, %r394;
	cvt.u64.u32 	%rd209, %r47;
	add.s64 	%rd280, %rd198, %rd209;
	mul.wide.u32 	%rd210, %r47, 4;
	add.s64 	%rd279, %rd1, %rd210;
	shr.u32 	%r48, %r22, 8;
	add.s32 	%r49, %r48, 1;
	and.b32  	%r50, %r49, 3;
	neg.s32 	%r395, %r50;
	mov.u32 	%r397, %r17;
$L__BB2_140:
	.pragma "nounroll";
	mov.u64 	%rd132, %rd292;
	mov.f32 	%f116, %f229;
	ld.global.f32 	%f117, [%rd279];
	setp.lt.f32 	%p30, %f116, %f117;
	@%p30 bra 	$L__BB2_143;
	setp.lt.f32 	%p31, %f117, %f116;
	mov.f32 	%f229, %f117;
	mov.u64 	%rd292, %rd280;
	@%p31 bra 	$L__BB2_143;
	setp.lt.s64 	%p32, %rd132, %rd280;
	selp.f32 	%f229, %f116, %f117, %p32;
	min.s64 	%rd292, %rd132, %rd280;
$L__BB2_143:
	add.s32 	%r397, %r397, 256;
	add.s64 	%rd280, %rd280, 256;
	add.s64 	%rd279, %rd279, 1024;
	add.s32 	%r395, %r395, 1;
	setp.ne.s32 	%p33, %r395, 0;
	@%p33 bra 	$L__BB2_140;
$L__BB2_144:
	setp.lt.u32 	%p34, %r22, 768;
	@%p34 bra 	$L__BB2_159;
	add.s32 	%r398, %r397, %r394;
	cvt.u64.u32 	%rd211, %r398;
	add.s64 	%rd287, %rd198, %rd211;
	cvt.u64.u32 	%rd212, %r397;
	cvt.u64.u32 	%rd213, %r394;
	add.s64 	%rd214, %rd212, %rd213;
	shl.b64 	%rd215, %rd214, 2;
	add.s64 	%rd216, %rd215, %rd1;
	add.s64 	%rd286, %rd216, 3072;
	mul.wide.u32 	%rd217, %r398, 4;
	add.s64 	%rd285, %rd1, %rd217;
	add.s32 	%r399, %r397, 512;
$L__BB2_146:
	mov.u32 	%r32, %r399;
	ld.global.f32 	%f123, [%rd285];
	setp.lt.f32 	%p35, %f229, %f123;
	mov.f32 	%f226, %f229;
	mov.u64 	%rd289, %rd292;
	@%p35 bra 	$L__BB2_149;
	setp.lt.f32 	%p36, %f123, %f229;
	mov.f32 	%f226, %f123;
	mov.u64 	%rd289, %rd287;
	@%p36 bra 	$L__BB2_149;
	setp.lt.s64 	%p37, %rd292, %rd287;
	selp.f32 	%f226, %f229, %f123, %p37;
	min.s64 	%rd289, %rd292, %rd287;
$L__BB2_149:
	add.s32 	%r51, %r398, 256;
	cvt.u64.u32 	%rd218, %r51;
	add.s64 	%rd148, %rd198, %rd218;
	ld.global.f32 	%f126, [%rd286+-2048];
	setp.lt.f32 	%p38, %f226, %f126;
	mov.f32 	%f227, %f226;
	mov.u64 	%rd290, %rd289;
	@%p38 bra 	$L__BB2_152;
	setp.lt.f32 	%p39, %f126, %f226;
	mov.f32 	%f227, %f126;
	mov.u64 	%rd290, %rd148;
	@%p39 bra 	$L__BB2_152;
	setp.lt.s64 	%p40, %rd289, %rd148;
	selp.f32 	%f227, %f226, %f126, %p40;
	min.s64 	%rd290, %rd289, %rd148;
$L__BB2_152:
	add.s32 	%r52, %r398, 512;
	cvt.u64.u32 	%rd219, %r52;
	add.s64 	%rd151, %rd198, %rd219;
	ld.global.f32 	%f129, [%rd286+-1024];
	setp.lt.f32 	%p41, %f227, %f129;
	mov.f32 	%f228, %f227;
	mov.u64 	%rd291, %rd290;
	@%p41 bra 	$L__BB2_155;
	setp.lt.f32 	%p42, %f129, %f227;
	mov.f32 	%f228, %f129;
	mov.u64 	%rd291, %rd151;
	@%p42 bra 	$L__BB2_155;
	setp.lt.s64 	%p43, %rd290, %rd151;
	selp.f32 	%f228, %f227, %f129, %p43;
	min.s64 	%rd291, %rd290, %rd151;
$L__BB2_155:
	add.s32 	%r53, %r398, 768;
	cvt.u64.u32 	%rd220, %r53;
	add.s64 	%rd154, %rd198, %rd220;
	ld.global.f32 	%f132, [%rd286];
	setp.lt.f32 	%p44, %f228, %f132;
	mov.f32 	%f229, %f228;
	mov.u64 	%rd292, %rd291;
	@%p44 bra 	$L__BB2_158;
	setp.lt.f32 	%p45, %f132, %f228;
	mov.f32 	%f229, %f132;
	mov.u64 	%rd292, %rd154;
	@%p45 bra 	$L__BB2_158;
	setp.lt.s64 	%p46, %rd291, %rd154;
	selp.f32 	%f229, %f228, %f132, %p46;
	min.s64 	%rd292, %rd291, %rd154;
$L__BB2_158:
	add.s64 	%rd287, %rd287, 1024;
	add.s64 	%rd286, %rd286, 4096;
	add.s64 	%rd285, %rd285, 4096;
	add.s32 	%r399, %r32, 1024;
	add.s32 	%r54, %r32, 512;
	add.s32 	%r398, %r398, 1024;
	setp.lt.s32 	%p47, %r54, %r21;
	@%p47 bra 	$L__BB2_146;
$L__BB2_159:
	// begin inline asm
	mov.u32 %r55, %laneid;
	// end inline asm
	mov.b32 	%r57, %f229;
	mov.b32 	%r73, 1;
	mov.b32 	%r74, 31;
	mov.b32 	%r75, -1;
	// begin inline asm
	shfl.sync.down.b32 %r56, %r57, %r73, %r74, %r75;
	// end inline asm
	mov.b32 	%f136, %r56;
	// begin inline asm
	shfl.sync.down.b32 %r61, %r62, %r73, %r74, %r75;
	// end inline asm
	mov.b64 	{%r67, %r72}, %rd292;
	// begin inline asm
	shfl.sync.down.b32 %r66, %r67, %r73, %r74, %r75;
	// end inline asm
	// begin inline asm
	shfl.sync.down.b32 %r71, %r72, %r73, %r74, %r75;
	// end inline asm
	mov.b64 	%rd161, {%r66, %r71};
	setp.gt.s32 	%p48, %r55, 30;
	setp.lt.f32 	%p49, %f229, %f136;
	or.pred  	%p50, %p48, %p49;
	mov.f32 	%f231, %f229;
	mov.u64 	%rd294, %rd292;
	@%p50 bra 	$L__BB2_162;
	setp.gt.f32 	%p51, %f229, %f136;
	mov.f32 	%f231, %f136;
	mov.u64 	%rd294, %rd161;
	@%p51 bra 	$L__BB2_162;
	setp.lt.s64 	%p52, %rd292, %rd161;
	selp.f32 	%f231, %f229, %f136, %p52;
	min.s64 	%rd294, %rd292, %rd161;
$L__BB2_162:
	mov.b32 	%r77, %f231;
	mov.b32 	%r93, 2;
	mov.b32 	%r94, 31;
	mov.b32 	%r95, -1;
	// begin inline asm
	shfl.sync.down.b32 %r76, %r77, %r93, %r94, %r95;
	// end inline asm
	mov.b32 	%f139, %r76;
	// begin inline asm
	shfl.sync.down.b32 %r81, %r82, %r93, %r94, %r95;
	// end inline asm
	mov.b64 	{%r87, %r92}, %rd294;
	// begin inline asm
	shfl.sync.down.b32 %r86, %r87, %r93, %r94, %r95;
	// end inline asm
	// begin inline asm
	shfl.sync.down.b32 %r91, %r92, %r93, %r94, %r95;
	// end inline asm
	mov.b64 	%rd164, {%r86, %r91};
	setp.gt.s32 	%p53, %r55, 29;
	setp.lt.f32 	%p54, %f231, %f139;
	or.pred  	%p55, %p53, %p54;
	mov.f32 	%f232, %f231;
	mov.u64 	%rd295, %rd294;
	@%p55 bra 	$L__BB2_165;
	setp.gt.f32 	%p56, %f231, %f139;
	mov.f32 	%f232, %f139;
	mov.u64 	%rd295, %rd164;
	@%p56 bra 	$L__BB2_165;
	setp.lt.s64 	%p57, %rd294, %rd164;
	selp.f32 	%f232, %f231, %f139, %p57;
	min.s64 	%rd295, %rd294, %rd164;
$L__BB2_165:
	mov.b32 	%r97, %f232;
	mov.b32 	%r113, 4;
	mov.b32 	%r114, 31;
	mov.b32 	%r115, -1;
	// begin inline asm
	shfl.sync.down.b32 %r96, %r97, %r113, %r114, %r115;
	// end inline asm
	mov.b32 	%f142, %r96;
	// begin inline asm
	shfl.sync.down.b32 %r101, %r102, %r113, %r114, %r115;
	// end inline asm
	mov.b64 	{%r107, %r112}, %rd295;
	// begin inline asm
	shfl.sync.down.b32 %r106, %r107, %r113, %r114, %r115;
	// end inline asm
	// begin inline asm
	shfl.sync.down.b32 %r111, %r112, %r113, %r114, %r115;
	// end inline asm
	mov.b64 	%rd167, {%r106, %r111};
	setp.gt.s32 	%p58, %r55, 27;
	setp.lt.f32 	%p59, %f232, %f142;
	or.pred  	%p60, %p58, %p59;
	mov.f32 	%f233, %f232;
	mov.u64 	%rd296, %rd295;
	@%p60 bra 	$L__BB2_168;
	setp.gt.f32 	%p61, %f232, %f142;
	mov.f32 	%f233, %f142;
	mov.u64 	%rd296, %rd167;
	@%p61 bra 	$L__BB2_168;
	setp.lt.s64 	%p62, %rd295, %rd167;
	selp.f32 	%f233, %f232, %f142, %p62;
	min.s64 	%rd296, %rd295, %rd167;
$L__BB2_168:
	mov.b32 	%r117, %f233;
	mov.b32 	%r133, 8;
	mov.b32 	%r134, 31;
	mov.b32 	%r135, -1;
	// begin inline asm
	shfl.sync.down.b32 %r116, %r117, %r133, %r134, %r135;
	// end inline asm
	mov.b32 	%f145, %r116;
	// begin inline asm
	shfl.sync.down.b32 %r121, %r122, %r133, %r134, %r135;
	// end inline asm
	mov.b64 	{%r127, %r132}, %rd296;
	// begin inline asm
	shfl.sync.down.b32 %r126, %r127, %r133, %r134, %r135;
	// end inline asm
	// begin inline asm
	shfl.sync.down.b32 %r131, %r132, %r133, %r134, %r135;
	// end inline asm
	mov.b64 	%rd170, {%r126, %r131};
	setp.gt.s32 	%p63, %r55, 23;
	setp.lt.f32 	%p64, %f233, %f145;
	or.pred  	%p65, %p63, %p64;
	mov.f32 	%f234, %f233;
	mov.u64 	%rd297, %rd296;
	@%p65 bra 	$L__BB2_171;
	setp.gt.f32 	%p66, %f233, %f145;
	mov.f32 	%f234, %f145;
	mov.u64 	%rd297, %rd170;
	@%p66 bra 	$L__BB2_171;
	setp.lt.s64 	%p67, %rd296, %rd170;
	selp.f32 	%f234, %f233, %f145, %p67;
	min.s64 	%rd297, %rd296, %rd170;
$L__BB2_171:
	mov.b32 	%r137, %f234;
	mov.b32 	%r153, 16;
	mov.b32 	%r154, 31;
	mov.b32 	%r155, -1;
	// begin inline asm
	shfl.sync.down.b32 %r136, %r137, %r153, %r154, %r155;
	// end inline asm
	mov.b32 	%f148, %r136;
	// begin inline asm
	shfl.sync.down.b32 %r141, %r142, %r153, %r154, %r155;
	// end inline asm
	mov.b64 	{%r147, %r152}, %rd297;
	// begin inline asm
	shfl.sync.down.b32 %r146, %r147, %r153, %r154, %r155;
	// end inline asm
	// begin inline asm
	shfl.sync.down.b32 %r151, %r152, %r153, %r154, %r155;
	// end inline asm
	mov.b64 	%rd173, {%r146, %r151};
	setp.gt.s32 	%p68, %r55, 15;
	setp.lt.f32 	%p69, %f234, %f148;
	or.pred  	%p70, %p68, %p69;
	mov.f32 	%f242, %f234;
	mov.u64 	%rd305, %rd297;
	@%p70 bra 	$L__BB2_174;
	setp.gt.f32 	%p71, %f234, %f148;
	mov.f32 	%f242, %f148;
	mov.u64 	%rd305, %rd173;
	@%p71 bra 	$L__BB2_174;
	setp.lt.s64 	%p72, %rd297, %rd173;
	selp.f32 	%f242, %f234, %f148, %p72;
	min.s64 	%rd305, %rd297, %rd173;
$L__BB2_174:
	setp.ne.s32 	%p73, %r55, 0;
	@%p73 bra 	$L__BB2_176;
	shr.u32 	%r156, %r17, 1;
	and.b32  	%r157, %r156, 496;
	mov.u32 	%r158, _ZN6thrust24THRUST_300001_SM_1000_NS8cuda_cub4core6detail5shmemE;
	add.s32 	%r159, %r158, %r157;
	st.shared.f32 	[%r159+8], %f242;
	st.shared.u64 	[%r159+16], %rd305;
$L__BB2_176:
	bar.sync 	0;
	setp.ne.s32 	%p74, %r17, 0;
	@%p74 bra 	$L__BB2_198;
	ld.shared.f32 	%f151, [_ZN6thrust24THRUST_300001_SM_1000_NS8cuda_cub4core6detail5shmemE+24];
	ld.shared.u64 	%rd176, [_ZN6thrust24THRUST_300001_SM_1000_NS8cuda_cub4core6detail5shmemE+32];
	setp.lt.f32 	%p75, %f242, %f151;
	mov.f32 	%f236, %f242;
	mov.u64 	%rd299, %rd305;
	@%p75 bra 	$L__BB2_180;
	setp.lt.f32 	%p76, %f151, %f242;
	mov.f32 	%f236, %f151;
	mov.u64 	%rd299, %rd176;
	@%p76 bra 	$L__BB2_180;
	setp.lt.s64 	%p77, %rd305, %rd176;
	selp.f32 	%f236, %f242, %f151, %p77;
	min.s64 	%rd299, %rd305, %rd176;
$L__BB2_180:
	ld.shared.f32 	%f154, [_ZN6thrust24THRUST_300001_SM_1000_NS8cuda_cub4core6detail5shmemE+40];
	ld.shared.u64 	%rd179, [_ZN6thrust24THRUST_300001_SM_1000_NS8cuda_cub4core6detail5shmemE+48];
	setp.lt.f32 	%p78, %f236, %f154;
	mov.f32 	%f237, %f236;
	mov.u64 	%rd300, %rd299;
	@%p78 bra 	$L__BB2_183;
	setp.lt.f32 	%p79, %f154, %f236;
	mov.f32 	%f237, %f154;
	mov.u64 	%rd300, %rd179;
	@%p79 bra 	$L__BB2_183;
	setp.lt.s64 	%p80, %rd299, %rd179;
	selp.f32 	%f237, %f236, %f154, %p80;
	min.s64 	%rd300, %rd299, %rd179;
$L__BB2_183:
	ld.shared.f32 	%f157, [_ZN6thrust24THRUST_300001_SM_1000_NS8cuda_cub4core6detail5shmemE+56];
	ld.shared.u64 	%rd182, [_ZN6thrust24THRUST_300001_SM_1000_NS8cuda_cub4core6detail5shmemE+64];
	setp.lt.f32 	%p81, %f237, %f157;
	mov.f32 	%f238, %f237;
	mov.u64 	%rd301, %rd300;
	@%p81 bra 	$L__BB2_186;
	setp.lt.f32 	%p82, %f157, %f237;
	mov.f32 	%f238, %f157;
	mov.u64 	%rd301, %rd182;
	@%p82 bra 	$L__BB2_186;
	setp.lt.s64 	%p83, %rd300, %rd182;
	selp.f32 	%f238, %f237, %f157, %p83;
	min.s64 	%rd301, %rd300, %rd182;
$L__BB2_186:
	ld.shared.f32 	%f160, [_ZN6thrust24THRUST_300001_SM_1000_NS8cuda_cub4core6detail5shmemE+72];
	ld.shared.u64 	%rd185, [_ZN6thrust24THRUST_300001_SM_1000_NS8cuda_cub4core6detail5shmemE+80];
	setp.lt.f32 	%p84, %f238, %f160;
	mov.f32 	%f239, %f238;
	mov.u64 	%rd302, %rd301;
	@%p84 bra 	$L__BB2_189;
	setp.lt.f32 	%p85, %f160, %f238;
	mov.f32 	%f239, %f160;
	mov.u64 	%rd302, %rd185;
	@%p85 bra 	$L__BB2_189;
	setp.lt.s64 	%p86, %rd301, %rd185;
	selp.f32 	%f239, %f238, %f160, %p86;
	min.s64 	%rd302, %rd301, %rd185;
$L__BB2_189:
	ld.shared.f32 	%f163, [_ZN6thrust24THRUST_300001_SM_1000_NS8cuda_cub4core6detail5shmemE+88];
	ld.shared.u64 	%rd188, [_ZN6thrust24THRUST_300001_SM_1000_NS8cuda_cub4core6detail5shmemE+96];
	setp.lt.f32 	%p87, %f239, %f163;
	mov.f32 	%f240, %f239;
	mov.u64 	%rd303, %rd302;
	@%p87 bra 	$L__BB2_192;
	setp.lt.f32 	%p88, %f163, %f239;
	mov.f32 	%f240, %f163;
	mov.u64 	%rd303, %rd188;
	@%p88 bra 	$L__BB2_192;
	setp.lt.s64 	%p89, %rd302, %rd188;
	selp.f32 	%f240, %f239, %f163, %p89;
	min.s64 	%rd303, %rd302, %rd188;
$L__BB2_192:
	ld.shared.f32 	%f166, [_ZN6thrust24THRUST_300001_SM_1000_NS8cuda_cub4core6detail5shmemE+104];
	ld.shared.u64 	%rd191, [_ZN6thrust24THRUST_300001_SM_1000_NS8cuda_cub4core6detail5shmemE+112];
	setp.lt.f32 	%p90, %f240, %f166;
	mov.f32 	%f241, %f240;
	mov.u64 	%rd304, %rd303;
	@%p90 bra 	$L__BB2_195;
	setp.lt.f32 	%p91, %f166, %f240;
	mov.f32 	%f241, %f166;
	mov.u64 	%rd304, %rd191;
	@%p91 bra 	$L__BB2_195;
	setp.lt.s64 	%p92, %rd303, %rd191;
	selp.f32 	%f241, %f240, %f166, %p92;
	min.s64 	%rd304, %rd303, %rd191;
$L__BB2_195:
	ld.shared.f32 	%f169, [_ZN6thrust24THRUST_300001_SM_1000_NS8cuda_cub4core6detail5shmemE+120];
	ld.shared.u64 	%rd194, [_ZN6thrust24THRUST_300001_SM_1000_NS8cuda_cub4core6detail5shmemE+128];
	setp.lt.f32 	%p93, %f241, %f169;
	mov.f32 	%f242, %f241;
	mov.u64 	%rd305, %rd304;
	@%p93 bra 	$L__BB2_198;
	setp.lt.f32 	%p94, %f169, %f241;
	mov.f32 	%f242, %f169;
	mov.u64 	%rd305, %rd194;
	@%p94 bra 	$L__BB2_198;
	setp.lt.s64 	%p95, %rd304, %rd194;
	selp.f32 	%f242, %f241, %f169, %p95;
	min.s64 	%rd305, %rd304, %rd194;
$L__BB2_198:
	mov.u32 	%r387, %tid.x;
	setp.ne.s32 	%p222, %r387, 0;
	@%p222 bra 	$L__BB2_200;
	ld.param.u64 	%rd234, [_ZN6thrust24THRUST_300001_SM_1000_NS8cuda_cub4core6detail13_kernel_agentINS1_8__reduce11ReduceAgentINS0_12zip_iteratorIN4cuda3std3__45tupleIJNS0_10device_ptrIfEENS0_17counting_iteratorIlNS0_11use_defaultESF_SF_EEEEEEEPNSB_IJflEEESJ_iNS1_9__extrema9arg_min_fIflNSA_4lessIfEEEEEEJSI_SK_iSP_EEEvDpT0__param_1];
	cvta.to.global.u64 	%rd233, %rd234;
	st.global.f32 	[%rd233], %f242;
	st.global.u64 	[%rd233+8], %rd305;
$L__BB2_200:
	ret;

}
	// .globl	_ZN6thrust24THRUST_300001_SM_1000_NS8cuda_cub4core6detail13_kernel_agentINS1_8__reduce11ReduceAgentINS0_12zip_iteratorIN4cuda3std3__45tupleIJNS0_10device_ptrIfEENS0_17counting_iteratorIlNS0_11use_defaultESF_SF_EEEEEEEPNSB_IJflEEESJ_iNS1_9__extrema9arg_min_fIflNSA_4lessIfEEEEEEJSI_SK_iN3cub18CUB_300001_SM_100013GridEvenShareIiEENSS_9GridQueueIjEESP_EEEvDpT0_
.visible .entry _ZN6thrust24THRUST_300001_SM_1000_NS8cuda_cub4core6detail13_kernel_agentINS1_8__reduce11ReduceAgentINS0_12zip_iteratorIN4cuda3std3__45tupleIJNS0_10device_ptrIfEENS0_17counting_iteratorIlNS0_11use_defaultESF_SF_EEEEEEEPNSB_IJflEEESJ_iNS1_9__extrema9arg_min_fIflNSA_4lessIfEEEEEEJSI_SK_iN3cub18CUB_300001_SM_100013GridEvenShareIiEENSS_9GridQueueIjEESP_EEEvDpT0_(
	.param .align 8 .b8 _ZN6thrust24THRUST_300001_SM_1000_NS8cuda_cub4core6detail13_kernel_agentINS1_8__reduce11ReduceAgentINS0_12zip_iteratorIN4cuda3std3__45tupleIJNS0_10device_ptrIfEENS0_17counting_iteratorIlNS0_11use_defaultESF_SF_EEEEEEEPNSB_IJflEEESJ_iNS1_9__extrema9arg_min_fIflNSA_4lessIfEEEEEEJSI_SK_iN3cub18CUB_300001_SM_100013GridEvenShareIiEENSS_9GridQueueIjEESP_EEEvDpT0__param_0[16],
	.param .u64 .ptr .align 1 _ZN6thrust24THRUST_300001_SM_1000_NS8cuda_cub4core6detail13_kernel_agentINS1_8__reduce11ReduceAgentINS0_12zip_iteratorIN4cuda3std3__45tupleIJNS0_10device_ptrIfEENS0_17counting_iteratorIlNS0_11use_defaultESF_SF_EEEEEEEPNSB_IJflEEESJ_iNS1_9__extrema9arg_min_fIflNSA_4lessIfEEEEEEJSI_SK_iN3cub18CUB_300001_SM_100013GridEvenShareIiEENSS_9GridQueueIjEESP_EEEvDpT0__param_1,
	.param .u32 _ZN6thrust24THRUST_300001_SM_1000_NS8cuda_cub4core6detail13_kernel_agentINS1_8__reduce11ReduceAgentINS0_12zip_iteratorIN4cuda3std3__45tupleIJNS0_10device_ptrIfEENS0_17counting_iteratorIlNS0_11use_defaultESF_SF_EEEEEEEPNSB_IJflEEESJ_iNS1_9__extrema9arg_min_fIflNSA_4lessIfEEEEEEJSI_SK_iN3cub18CUB_300001_SM_100013GridEvenShareIiEENSS_9GridQueueIjEESP_EEEvDpT0__param_2,
	.param .align 4 .b8 _ZN6thrust24THRUST_300001_SM_1000_NS8cuda_cub4core6detail13_kernel_agentINS1_8__reduce11ReduceAgentINS0_12zip_iteratorIN4cuda3std3__45tupleIJNS0_10device_ptrIfEENS0_17counting_iteratorIlNS0_11use_defaultESF_SF_EEEEEEEPNSB_IJflEEESJ_iNS1_9__extrema9arg_min_fIflNSA_4lessIfEEEEEEJSI_SK_iN3cub18CUB_300001_SM_100013GridEvenShareIiEENSS_9GridQueueIjEESP_EEEvDpT0__param_3[40],
	.param .align 8 .b8 _ZN6thrust24THRUST_300001_SM_1000_NS8cuda_cub4core6detail13_kernel_agentINS1_8__reduce11ReduceAgentINS0_12zip_iteratorIN4cuda3std3__45tupleIJNS0_10device_ptrIfEENS0_17counting_iteratorIlNS0_11use_defaultESF_SF_EEEEEEEPNSB_IJflEEESJ_iNS1_9__extrema9arg_min_fIflNSA_4lessIfEEEEEEJSI_SK_iN3cub18CUB_300001_SM_100013GridEvenShareIiEENSS_9GridQueueIjEESP_EEEvDpT0__param_4[8],
	.param .align 1 .b8 _ZN6thrust24THRUST_300001_SM_1000_NS8cuda_cub4core6detail13_kernel_agentINS1_8__reduce11ReduceAgentINS0_12zip_iteratorIN4cuda3std3__45tupleIJNS0_10device_ptrIfEENS0_17counting_iteratorIlNS0_11use_defaultESF_SF_EEEEEEEPNSB_IJflEEESJ_iNS1_9__extrema9arg_min_fIflNSA_4lessIfEEEEEEJSI_SK_iN3cub18CUB_300001_SM_100013GridEvenShareIiEENSS_9GridQueueIjEESP_EEEvDpT0__param_5[1]
)
.maxntid 256
{
	.reg .pred 	%p<225>;
	.reg .b32 	%r<437>;
	.reg .b32 	%f<243>;
	.reg .b64 	%rd<287>;

	ld.param.u64 	%rd3, [_ZN6thrust24THRUST_300001_SM_1000_NS8cuda_cub4core6detail13_kernel_agentINS1_8__reduce11ReduceAgentINS0_12zip_iteratorIN4cuda3std3__45tupleIJNS0_10device_ptrIfEENS0_17counting_iteratorIlNS0_11use_defaultESF_SF_EEEEEEEPNSB_IJflEEESJ_iNS1_9__extrema9arg_min_fIflNSA_4lessIfEEEEEEJSI_SK_iN3cub18CUB_300001_SM_100013GridEvenShareIiEENSS_9GridQueueIjEESP_EEEvDpT0__param_0+8];
	ld.param.u64 	%rd184, [_ZN6thrust24THRUST_300001_SM_1000_NS8cuda_cub4core6detail13_kernel_agentINS1_8__reduce11ReduceAgentINS0_12zip_iteratorIN4cuda3std3__45tupleIJNS0_10device_ptrIfEENS0_17counting_iteratorIlNS0_11use_defaultESF_SF_EEEEEEEPNSB_IJflEEESJ_iNS1_9__extrema9arg_min_fIflNSA_4lessIfEEEEEEJSI_SK_iN3cub18CUB_300001_SM_100013GridEvenShareIiEENSS_9GridQueueIjEESP_EEEvDpT0__param_0];
	ld.param.u64 	%rd185, [_ZN6thrust24THRUST_300001_SM_1000_NS8cuda_cub4core6detail13_kernel_agentINS1_8__reduce11ReduceAgentINS0_12zip_iteratorIN4cuda3std3__45tupleIJNS0_10device_ptrIfEENS0_17counting_iteratorIlNS0_11use_defaultESF_SF_EEEEEEEPNSB_IJflEEESJ_iNS1_9__extrema9arg_min_fIflNSA_4lessIfEEEEEEJSI_SK_iN3cub18CUB_300001_SM_100013GridEvenShareIiEENSS_9GridQueueIjEESP_EEEvDpT0__param_4];
	ld.param.u32 	%r66, [_ZN6thrust24THRUST_300001_SM_1000_NS8cuda_cub4core6detail13_kernel_agentINS1_8__reduce11ReduceAgentINS0_12zip_iteratorIN4cuda3std3__45tupleIJNS0_10device_ptrIfEENS0_17counting_iteratorIlNS0_11use_defaultESF_SF_EEEEEEEPNSB_IJflEEESJ_iNS1_9__extrema9arg_min_fIflNSA_4lessIfEEEEEEJSI_SK_iN3cub18CUB_300001_SM_100013GridEvenShareIiEENSS_9GridQueueIjEESP_EEEvDpT0__param_2];
	cvta.to.global.u64 	%rd1, %rd185;
	cvta.to.global.u64 	%rd2, %rd184;
	mov.u32 	%r1, %ctaid.x;
	mul.lo.s32 	%r2, %r1, 1280;
	mov.u32 	%r67, %nctaid.x;
	mul.lo.s32 	%r3, %r67, 1280;
	add.s32 	%r68, %r2, 1280;
	setp.le.s32 	%p1, %r68, %r66;
	@%p1 bra 	$L__BB3_111;
	sub.s32 	%r4, %r66, %r2;
	mov.u32 	%r5, %tid.x;
	setp.ge.s32 	%p98, %r5, %r4;
	mov.f32 	%f188, 0f00000000;
	mov.b64 	%rd232, 0;
	mov.u32 	%r420, %r5;
	@%p98 bra 	$L__BB3_3;
	add.s32 	%r190, %r2, %r5;
	cvt.s64.s32 	%rd207, %r190;
	mul.wide.s32 	%rd208, %r190, 4;
	add.s64 	%rd209, %rd2, %rd208;
	add.s64 	%rd232, %rd3, %rd207;
	ld.global.f32 	%f188, [%rd209];
	add.s32 	%r420, %r5, 256;
$L__BB3_3:
	setp.ge.s32 	%p99, %r420, %r4;
	@%p99 bra 	$L__BB3_25;
	not.b32 	%r191, %r420;
	add.s32 	%r192, %r66, %r191;
	sub.s32 	%r8, %r192, %r2;
	and.b32  	%r193, %r8, 768;
	setp.eq.s32 	%p100, %r193, 768;
	@%p100 bra 	$L__BB3_10;
	add.s32 	%r418, %r420, %r2;
	shr.u32 	%r194, %r8, 8;
	add.s32 	%r195, %r194, 1;
	and.b32  	%r196, %r195, 3;
	neg.s32 	%r417, %r196;
$L__BB3_6:
	.pragma "nounroll";
	mov.u64 	%rd6, %rd232;
	mov.f32 	%f3, %f188;
	cvt.s64.s32 	%rd211, %r418;
	add.s64 	%rd7, %rd3, %rd211;
	mul.wide.s32 	%rd212, %r418, 4;
	add.s64 	%rd213, %rd2, %rd212;
	ld.global.f32 	%f4, [%rd213];
	setp.lt.f32 	%p101, %f3, %f4;
	@%p101 bra 	$L__BB3_9;
	setp.lt.f32 	%p102, %f4, %f3;
	mov.u64 	%rd232, %rd7;
	mov.f32 	%f188, %f4;
	@%p102 bra 	$L__BB3_9;
	setp.lt.s64 	%p103, %rd6, %rd7;
	min.s64 	%rd232, %rd6, %rd7;
	selp.f32 	%f188, %f3, %f4, %p103;
$L__BB3_9:
	add.s32 	%r420, %r420, 256;
	add.s32 	%r418, %r418, 256;
	add.s32 	%r417, %r417, 1;
	setp.ne.s32 	%p104, %r417, 0;
	@%p104 bra 	$L__BB3_6;
$L__BB3_10:
	setp.lt.u32 	%p105, %r8, 768;
	@%p105 bra 	$L__BB3_25;
	add.s32 	%r421, %r420, %r2;
	add.s32 	%r424, %r421, 256;
	add.s32 	%r423, %r421, 512;
	add.s32 	%r422, %r421, 768;
	add.s64 	%rd12, %rd2, 2048;
$L__BB3_12:
	cvt.s64.s32 	%rd214, %r424;
	add.s64 	%rd14, %rd3, %rd214;
	cvt.s64.s32 	%rd215, %r423;
	add.s64 	%rd15, %rd3, %rd215;
	cvt.s64.s32 	%rd216, %r422;
	add.s64 	%rd16, %rd3, %rd216;
	cvt.s64.s32 	%rd217, %r421;
	mul.wide.s32 	%rd218, %r421, 4;
	add.s64 	%rd17, %rd12, %rd218;
	add.s64 	%rd18, %rd3, %rd217;
	ld.global.f32 	%f10, [%rd17+-2048];
	setp.lt.f32 	%p106, %f188, %f10;
	mov.u64 	%rd229, %rd232;
	mov.f32 	%f185, %f188;
	@%p106 bra 	$L__BB3_15;
	setp.lt.f32 	%p107, %f10, %f188;
	mov.u64 	%rd229, %rd18;
	mov.f32 	%f185, %f10;
	@%p107 bra 	$L__BB3_15;
	setp.lt.s64 	%p108, %rd232, %rd18;
	min.s64 	%rd229, %rd232, %rd18;
	selp.f32 	%f185, %f188, %f10, %p108;
$L__BB3_15:
	ld.global.f32 	%f13, [%rd17+-1024];
	setp.lt.f32 	%p109, %f185, %f13;
	mov.u64 	%rd230, %rd229;
	mov.f32 	%f186, %f185;
	@%p109 bra 	$L__BB3_18;
	setp.lt.f32 	%p110, %f13, %f185;
	mov.u64 	%rd230, %rd14;
	mov.f32 	%f186, %f13;
	@%p110 bra 	$L__BB3_18;
	setp.lt.s64 	%p111, %rd229, %rd14;
	min.s64 	%rd230, %rd229, %rd14;
	selp.f32 	%f186, %f185, %f13, %p111;
$L__BB3_18:
	ld.global.f32 	%f16, [%rd17];
	setp.lt.f32 	%p112, %f186, %f16;
	mov.u64 	%rd231, %rd230;
	mov.f32 	%f187, %f186;
	@%p112 bra 	$L__BB3_21;
	setp.lt.f32 	%p113, %f16, %f186;
	mov.u64 	%rd231, %rd15;
	mov.f32 	%f187, %f16;
	@%p113 bra 	$L__BB3_21;
	setp.lt.s64 	%p114, %rd230, %rd15;
	min.s64 	%rd231, %rd230, %rd15;
	selp.f32 	%f187, %f186, %f16, %p114;
$L__BB3_21:
	ld.global.f32 	%f19, [%rd17+1024];
	setp.lt.f32 	%p115, %f187, %f19;
	mov.u64 	%rd232, %rd231;
	mov.f32 	%f188, %f187;
	@%p115 bra 	$L__BB3_24;
	setp.lt.f32 	%p116, %f19, %f187;
	mov.u64 	%rd232, %rd16;
	mov.f32 	%f188, %f19;
	@%p116 bra 	$L__BB3_24;
	setp.lt.s64 	%p117, %rd231, %rd16;
	min.s64 	%rd232, %rd231, %rd16;
	selp.f32 	%f188, %f187, %f19, %p117;
$L__BB3_24:
	add.s32 	%r420, %r420, 1024;
	add.s32 	%r424, %r424, 1024;
	add.s32 	%r423, %r423, 1024;
	add.s32 	%r422, %r422, 1024;
	add.s32 	%r421, %r421, 1024;
	setp.lt.s32 	%p118, %r420, %r4;
	@%p118 bra 	$L__BB3_12;
$L__BB3_25:
	setp.lt.s32 	%p119, %r4, 256;
	@%p119 bra 	$L__BB3_65;
	// begin inline asm
	mov.u32 %r310, %laneid;
	// end inline asm
	mov.b32 	%r312, %f188;
	mov.b32 	%r328, 1;
	mov.b32 	%r329, 31;
	mov.b32 	%r330, -1;
	// begin inline asm
	shfl.sync.down.b32 %r311, %r312, %r328, %r329, %r330;
	// end inline asm
	mov.b32 	%f23, %r311;
	// begin inline asm
	shfl.sync.down.b32 %r316, %r317, %r328, %r329, %r330;
	// end inline asm
	mov.b64 	{%r322, %r327}, %rd232;
	// begin inline asm
	shfl.sync.down.b32 %r321, %r322, %r328, %r329, %r330;
	// end inline asm
	// begin inline asm
	shfl.sync.down.b32 %r326, %r327, %r328, %r329, %r330;
	// end inline asm
	mov.b64 	%rd28, {%r321, %r326};
	setp.gt.s32 	%p176, %r310, 30;
	setp.lt.f32 	%p177, %f188, %f23;
	or.pred  	%p178, %p176, %p177;
	mov.u64 	%rd234, %rd232;
	mov.f32 	%f190, %f188;
	@%p178 bra 	$L__BB3_29;
	setp.gt.f32 	%p179, %f188, %f23;
	mov.u64 	%rd234, %rd28;
	mov.f32 	%f190, %f23;
	@%p179 bra 	$L__BB3_29;
	setp.lt.s64 	%p180, %rd232, %rd28;
	min.s64 	%rd234, %rd232, %rd28;
	selp.f32 	%f190, %f188, %f23, %p180;
$L__BB3_29:
	mov.b32 	%r332, %f190;
	mov.b32 	%r348, 2;
	mov.b32 	%r349, 31;
	mov.b32 	%r350, -1;
	// begin inline asm
	shfl.sync.down.b32 %r331, %r332, %r348, %r349, %r350;
	// end inline asm
	mov.b32 	%f26, %r331;
	// begin inline asm
	shfl.sync.down.b32 %r336, %r337, %r348, %r349, %r350;
	// end inline asm
	mov.b64 	{%r342, %r347}, %rd234;
	// begin inline asm
	shfl.sync.down.b32 %r341, %r342, %r348, %r349, %r350;
	// end inline asm
	// begin inline asm
	shfl.sync.down.b32 %r346, %r347, %r348, %r349, %r350;
	// end inline asm
	mov.b64 	%rd31, {%r341, %r346};
	setp.gt.s32 	%p181, %r310, 29;
	setp.lt.f32 	%p182, %f190, %f26;
	or.pred  	%p183, %p181, %p182;
	mov.u64 	%rd235, %rd234;
	mov.f32 	%f191, %f190;
	@%p183 bra 	$L__BB3_32;
	setp.gt.f32 	%p184, %f190, %f26;
	mov.u64 	%rd235, %rd31;
	mov.f32 	%f191, %f26;
	@%p184 bra 	$L__BB3_32;
	setp.lt.s64 	%p185, %rd234, %rd31;
	min.s64 	%rd235, %rd234, %rd31;
	selp.f32 	%f191, %f190, %f26, %p185;
$L__BB3_32:
	mov.b32 	%r352, %f191;
	mov.b32 	%r368, 4;
	mov.b32 	%r369, 31;
	mov.b32 	%r370, -1;
	// begin inline asm
	shfl.sync.down.b32 %r351, %r352, %r368, %r369, %r370;
	// end inline asm
	mov.b32 	%f29, %r351;
	// begin inline asm
	shfl.sync.down.b32 %r356, %r357, %r368, %r369, %r370;
	// end inline asm
	mov.b64 	{%r362, %r367}, %rd235;
	// begin inline asm
	shfl.sync.down.b32 %r361, %r362, %r368, %r369, %r370;
	// end inline asm
	// begin inline asm
	shfl.sync.down.b32 %r366, %r367, %r368, %r369, %r370;
	// end inline asm
	mov.b64 	%rd34, {%r361, %r366};
	setp.gt.s32 	%p186, %r310, 27;
	setp.lt.f32 	%p187, %f191, %f29;
	or.pred  	%p188, %p186, %p187;
	mov.u64 	%rd236, %rd235;
	mov.f32 	%f192, %f191;
	@%p188 bra 	$L__BB3_35;
	setp.gt.f32 	%p189, %f191, %f29;
	mov.u64 	%rd236, %rd34;
	mov.f32 	%f192, %f29;
	@%p189 bra 	$L__BB3_35;
	setp.lt.s64 	%p190, %rd235, %rd34;
	min.s64 	%rd236, %rd235, %rd34;
	selp.f32 	%f192, %f191, %f29, %p190;
$L__BB3_35:
	mov.b32 	%r372, %f192;
	mov.b32 	%r388, 8;
	mov.b32 	%r389, 31;
	mov.b32 	%r390, -1;
	// begin inline asm
	shfl.sync.down.b32 %r371, %r372, %r388, %r389, %r390;
	// end inline asm
	mov.b32 	%f32, %r371;
	// begin inline asm
	shfl.sync.down.b32 %r376, %r377, %r388, %r389, %r390;
	// end inline asm
	mov.b64 	{%r382, %r387}, %rd236;
	// begin inline asm
	shfl.sync.down.b32 %r381, %r382, %r388, %r389, %r390;
	// end inline asm
	// begin inline asm
	shfl.sync.down.b32 %r386, %r387, %r388, %r389, %r390;
	// end inline asm
	mov.b64 	%rd37, {%r381, %r386};
	setp.gt.s32 	%p191, %r310, 23;
	setp.lt.f32 	%p192, %f192, %f32;
	or.pred  	%p193, %p191, %p192;
	mov.u64 	%rd237, %rd236;
	mov.f32 	%f193, %f192;
	@%p193 bra 	$L__BB3_38;
	setp.gt.f32 	%p194, %f192, %f32;
	mov.u64 	%rd237, %rd37;
	mov.f32 	%f193, %f32;
	@%p194 bra 	$L__BB3_38;
	setp.lt.s64 	%p195, %rd236, %rd37;
	min.s64 	%rd237, %rd236, %rd37;
	selp.f32 	%f193, %f192, %f32, %p195;
$L__BB3_38:
	mov.b32 	%r392, %f193;
	mov.b32 	%r408, 16;
	mov.b32 	%r409, 31;
	mov.b32 	%r410, -1;
	// begin inline asm
	shfl.sync.down.b32 %r391, %r392, %r408, %r409, %r410;
	// end inline asm
	mov.b32 	%f35, %r391;
	// begin inline asm
	shfl.sync.down.b32 %r396, %r397, %r408, %r409, %r410;
	// end inline asm
	mov.b64 	{%r402, %r407}, %rd237;
	// begin inline asm
	shfl.sync.down.b32 %r401, %r402, %r408, %r409, %r410;
	// end inline asm
	// begin inline asm
	shfl.sync.down.b32 %r406, %r407, %r408, %r409, %r410;
	// end inline asm
	mov.b64 	%rd40, {%r401, %r406};
	setp.gt.s32 	%p196, %r310, 15;
	setp.lt.f32 	%p197, %f193, %f35;
	or.pred  	%p198, %p196, %p197;
	mov.u64 	%rd286, %rd237;
	mov.f32 	%f242, %f193;
	@%p198 bra 	$L__BB3_41;
	setp.gt.f32 	%p199, %f193, %f35;
	mov.u64 	%rd286, %rd40;
	mov.f32 	%f242, %f35;
	@%p199 bra 	$L__BB3_41;
	setp.lt.s64 	%p200, %rd237, %rd40;
	min.s64 	%rd286, %rd237, %rd40;
	selp.f32 	%f242, %f193, %f35, %p200;
$L__BB3_41:
	setp.ne.s32 	%p201, %r310, 0;
	@%p201 bra 	$L__BB3_43;
	shr.u32 	%r411, %r5, 1;
	and.b32  	%r412, %r411, 496;
	mov.u32 	%r413, _ZN6thrust24THRUST_300001_SM_1000_NS8cuda_cub4core6detail5shmemE;
	add.s32 	%r414, %r413, %r412;
	st.shared.f32 	[%r414+8], %f242;
	st.shared.u64 	[%r414+16], %rd286;
$L__BB3_43:
	bar.sync 	0;
	setp.ne.s32 	%p202, %r5, 0;
	@%p202 bra 	$L__BB3_201;
	ld.shared.f32 	%f38, [_ZN6thrust24THRUST_300001_SM_1000_NS8cuda_cub4core6detail5shmemE+24];
	ld.shared.u64 	%rd43, [_ZN6thrust24THRUST_300001_SM_1000_NS8cuda_cub4core6detail5shmemE+32];
	setp.lt.f32 	%p203, %f242, %f38;
	mov.u64 	%rd239, %rd286;
	mov.f32 	%f195, %f242;
	@%p203 bra 	$L__BB3_47;
	setp.lt.f32 	%p204, %f38, %f242;
	mov.u64 	%rd239, %rd43;
	mov.f32 	%f195, %f38;
	@%p204 bra 	$L__BB3_47;
	setp.lt.s64 	%p205, %rd286, %rd43;
	min.s64 	%rd239, %rd286, %rd43;
	selp.f32 	%f195, %f242, %f38, %p205;
$L__BB3_47:
	ld.shared.f32 	%f41, [_ZN6thrust24THRUST_300001_SM_1000_NS8cuda_cub4core6detail5shmemE+40];
	ld.shared.u64 	%rd46, [_ZN6thrust24THRUST_300001_SM_1000_NS8cuda_cub4core6detail5shmemE+48];
	setp.lt.f32 	%p206, %f195, %f41;
	mov.u64 	%rd240, %rd239;
	mov.f32 	%f196, %f195;
	@%p206 bra 	$L__BB3_50;
	setp.lt.f32 	%p207, %f41, %f195;
	mov.u64 	%rd240, %rd46;
	mov.f32 	%f196, %f41;
	@%p207 bra 	$L__BB3_50;
	setp.lt.s64 	%p208, %rd239, %rd46;
	min.s64 	%rd240, %rd239, %rd46;
	selp.f32 	%f196, %f195, %f41, %p208;
$L__BB3_50:
	ld.shared.f32 	%f44, [_ZN6thrust24THRUST_300001_SM_1000_NS8cuda_cub4core6detail5shmemE+56];
	ld.shared.u64 	%rd49, [_ZN6thrust24THRUST_300001_SM_1000_NS8cuda_cub4core6detail5shmemE+64];
	setp.lt.f32 	%p209, %f196, %f44;
	mov.u64 	%rd241, %rd240;
	mov.f32 	%f197, %f196;
	@%p209 bra 	$L__BB3_53;
	setp.lt.f32 	%p210, %f44, %f196;
	mov.u64 	%rd241, %rd49;
	mov.f32 	%f197, %f44;
	@%p210 bra 	$L__BB3_53;
	setp.lt.s64 	%p211, %rd240, %rd49;
	min.s64 	%rd241, %rd240, %rd49;
	selp.f32 	%f197, %f196, %f44, %p211;
$L__BB3_53:
	ld.shared.f32 	%f47, [_ZN6thrust24THRUST_300001_SM_1000_NS8cuda_cub4core6detail5shmemE+72];
	ld.shared.u64 	%rd52, [_ZN6thrust24THRUST_300001_SM_1000_NS8cuda_cub4core6detail5shmemE+80];
	setp.lt.f32 	%p212, %f197, %f47;
	mov.u64 	%rd242, %rd241;
	mov.f32 	%f198, %f197;
	@%p212 bra 	$L__BB3_56;
	setp.lt.f32 	%p213, %f47, %f197;
	mov.u64 	%rd242, %rd52;
	mov.f32 	%f198, %f47;
	@%p213 bra 	$L__BB3_56;
	setp.lt.s64 	%p214, %rd241, %rd52;
	min.s64 	%rd242, %rd241, %rd52;
	selp.f32 	%f198, %f197, %f47, %p214;
$L__BB3_56:
	ld.shared.f32 	%f50, [_ZN6thrust24THRUST_300001_SM_1000_NS8cuda_cub4core6detail5shmemE+88];
	ld.shared.u64 	%rd55, [_ZN6thrust24THRUST_300001_SM_1000_NS8cuda_cub4core6detail5shmemE+96];
	setp.lt.f32 	%p215, %f198, %f50;
	mov.f32 	%f199, %f198;
	mov.u64 	%rd243, %rd242;
	@%p215 bra 	$L__BB3_59;
	setp.lt.f32 	%p216, %f50, %f198;
	mov.f32 	%f199, %f50;
	mov.u64 	%rd243, %rd55;
	@%p216 bra 	$L__BB3_59;
	setp.lt.s64 	%p217, %rd242, %rd55;
	selp.f32 	%f199, %f198, %f50, %p217;
	min.s64 	%rd243, %rd242, %rd55;
$L__BB3_59:
	ld.shared.f32 	%f53, [_ZN6thrust24THRUST_300001_SM_1000_NS8cuda_cub4core6detail5shmemE+104];
	ld.shared.u64 	%rd58, [_ZN6thrust24THRUST_300001_SM_1000_NS8cuda_cub4core6detail5shmemE+112];
	setp.lt.f32 	%p218, %f199, %f53;
	mov.f32 	%f200, %f199;
	mov.u64 	%rd244, %rd243;
	@%p218 bra 	$L__BB3_62;
	setp.lt.f32 	%p219, %f53, %f199;
	mov.f32 	%f200, %f53;
	mov.u64 	%rd244, %rd58;
	@%p219 bra 	$L__BB3_62;
	setp.lt.s64 	%p220, %rd243, %rd58;
	selp.f32 	%f200, %f199, %f53, %p220;
	min.s64 	%rd244, %rd243, %rd58;
$L__BB3_62:
	ld.shared.f32 	%f56, [_ZN6thrust24THRUST_300001_SM_1000_NS8cuda_cub4core6detail5shmemE+120];
	ld.shared.u64 	%rd61, [_ZN6thrust24THRUST_300001_SM_1000_NS8cuda_cub4core6detail5shmemE+128];
	setp.lt.f32 	%p221, %f200, %f56;
	mov.f32 	%f242, %f200;
	mov.u64 	%rd286, %rd244;
	@%p221 bra 	$L__BB3_201;
	setp.lt.f32 	%p222, %f56, %f200;
	mov.f32 	%f242, %f56;
	mov.u64 	%rd286, %rd61;
	@%p222 bra 	$L__BB3_201;
	setp.lt.s64 	%p223, %rd244, %rd61;
	selp.f32 	%f242, %f200, %f56, %p223;
	min.s64 	%rd286, %rd244, %rd61;
	bra.uni 	$L__BB3_201;
$L__BB3_65:
	// begin inline asm
	mov.u32 %r197, %laneid;
	// end inline asm
	and.b32  	%r218, %r5, 992;
	add.s32 	%r219, %r218, 32;
	setp.gt.s32 	%p120, %r219, %r4;
	not.b32 	%r220, %r218;
	add.s32 	%r221, %r4, %r220;
	selp.b32 	%r216, %r221, 31, %p120;
	mov.b32 	%r199, %f188;
	mov.b32 	%r215, 1;
	mov.b32 	%r217, -1;
	// begin inline asm
	shfl.sync.down.b32 %r198, %r199, %r215, %r216, %r217;
	// end inline asm
	mov.b32 	%f58, %r198;
	// begin inline asm
	shfl.sync.down.b32 %r203, %r204, %r215, %r216, %r217;
	// end inline asm
	mov.b64 	{%r209, %r214}, %rd232;
	// begin inline asm
	shfl.sync.down.b32 %r208, %r209, %r215, %r216, %r217;
	// end inline asm
	// begin inline asm
	shfl.sync.down.b32 %r213, %r214, %r215, %r216, %r217;
	// end inline asm
	mov.b64 	%rd63, {%r208, %r213};
	setp.ge.s32 	%p121, %r197, %r216;
	setp.lt.f32 	%p122, %f188, %f58;
	or.pred  	%p123, %p121, %p122;
	mov.f32 	%f201, %f188;
	mov.u64 	%rd245, %rd232;
	@%p123 bra 	$L__BB3_68;
	setp.gt.f32 	%p124, %f188, %f58;
	mov.f32 	%f201, %f58;
	mov.u64 	%rd245, %rd63;
	@%p124 bra 	$L__BB3_68;
	setp.lt.s64 	%p125, %rd232, %rd63;
	selp.f32 	%f201, %f188, %f58, %p125;
	min.s64 	%rd245, %rd232, %rd63;
$L__BB3_68:
	mov.b32 	%r223, %f201;
	mov.b32 	%r239, 2;
	mov.b32 	%r241, -1;
	// begin inline asm
	shfl.sync.down.b32 %r222, %r223, %r239, %r216, %r241;
	// end inline asm
	mov.b32 	%f61, %r222;
	// begin inline asm
	shfl.sync.down.b32 %r227, %r228, %r239, %r216, %r241;
	// end inline asm
	mov.b64 	{%r233, %r238}, %rd245;
	// begin inline asm
	shfl.sync.down.b32 %r232, %r233, %r239, %r216, %r241;
	// end inline asm
	// begin inline asm
	shfl.sync.down.b32 %r237, %r238, %r239, %r216, %r241;
	// end inline asm
	mov.b64 	%rd66, {%r232, %r237};
	add.s32 	%r242, %r197, 2;
	setp.gt.s32 	%p126, %r242, %r216;
	setp.lt.f32 	%p127, %f201, %f61;
	or.pred  	%p128, %p126, %p127;
	mov.f32 	%f202, %f201;
	mov.u64 	%rd246, %rd245;
	@%p128 bra 	$L__BB3_71;
	setp.gt.f32 	%p129, %f201, %f61;
	mov.f32 	%f202, %f61;
	mov.u64 	%rd246, %rd66;
	@%p129 bra 	$L__BB3_71;
	setp.lt.s64 	%p130, %rd245, %rd66;
	selp.f32 	%f202, %f201, %f61, %p130;
	min.s64 	%rd246, %rd245, %rd66;
$L__BB3_71:
	mov.b32 	%r244, %f202;
	mov.b32 	%r260, 4;
	mov.b32 	%r262, -1;
	// begin inline asm
	shfl.sync.down.b32 %r243, %r244, %r260, %r216, %r262;
	// end inline asm
	mov.b32 	%f64, %r243;
	// begin inline asm
	shfl.sync.down.b32 %r248, %r249, %r260, %r216, %r262;
	// end inline asm
	mov.b64 	{%r254, %r259}, %rd246;
	// begin inline asm
	shfl.sync.down.b32 %r253, %r254, %r260, %r216, %r262;
	// end inline asm
	// begin inline asm
	shfl.sync.down.b32 %r258, %r259, %r260, %r216, %r262;
	// end inline asm
	mov.b64 	%rd69, {%r253, %r258};
	add.s32 	%r263, %r197, 4;
	setp.gt.s32 	%p131, %r263, %r216;
	setp.lt.f32 	%p132, %f202, %f64;
	or.pred  	%p133, %p131, %p132;
	mov.f32 	%f203, %f202;
	mov.u64 	%rd247, %rd246;
	@%p133 bra 	$L__BB3_74;
	setp.gt.f32 	%p134, %f202, %f64;
	mov.f32 	%f203, %f64;
	mov.u64 	%rd247, %rd69;
	@%p134 bra 	$L__BB3_74;
	setp.lt.s64 	%p135, %rd246, %rd69;
	selp.f32 	%f203, %f202, %f64, %p135;
	min.s64 	%rd247, %rd246, %rd69;
$L__BB3_74:
	mov.b32 	%r265, %f203;
	mov.b32 	%r281, 8;
	mov.b32 	%r283, -1;
	// begin inline asm
	shfl.sync.down.b32 %r264, %r265, %r281, %r216, %r283;
	// end inline asm
	mov.b32 	%f67, %r264;
	// begin inline asm
	shfl.sync.down.b32 %r269, %r270, %r281, %r216, %r283;
	// end inline asm
	mov.b64 	{%r275, %r280}, %rd247;
	// begin inline asm
	shfl.sync.down.b32 %r274, %r275, %r281, %r216, %r283;
	// end inline asm
	// begin inline asm
	shfl.sync.down.b32 %r279, %r280, %r281, %r216, %r283;
	// end inline asm
	mov.b64 	%rd72, {%r274, %r279};
	add.s32 	%r284, %r197, 8;
	setp.gt.s32 	%p136, %r284, %r216;
	setp.lt.f32 	%p137, %f203, %f67;
	or.pred  	%p138, %p136, %p137;
	mov.f32 	%f204, %f203;
	mov.u64 	%rd248, %rd247;
	@%p138 bra 	$L__BB3_77;
	setp.gt.f32 	%p139, %f203, %f67;
	mov.f32 	%f204, %f67;
	mov.u64 	%rd248, %rd72;
	@%p139 bra 	$L__BB3_77;
	setp.lt.s64 	%p140, %rd247, %rd72;
	selp.f32 	%f204, %f203, %f67, %p140;
	min.s64 	%rd248, %rd247, %rd72;
$L__BB3_77:
	mov.b32 	%r286, %f204;
	mov.b32 	%r302, 16;
	mov.b32 	%r304, -1;
	// begin inline asm
	shfl.sync.down.b32 %r285, %r286, %r302, %r216, %r304;
	// end inline asm
	mov.b32 	%f70, %r285;
	// begin inline asm
	shfl.sync.down.b32 %r290, %r291, %r302, %r216, %r304;
	// end inline asm
	mov.b64 	{%r296, %r301}, %rd248;
	// begin inline asm
	shfl.sync.down.b32 %r295, %r296, %r302, %r216, %r304;
	// end inline asm
	// begin inline asm
	shfl.sync.down.b32 %r300, %r301, %r302, %r216, %r304;
	// end inline asm
	mov.b64 	%rd75, {%r295, %r300};
	add.s32 	%r305, %r197, 16;
	setp.gt.s32 	%p141, %r305, %r216;
	setp.lt.f32 	%p142, %f204, %f70;
	or.pred  	%p143, %p141, %p142;
	mov.f32 	%f242, %f204;
	mov.u64 	%rd286, %rd248;
	@%p143 bra 	$L__BB3_80;
	setp.gt.f32 	%p144, %f204, %f70;
	mov.f32 	%f242, %f70;
	mov.u64 	%rd286, %rd75;
	@%p144 bra 	$L__BB3_80;
	setp.lt.s64 	%p145, %rd248, %rd75;
	selp.f32 	%f242, %f204, %f70, %p145;
	min.s64 	%rd286, %rd248, %rd75;
$L__BB3_80:
	setp.ne.s32 	%p146, %r197, 0;
	@%p146 bra 	$L__BB3_82;
	shr.u32 	%r306, %r5, 1;
	and.b32  	%r307, %r306, 496;
	mov.u32 	%r308, _ZN6thrust24THRUST_300001_SM_1000_NS8cuda_cub4core6detail5shmemE;
	add.s32 	%r309, %r308, %r307;
	st.shared.f32 	[%r309+8], %f242;
	st.shared.u64 	[%r309+16], %rd286;
$L__BB3_82:
	bar.sync 	0;
	setp.ne.s32 	%p147, %r5, 0;
	@%p147 bra 	$L__BB3_201;
	setp.lt.s32 	%p148, %r4, 33;
	mov.f32 	%f206, %f242;
	mov.u64 	%rd250, %rd286;
	@%p148 bra 	$L__BB3_87;
	ld.shared.f32 	%f73, [_ZN6thrust24THRUST_300001_SM_1000_NS8cuda_cub4core6detail5shmemE+24];
	ld.shared.u64 	%rd78, [_ZN6thrust24THRUST_300001_SM_1000_NS8cuda_cub4core6detail5shmemE+32];
	setp.lt.f32 	%p149, %f242, %f73;
	mov.f32 	%f206, %f242;
	mov.u64 	%rd250, %rd286;
	@%p149 bra 	$L__BB3_87;
	setp.lt.f32 	%p150, %f73, %f242;
	mov.f32 	%f206, %f73;
	mov.u64 	%rd250, %rd78;
	@%p150 bra 	$L__BB3_87;
	setp.lt.s64 	%p151, %rd286, %rd78;
	selp.f32 	%f206, %f242, %f73, %p151;
	min.s64 	%rd250, %rd286, %rd78;
$L__BB3_87:
	setp.lt.s32 	%p152, %r4, 65;
	mov.f32 	%f207, %f206;
	mov.u64 	%rd251, %rd250;
	@%p152 bra 	$L__BB3_91;
	ld.shared.f32 	%f76, [_ZN6thrust24THRUST_300001_SM_1000_NS8cuda_cub4core6detail5shmemE+40];
	ld.shared.u64 	%rd81, [_ZN6thrust24THRUST_300001_SM_1000_NS8cuda_cub4core6detail5shmemE+48];
	setp.lt.f32 	%p153, %f206, %f76;
	mov.f32 	%f207, %f206;
	mov.u64 	%rd251, %rd250;
	@%p153 bra 	$L__BB3_91;
	setp.lt.f32 	%p154, %f76, %f206;
	mov.f32 	%f207, %f76;
	mov.u64 	%rd251, %rd81;
	@%p154 bra 	$L__BB3_91;
	setp.lt.s64 	%p155, %rd250, %rd81;
	selp.f32 	%f207, %f206, %f76, %p155;
	min.s64 	%rd251, %rd250, %rd81;
$L__BB3_91:
	setp.lt.s32 	%p156, %r4, 97;
	mov.f32 	%f208, %f207;
	mov.u64 	%rd252, %rd251;
	@%p156 bra 	$L__BB3_95;
	ld.shared.f32 	%f79, [_ZN6thrust24THRUST_300001_SM_1000_NS8cuda_cub4core6detail5shmemE+56];
	ld.shared.u64 	%rd84, [_ZN6thrust24THRUST_300001_SM_1000_NS8cuda_cub4core6detail5shmemE+64];
	setp.lt.f32 	%p157, %f207, %f79;
	mov.f32 	%f208, %f207;
	mov.u64 	%rd252, %rd251;
	@%p157 bra 	$L__BB3_95;
	setp.lt.f32 	%p158, %f79, %f207;
	mov.f32 	%f208, %f79;
	mov.u64 	%rd252, %rd84;
	@%p158 bra 	$L__BB3_95;
	setp.lt.s64 	%p159, %rd251, %rd84;
	selp.f32 	%f208, %f207, %f79, %p159;
	min.s64 	%rd252, %rd251, %rd84;
$L__BB3_95:
	setp.lt.s32 	%p160, %r4, 129;
	mov.f32 	%f209, %f208;
	mov.u64 	%rd253, %rd252;
	@%p160 bra 	$L__BB3_99;
	ld.shared.f32 	%f82, [_ZN6thrust24THRUST_300001_SM_1000_NS8cuda_cub4core6detail5shmemE+72];
	ld.shared.u64 	%rd87, [_ZN6thrust24THRUST_300001_SM_1000_NS8cuda_cub4core6detail5shmemE+80];
	setp.lt.f32 	%p161, %f208, %f82;
	mov.f32 	%f209, %f208;
	mov.u64 	%rd253, %rd252;
	@%p161 bra 	$L__BB3_99;
	setp.lt.f32 	%p162, %f82, %f208;
	mov.f32 	%f209, %f82;
	mov.u64 	%rd253, %rd87;
	@%p162 bra 	$L__BB3_99;
	setp.lt.s64 	%p163, %rd252, %rd87;
	selp.f32 	%f209, %f208, %f82, %p163;
	min.s64 	%rd253, %rd252, %rd87;
$L__BB3_99:
	setp.lt.s32 	%p164, %r4, 161;
	mov.f32 	%f210, %f209;
	mov.u64 	%rd254, %rd253;
	@%p164 bra 	$L__BB3_103;
	ld.shared.f32 	%f85, [_ZN6thrust24THRUST_300001_SM_1000_NS8cuda_cub4core6detail5shmemE+88];
	ld.shared.u64 	%rd90, [_ZN6thrust24THRUST_300001_SM_1000_NS8cuda_cub4core6detail5shmemE+96];
	setp.lt.f32 	%p165, %f209, %f85;
	mov.f32 	%f210, %f209;
	mov.u64 	%rd254, %rd253;
	@%p165 bra 	$L__BB3_103;
	setp.lt.f32 	%p166, %f85, %f209;
	mov.f32 	%f210, %f85;
	mov.u64 	%rd254, %rd90;
	@%p166 bra 	$L__BB3_103;
	setp.lt.s64 	%p167, %rd253, %rd90;
	selp.f32 	%f210, %f209, %f85, %p167;
	min.s64 	%rd254, %rd253, %rd90;
$L__BB3_103:
	setp.lt.s32 	%p168, %r4, 193;
	mov.f32 	%f211, %f210;
	mov.u64 	%rd255, %rd254;
	@%p168 bra 	$L__BB3_107;
	ld.shared.f32 	%f88, [_ZN6thrust24THRUST_300001_SM_1000_NS8cuda_cub4core6detail5shmemE+104];
	ld.shared.u64 	%rd93, [_ZN6thrust24THRUST_300001_SM_1000_NS8cuda_cub4core6detail5shmemE+112];
	setp.lt.f32 	%p169, %f210, %f88;
	mov.f32 	%f211, %f210;
	mov.u64 	%rd255, %rd254;
	@%p169 bra 	$L__BB3_107;
	setp.lt.f32 	%p170, %f88, %f210;
	mov.f32 	%f211, %f88;
	mov.u64 	%rd255, %rd93;
	@%p170 bra 	$L__BB3_107;
	setp.lt.s64 	%p171, %rd254, %rd93;
	selp.f32 	%f211, %f210, %f88, %p171;
	min.s64 	%rd255, %rd254, %rd93;
$L__BB3_107:
	setp.lt.s32 	%p172, %r4, 225;
	mov.f32 	%f242, %f211;
	mov.u64 	%rd286, %rd255;
	@%p172 bra 	$L__BB3_201;
	ld.shared.f32 	%f91, [_ZN6thrust24THRUST_300001_SM_1000_NS8cuda_cub4core6detail5shmemE+120];
	ld.shared.u64 	%rd96, [_ZN6thrust24THRUST_300001_SM_1000_NS8cuda_cub4core6detail5shmemE+128];
	setp.lt.f32 	%p173, %f211, %f91;
	mov.f32 	%f242, %f211;
	mov.u64 	%rd286, %rd255;
	@%p173 bra 	$L__BB3_201;
	setp.lt.f32 	%p174, %f91, %f211;
	mov.f32 	%f242, %f91;
	mov.u64 	%rd286, %rd96;
	@%p174 bra 	$L__BB3_201;
	setp.lt.s64 	%p175, %rd255, %rd96;
	selp.f32 	%f242, %f211, %f91, %p175;
	min.s64 	%rd286, %rd255, %rd96;
	bra.uni 	$L__BB3_201;
$L__BB3_111:
	mov.u32 	%r35, %tid.x;
	cvt.s64.s32 	%rd186, %r2;
	add.s64 	%rd98, %rd3, %rd186;
	cvt.u64.u32 	%rd99, %r35;
	add.s64 	%rd187, %rd99, %rd186;
	shl.b64 	%rd188, %rd187, 2;
	add.s64 	%rd189, %rd2, %rd188;
	ld.global.f32 	%f172, [%rd189];
	add.s32 	%r69, %r35, 256;
	cvt.u64.u32 	%rd190, %r69;
	ld.global.f32 	%f173, [%rd189+1024];
	add.s32 	%r70, %r35, 512;
	cvt.u64.u32 	%rd191, %r70;
	ld.global.f32 	%f174, [%rd189+2048];
	ld.global.f32 	%f93, [%rd189+3072];
	or.b32  	%r71, %r35, 1024;
	cvt.u64.u32 	%rd100, %r71;
	add.s64 	%rd101, %rd98, %rd100;
	ld.global.f32 	%f94, [%rd189+4096];
	setp.lt.f32 	%p2, %f173, %f172;
	selp.f32 	%f175, %f173, %f172, %p2;
	selp.b64 	%rd192, %rd190, %rd99, %p2;
	setp.lt.f32 	%p3, %f174, %f175;
	selp.f32 	%f95, %f174, %f175, %p3;
	selp.b64 	%rd102, %rd191, %rd192, %p3;
	setp.lt.f32 	%p4, %f95, %f93;
	mov.f32 	%f212, %f95;
	mov.u64 	%rd256, %rd102;
	@%p4 bra 	$L__BB3_114;
	add.s32 	%r72, %r35, 768;
	cvt.u64.u32 	%rd256, %r72;
	setp.lt.f32 	%p5, %f93, %f95;
	mov.f32 	%f212, %f93;
	@%p5 bra 	$L__BB3_114;
	mov.f32 	%f212, %f95;
	mov.u64 	%rd256, %rd102;
$L__BB3_114:
	add.s64 	%rd105, %rd98, %rd256;
	setp.lt.f32 	%p6, %f212, %f94;
	mov.f32 	%f230, %f212;
	mov.u64 	%rd274, %rd105;
	@%p6 bra 	$L__BB3_117;
	setp.lt.f32 	%p7, %f94, %f212;
	mov.f32 	%f230, %f94;
	mov.u64 	%rd274, %rd101;
	@%p7 bra 	$L__BB3_117;
	setp.lt.s64 	%p8, %rd256, %rd100;
	selp.f32 	%f230, %f212, %f94, %p8;
	selp.b64 	%rd274, %rd105, %rd101, %p8;
$L__BB3_117:
	setp.le.s32 	%p9, %r66, %r3;
	@%p9 bra 	$L__BB3_162;
	setp.ne.s32 	%p10, %r35, 0;
	@%p10 bra 	$L__BB3_120;
	atom.global.add.u32 	%r73, [%rd1+4], 1280;
	add.s32 	%r74, %r73, %r3;
	st.shared.u32 	[_ZN6thrust24THRUST_300001_SM_1000_NS8cuda_cub4core6detail5shmemE+152], %r74;
$L__BB3_120:
	bar.sync 	0;
	ld.shared.u32 	%r427, [_ZN6thrust24THRUST_300001_SM_1000_NS8cuda_cub4core6detail5shmemE+152];
	add.s32 	%r75, %r427, 1280;
	setp.gt.s32 	%p11, %r75, %r66;
	@%p11 bra 	$L__BB3_139;
$L__BB3_121:
	cvt.s64.s32 	%rd193, %r427;
	add.s64 	%rd194, %rd99, %rd193;
	shl.b64 	%rd195, %rd194, 2;
	add.s64 	%rd196, %rd2, %rd195;
	add.s64 	%rd109, %rd194, %rd3;
	ld.global.f32 	%f100, [%rd196];
	add.s64 	%rd110, %rd109, 256;
	ld.global.f32 	%f101, [%rd196+1024];
	add.s64 	%rd111, %rd109, 512;
	ld.global.f32 	%f102, [%rd196+2048];
	add.s64 	%rd112, %rd109, 768;
	ld.global.f32 	%f103, [%rd196+3072];
	add.s64 	%rd113, %rd109, 1024;
	ld.global.f32 	%f104, [%rd196+4096];
	setp.lt.f32 	%p12, %f230, %f100;
	mov.f32 	%f215, %f230;
	mov.u64 	%rd259, %rd274;
	@%p12 bra 	$L__BB3_124;
	setp.lt.f32 	%p13, %f100, %f230;
	mov.f32 	%f215, %f100;
	mov.u64 	%rd259, %rd109;
	@%p13 bra 	$L__BB3_124;
	setp.lt.s64 	%p14, %rd274, %rd109;
	selp.f32 	%f215, %f230, %f100, %p14;
	min.s64 	%rd259, %rd274, %rd109;
$L__BB3_124:
	setp.lt.f32 	%p15, %f215, %f101;
	mov.f32 	%f216, %f215;
	mov.u64 	%rd260, %rd259;
	@%p15 bra 	$L__BB3_127;
	setp.lt.f32 	%p16, %f101, %f215;
	mov.f32 	%f216, %f101;
	mov.u64 	%rd260, %rd110;
	@%p16 bra 	$L__BB3_127;
	setp.lt.s64 	%p17, %rd259, %rd110;
	selp.f32 	%f216, %f215, %f101, %p17;
	min.s64 	%rd260, %rd259, %rd110;
$L__BB3_127:
	setp.lt.f32 	%p18, %f216, %f102;
	mov.f32 	%f217, %f216;
	mov.u64 	%rd261, %rd260;
	@%p18 bra 	$L__BB3_130;
	setp.lt.f32 	%p19, %f102, %f216;
	mov.f32 	%f217, %f102;
	mov.u64 	%rd261, %rd111;
	@%p19 bra 	$L__BB3_130;
	setp.lt.s64 	%p20, %rd260, %rd111;
	selp.f32 	%f217, %f216, %f102, %p20;
	min.s64 	%rd261, %rd260, %rd111;
$L__BB3_130:
	setp.lt.f32 	%p21, %f217, %f103;
	mov.f32 	%f218, %f217;
	mov.u64 	%rd262, %rd261;
	@%p21 bra 	$L__BB3_133;
	setp.lt.f32 	%p22, %f103, %f217;
	mov.f32 	%f218, %f103;
	mov.u64 	%rd262, %rd112;
	@%p22 bra 	$L__BB3_133;
	setp.lt.s64 	%p23, %rd261, %rd112;
	selp.f32 	%f218, %f217, %f103, %p23;
	min.s64 	%rd262, %rd261, %rd112;
$L__BB3_133:
	setp.lt.f32 	%p24, %f218, %f104;
	mov.f32 	%f230, %f218;
	mov.u64 	%rd274, %rd262;
	@%p24 bra 	$L__BB3_136;
	setp.lt.f32 	%p25, %f104, %f218;
	mov.f32 	%f230, %f104;
	mov.u64 	%rd274, %rd113;
	@%p25 bra 	$L__BB3_136;
	setp.lt.s64 	%p26, %rd262, %rd113;
	selp.f32 	%f230, %f218, %f104, %p26;
	min.s64 	%rd274, %rd262, %rd113;
$L__BB3_136:
	setp.ne.s32 	%p27, %r35, 0;
	bar.sync 	0;
	@%p27 bra 	$L__BB3_138;
	atom.global.add.u32 	%r76, [%rd1+4], 1280;
	add.s32 	%r77, %r76, %r3;
	st.shared.u32 	[_ZN6thrust24THRUST_300001_SM_1000_NS8cuda_cub4core6detail5shmemE+152], %r77;
$L__BB3_138:
	bar.sync 	0;
	ld.shared.u32 	%r427, [_ZN6thrust24THRUST_300001_SM_1000_NS8cuda_cub4core6detail5shmemE+152];
	add.s32 	%r78, %r427, 1280;
	setp.le.s32 	%p28, %r78, %r66;
	@%p28 bra 	$L__BB3_121;
$L__BB3_139:
	setp.le.s32 	%p29, %r66, %r427;
	@%p29 bra 	$L__BB3_162;
	sub.s32 	%r40, %r66, %r427;
	setp.ge.s32 	%p30, %r35, %r40;
	@%p30 bra 	$L__BB3_162;
	not.b32 	%r79, %r35;
	add.s32 	%r80, %r66, %r79;
	sub.s32 	%r41, %r80, %r427;
	and.b32  	%r81, %r41, 768;
	setp.eq.s32 	%p31, %r81, 768;
	mov.u32 	%r431, %r35;
	@%p31 bra 	$L__BB3_147;
	add.s32 	%r429, %r35, %r427;
	shr.u32 	%r82, %r41, 8;
	add.s32 	%r83, %r82, 1;
	and.b32  	%r84, %r83, 3;
	neg.s32 	%r428, %r84;
	mov.u32 	%r431, %r35;
$L__BB3_143:
	.pragma "nounroll";
	mov.u64 	%rd125, %rd274;
	mov.f32 	%f116, %f230;
	cvt.s64.s32 	%rd198, %r429;
	add.s64 	%rd126, %rd3, %rd198;
	mul.wide.s32 	%rd199, %r429, 4;
	add.s64 	%rd200, %rd2, %rd199;
	ld.global.f32 	%f117, [%rd200];
	setp.lt.f32 	%p32, %f116, %f117;
	@%p32 bra 	$L__BB3_146;
	setp.lt.f32 	%p33, %f117, %f116;
	mov.f32 	%f230, %f117;
	mov.u64 	%rd274, %rd126;
	@%p33 bra 	$L__BB3_146;
	setp.lt.s64 	%p34, %rd125, %rd126;
	selp.f32 	%f230, %f116, %f117, %p34;
	min.s64 	%rd274, %rd125, %rd126;
$L__BB3_146:
	add.s32 	%r431, %r431, 256;
	add.s32 	%r429, %r429, 256;
	add.s32 	%r428, %r428, 1;
	setp.ne.s32 	%p35, %r428, 0;
	@%p35 bra 	$L__BB3_143;
$L__BB3_147:
	setp.lt.u32 	%p36, %r41, 768;
	@%p36 bra 	$L__BB3_162;
	add.s32 	%r432, %r431, %r427;
	add.s32 	%r435, %r432, 256;
	add.s32 	%r434, %r432, 512;
	add.s32 	%r433, %r432, 768;
	add.s64 	%rd131, %rd2, 2048;
$L__BB3_149:
	cvt.s64.s32 	%rd201, %r435;
	add.s64 	%rd133, %rd3, %rd201;
	cvt.s64.s32 	%rd202, %r434;
	add.s64 	%rd134, %rd3, %rd202;
	cvt.s64.s32 	%rd203, %r433;
	add.s64 	%rd135, %rd3, %rd203;
	cvt.s64.s32 	%rd204, %r432;
	mul.wide.s32 	%rd205, %r432, 4;
	add.s64 	%rd136, %rd131, %rd205;
	add.s64 	%rd137, %rd3, %rd204;
	ld.global.f32 	%f123, [%rd136+-2048];
	setp.lt.f32 	%p37, %f230, %f123;
	mov.f32 	%f226, %f230;
	mov.u64 	%rd270, %rd274;
	@%p37 bra 	$L__BB3_152;
	setp.lt.f32 	%p38, %f123, %f230;
	mov.f32 	%f226, %f123;
	mov.u64 	%rd270, %rd137;
	@%p38 bra 	$L__BB3_152;
	setp.lt.s64 	%p39, %rd274, %rd137;
	selp.f32 	%f226, %f230, %f123, %p39;
	min.s64 	%rd270, %rd274, %rd137;
$L__BB3_152:
	ld.global.f32 	%f126, [%rd136+-1024];
	setp.lt.f32 	%p40, %f226, %f126;
	mov.f32 	%f227, %f226;
	mov.u64 	%rd271, %rd270;
	@%p40 bra 	$L__BB3_155;
	setp.lt.f32 	%p41, %f126, %f226;
	mov.f32 	%f227, %f126;
	mov.u64 	%rd271, %rd133;
	@%p41 bra 	$L__BB3_155;
	setp.lt.s64 	%p42, %rd270, %rd133;
	selp.f32 	%f227, %f226, %f126, %p42;
	min.s64 	%rd271, %rd270, %rd133;
$L__BB3_155:
	ld.global.f32 	%f129, [%rd136];
	setp.lt.f32 	%p43, %f227, %f129;
	mov.f32 	%f228, %f227;
	mov.u64 	%rd272, %rd271;
	@%p43 bra 	$L__BB3_158;
	setp.lt.f32 	%p44, %f129, %f227;
	mov.f32 	%f228, %f129;
	mov.u64 	%rd272, %rd134;
	@%p44 bra 	$L__BB3_158;
	setp.lt.s64 	%p45, %rd271, %rd134;
	selp.f32 	%f228, %f227, %f129, %p45;
	min.s64 	%rd272, %rd271, %rd134;
$L__BB3_158:
	ld.global.f32 	%f132, [%rd136+1024];
	setp.lt.f32 	%p46, %f228, %f132;
	mov.f32 	%f230, %f228;
	mov.u64 	%rd274, %rd272;
	@%p46 bra 	$L__BB3_161;
	setp.lt.f32 	%p47, %f132, %f228;
	mov.f32 	%f230, %f132;
	mov.u64 	%rd274, %rd135;
	@%p47 bra 	$L__BB3_161;
	setp.lt.s64 	%p48, %rd272, %rd135;
	selp.f32 	%f230, %f228, %f132, %p48;
	min.s64 	%rd274, %rd272, %rd135;
$L__BB3_161:
	add.s32 	%r431, %r431, 1024;
	add.s32 	%r435, %r435, 1024;
	add.s32 	%r434, %r434, 1024;
	add.s32 	%r433, %r433, 1024;
	add.s32 	%r432, %r432, 1024;
	setp.lt.s32 	%p49, %r431, %r40;
	@%p49 bra 	$L__BB3_149;
$L__BB3_162:
	// begin inline asm
	mov.u32 %r85, %laneid;
	// end inline asm
	mov.b32 	%r87, %f230;
	mov.b32 	%r103, 1;
	mov.b32 	%r104, 31;
	mov.b32 	%r105, -1;
	// begin inline asm
	shfl.sync.down.b32 %r86, %r87, %r103, %r104, %r105;
	// end inline asm
	mov.b32 	%f136, %r86;
	// begin inline asm
	shfl.sync.down.b32 %r91, %r92, %r103, %r104, %r105;
	// end inline asm
	mov.b64 	{%r97, %r102}, %rd274;
	// begin inline asm
	shfl.sync.down.b32 %r96, %r97, %r103, %r104, %r105;
	// end inline asm
	// begin inline asm
	shfl.sync.down.b32 %r101, %r102, %r103, %r104, %r105;
	// end inline asm
	mov.b64 	%rd147, {%r96, %r101};
	setp.gt.s32 	%p50, %r85, 30;
	setp.lt.f32 	%p51, %f230, %f136;
	or.pred  	%p52, %p50, %p51;
	mov.f32 	%f231, %f230;
	mov.u64 	%rd275, %rd274;
	@%p52 bra 	$L__BB3_165;
	setp.gt.f32 	%p53, %f230, %f136;
	mov.f32 	%f231, %f136;
	mov.u64 	%rd275, %rd147;
	@%p53 bra 	$L__BB3_165;
	setp.lt.s64 	%p54, %rd274, %rd147;
	selp.f32 	%f231, %f230, %f136, %p54;
	min.s64 	%rd275, %rd274, %rd147;
$L__BB3_165:
	mov.b32 	%r107, %f231;
	mov.b32 	%r123, 2;
	mov.b32 	%r124, 31;
	mov.b32 	%r125, -1;
	// begin inline asm
	shfl.sync.down.b32 %r106, %r107, %r123, %r124, %r125;
	// end inline asm
	mov.b32 	%f139, %r106;
	// begin inline asm
	shfl.sync.down.b32 %r111, %r112, %r123, %r124, %r125;
	// end inline asm
	mov.b64 	{%r117, %r122}, %rd275;
	// begin inline asm
	shfl.sync.down.b32 %r116, %r117, %r123, %r124, %r125;
	// end inline asm
	// begin inline asm
	shfl.sync.down.b32 %r121, %r122, %r123, %r124, %r125;
	// end inline asm
	mov.b64 	%rd150, {%r116, %r121};
	setp.gt.s32 	%p55, %r85, 29;
	setp.lt.f32 	%p56, %f231, %f139;
	or.pred  	%p57, %p55, %p56;
	mov.f32 	%f232, %f231;
	mov.u64 	%rd276, %rd275;
	@%p57 bra 	$L__BB3_168;
	setp.gt.f32 	%p58, %f231, %f139;
	mov.f32 	%f232, %f139;
	mov.u64 	%rd276, %rd150;
	@%p58 bra 	$L__BB3_168;
	setp.lt.s64 	%p59, %rd275, %rd150;
	selp.f32 	%f232, %f231, %f139, %p59;
	min.s64 	%rd276, %rd275, %rd150;
$L__BB3_168:
	mov.b32 	%r127, %f232;
	mov.b32 	%r143, 4;
	mov.b32 	%r144, 31;
	mov.b32 	%r145, -1;
	// begin inline asm
	shfl.sync.down.b32 %r126, %r127, %r143, %r144, %r145;
	// end inline asm
	mov.b32 	%f142, %r126;
	// begin inline asm
	shfl.sync.down.b32 %r131, %r132, %r143, %r144, %r145;
	// end inline asm
	mov.b64 	{%r137, %r142}, %rd276;
	// begin inline asm
	shfl.sync.down.b32 %r136, %r137, %r143, %r144, %r145;
	// end inline asm
	// begin inline asm
	shfl.sync.down.b32 %r141, %r142, %r143, %r144, %r145;
	// end inline asm
	mov.b64 	%rd153, {%r136, %r141};
	setp.gt.s32 	%p60, %r85, 27;
	setp.lt.f32 	%p61, %f232, %f142;
	or.pred  	%p62, %p60, %p61;
	mov.f32 	%f233, %f232;
	mov.u64 	%rd277, %rd276;
	@%p62 bra 	$L__BB3_171;
	setp.gt.f32 	%p63, %f232, %f142;
	mov.f32 	%f233, %f142;
	mov.u64 	%rd277, %rd153;
	@%p63 bra 	$L__BB3_171;
	setp.lt.s64 	%p64, %rd276, %rd153;
	selp.f32 	%f233, %f232, %f142, %p64;
	min.s64 	%rd277, %rd276, %rd153;
$L__BB3_171:
	mov.b32 	%r147, %f233;
	mov.b32 	%r163, 8;
	mov.b32 	%r164, 31;
	mov.b32 	%r165, -1;
	// begin inline asm
	shfl.sync.down.b32 %r146, %r147, %r163, %r164, %r165;
	// end inline asm
	mov.b32 	%f145, %r146;
	// begin inline asm
	shfl.sync.down.b32 %r151, %r152, %r163, %r164, %r165;
	// end inline asm
	mov.b64 	{%r157, %r162}, %rd277;
	// begin inline asm
	shfl.sync.down.b32 %r156, %r157, %r163, %r164, %r165;
	// end inline asm
	// begin inline asm
	shfl.sync.down.b32 %r161, %r162, %r163, %r164, %r165;
	// end inline asm
	mov.b64 	%rd156, {%r156, %r161};
	setp.gt.s32 	%p65, %r85, 23;
	setp.lt.f32 	%p66, %f233, %f145;
	or.pred  	%p67, %p65, %p66;
	mov.f32 	%f234, %f233;
	mov.u64 	%rd278, %rd277;
	@%p67 bra 	$L__BB3_174;
	setp.gt.f32 	%p68, %f233, %f145;
	mov.f32 	%f234, %f145;
	mov.u64 	%rd278, %rd156;
	@%p68 bra 	$L__BB3_174;
	setp.lt.s64 	%p69, %rd277, %rd156;
	selp.f32 	%f234, %f233, %f145, %p69;
	min.s64 	%rd278, %rd277, %rd156;
$L__BB3_174:
	mov.b32 	%r167, %f234;
	mov.b32 	%r183, 16;
	mov.b32 	%r184, 31;
	mov.b32 	%r185, -1;
	// begin inline asm
	shfl.sync.down.b32 %r166, %r167, %r183, %r184, %r185;
	// end inline asm
	mov.b32 	%f148, %r166;
	// begin inline asm
	shfl.sync.down.b32 %r171, %r172, %r183, %r184, %r185;
	// end inline asm
	mov.b64 	{%r177, %r182}, %rd278;
	// begin inline asm
	shfl.sync.down.b32 %r176, %r177, %r183, %r184, %r185;
	// end inline asm
	// begin inline asm
	shfl.sync.down.b32 %r181, %r182, %r183, %r184, %r185;
	// end inline asm
	mov.b64 	%rd159, {%r176, %r181};
	setp.gt.s32 	%p70, %r85, 15;
	setp.lt.f32 	%p71, %f234, %f148;
	or.pred  	%p72, %p70, %p71;
	mov.f32 	%f242, %f234;
	mov.u64 	%rd286, %rd278;
	@%p72 bra 	$L__BB3_177;
	setp.gt.f32 	%p73, %f234, %f148;
	mov.f32 	%f242, %f148;
	mov.u64 	%rd286, %rd159;
	@%p73 bra 	$L__BB3_177;
	setp.lt.s64 	%p74, %rd278, %rd159;
	selp.f32 	%f242, %f234, %f148, %p74;
	min.s64 	%rd286, %rd278, %rd159;
$L__BB3_177:
	setp.ne.s32 	%p75, %r85, 0;
	@%p75 bra 	$L__BB3_179;
	shr.u32 	%r186, %r35, 1;
	and.b32  	%r187, %r186, 496;
	mov.u32 	%r188, _ZN6thrust24THRUST_300001_SM_1000_NS8cuda_cub4core6detail5shmemE;
	add.s32 	%r189, %r188, %r187;
	st.shared.f32 	[%r189+8], %f242;
	st.shared.u64 	[%r189+16], %rd286;
$L__BB3_179:
	bar.sync 	0;
	setp.ne.s32 	%p76, %r35, 0;
	@%p76 bra 	$L__BB3_201;
	ld.shared.f32 	%f151, [_ZN6thrust24THRUST_300001_SM_1000_NS8cuda_cub4core6detail5shmemE+24];
	ld.shared.u64 	%rd162, [_ZN6thrust24THRUST_300001_SM_1000_NS8cuda_cub4core6detail5shmemE+32];
	setp.lt.f32 	%p77, %f242, %f151;
	mov.f32 	%f236, %f242;
	mov.u64 	%rd280, %rd286;
	@%p77 bra 	$L__BB3_183;
	setp.lt.f32 	%p78, %f151, %f242;
	mov.f32 	%f236, %f151;
	mov.u64 	%rd280, %rd162;
	@%p78 bra 	$L__BB3_183;
	setp.lt.s64 	%p79, %rd286, %rd162;
	selp.f32 	%f236, %f242, %f151, %p79;
	min.s64 	%rd280, %rd286, %rd162;
$L__BB3_183:
	ld.shared.f32 	%f154, [_ZN6thrust24THRUST_300001_SM_1000_NS8cuda_cub4core6detail5shmemE+40];
	ld.shared.u64 	%rd165, [_ZN6thrust24THRUST_300001_SM_1000_NS8cuda_cub4core6detail5shmemE+48];
	setp.lt.f32 	%p80, %f236, %f154;
	mov.f32 	%f237, %f236;
	mov.u64 	%rd281, %rd280;
	@%p80 bra 	$L__BB3_186;
	setp.lt.f32 	%p81, %f154, %f236;
	mov.f32 	%f237, %f154;
	mov.u64 	%rd281, %rd165;
	@%p81 bra 	$L__BB3_186;
	setp.lt.s64 	%p82, %rd280, %rd165;
	selp.f32 	%f237, %f236, %f154, %p82;
	min.s64 	%rd281, %rd280, %rd165;
$L__BB3_186:
	ld.shared.f32 	%f157, [_ZN6thrust24THRUST_300001_SM_1000_NS8cuda_cub4core6detail5shmemE+56];
	ld.shared.u64 	%rd168, [_ZN6thrust24THRUST_300001_SM_1000_NS8cuda_cub4core6detail5shmemE+64];
	setp.lt.f32 	%p83, %f237, %f157;
	mov.f32 	%f238, %f237;
	mov.u64 	%rd282, %rd281;
	@%p83 bra 	$L__BB3_189;
	setp.lt.f32 	%p84, %f157, %f237;
	mov.f32 	%f238, %f157;
	mov.u64 	%rd282, %rd168;
	@%p84 bra 	$L__BB3_189;
	setp.lt.s64 	%p85, %rd281, %rd168;
	selp.f32 	%f238, %f237, %f157, %p85;
	min.s64 	%rd282, %rd281, %rd168;
$L__BB3_189:
	ld.shared.f32 	%f160, [_ZN6thrust24THRUST_300001_SM_1000_NS8cuda_cub4core6detail5shmemE+72];
	ld.shared.u64 	%rd171, [_ZN6thrust24THRUST_300001_SM_1000_NS8cuda_cub4core6detail5shmemE+80];
	setp.lt.f32 	%p86, %f238, %f160;
	mov.f32 	%f239, %f238;
	mov.u64 	%rd283, %rd282;
	@%p86 bra 	$L__BB3_192;
	setp.lt.f32 	%p87, %f160, %f238;
	mov.f32 	%f239, %f160;
	mov.u64 	%rd283, %rd171;
	@%p87 bra 	$L__BB3_192;
	setp.lt.s64 	%p88, %rd282, %rd171;
	selp.f32 	%f239, %f238, %f160, %p88;
	min.s64 	%rd283, %rd282, %rd171;
$L__BB3_192:
	ld.shared.f32 	%f163, [_ZN6thrust24THRUST_300001_SM_1000_NS8cuda_cub4core6detail5shmemE+88];
	ld.shared.u64 	%rd174, [_ZN6thrust24THRUST_300001_SM_1000_NS8cuda_cub4core6detail5shmemE+96];
	setp.lt.f32 	%p89, %f239, %f163;
	mov.f32 	%f240, %f239;
	mov.u64 	%rd284, %rd283;
	@%p89 bra 	$L__BB3_195;
	setp.lt.f32 	%p90, %f163, %f239;
	mov.f32 	%f240, %f163;
	mov.u64 	%rd284, %rd174;
	@%p90 bra 	$L__BB3_195;
	setp.lt.s64 	%p91, %rd283, %rd174;
	selp.f32 	%f240, %f239, %f163, %p91;
	min.s64 	%rd284, %rd283, %rd174;
$L__BB3_195:
	ld.shared.f32 	%f166, [_ZN6thrust24THRUST_300001_SM_1000_NS8cuda_cub4core6detail5shmemE+104];
	ld.shared.u64 	%rd177, [_ZN6thrust24THRUST_300001_SM_1000_NS8cuda_cub4core6detail5shmemE+112];
	setp.lt.f32 	%p92, %f240, %f166;
	mov.f32 	%f241, %f240;
	mov.u64 	%rd285, %rd284;
	@%p92 bra 	$L__BB3_198;
	setp.lt.f32 	%p93, %f166, %f240;
	mov.f32 	%f241, %f166;
	mov.u64 	%rd285, %rd177;
	@%p93 bra 	$L__BB3_198;
	setp.lt.s64 	%p94, %rd284, %rd177;
	selp.f32 	%f241, %f240, %f166, %p94;
	min.s64 	%rd285, %rd284, %rd177;
$L__BB3_198:
	ld.shared.f32 	%f169, [_ZN6thrust24THRUST_300001_SM_1000_NS8cuda_cub4core6detail5shmemE+120];
	ld.shared.u64 	%rd180, [_ZN6thrust24THRUST_300001_SM_1000_NS8cuda_cub4core6detail5shmemE+128];
	setp.lt.f32 	%p95, %f241, %f169;
	mov.f32 	%f242, %f241;
	mov.u64 	%rd286, %rd285;
	@%p95 bra 	$L__BB3_201;
	setp.lt.f32 	%p96, %f169, %f241;
	mov.f32 	%f242, %f169;
	mov.u64 	%rd286, %rd180;
	@%p96 bra 	$L__BB3_201;
	setp.lt.s64 	%p97, %rd285, %rd180;
	selp.f32 	%f242, %f241, %f169, %p97;
	min.s64 	%rd286, %rd285, %rd180;
$L__BB3_201:
	mov.u32 	%r415, %tid.x;
	setp.ne.s32 	%p224, %r415, 0;
	@%p224 bra 	$L__BB3_203;
	ld.param.u64 	%rd222, [_ZN6thrust24THRUST_300001_SM_1000_NS8cuda_cub4core6detail13_kernel_agentINS1_8__reduce11ReduceAgentINS0_12zip_iteratorIN4cuda3std3__45tupleIJNS0_10device_ptrIfEENS0_17counting_iteratorIlNS0_11use_defaultESF_SF_EEEEEEEPNSB_IJflEEESJ_iNS1_9__extrema9arg_min_fIflNSA_4lessIfEEEEEEJSI_SK_iN3cub18CUB_300001_SM_100013GridEvenShareIiEENSS_9GridQueueIjEESP_EEEvDpT0__param_1];
	cvta.to.global.u64 	%rd219, %rd222;
	mul.wide.u32 	%rd220, %r1, 16;
	add.s64 	%rd221, %rd219, %rd220;
	st.global.f32 	[%rd221], %f242;
	st.global.u64 	[%rd221+8], %rd286;
$L__BB3_203:
	ret;

}
	// .globl	_ZN6thrust24THRUST_300001_SM_1000_NS8cuda_cub4core6detail13_kernel_agentINS1_8__reduce10DrainAgentIiEEJN3cub18CUB_300001_SM_10009GridQueueIjEEiEEEvDpT0_
.visible .entry _ZN6thrust24THRUST_300001_SM_1000_NS8cuda_cub4core6detail13_kernel_agentINS1_8__reduce10DrainAgentIiEEJN3cub18CUB_300001_SM_10009GridQueueIjEEiEEEvDpT0_(
	.param .align 8 .b8 _ZN6thrust24THRUST_300001_SM_1000_NS8cuda_cub4core6detail13_kernel_agentINS1_8__reduce10DrainAgentIiEEJN3cub18CUB_300001_SM_10009GridQueueIjEEiEEEvDpT0__param_0[8],
	.param .u32 _ZN6thrust24THRUST_300001_SM_1000_NS8cuda_cub4core6detail13_kernel_agentINS1_8__reduce10DrainAgentIiEEJN3cub18CUB_300001_SM_10009GridQueueIjEEiEEEvDpT0__param_1
)
.maxntid 1
{
	.reg .b32 	%r<3>;
	.reg .b64 	%rd<3>;

	ld.param.u64 	%rd1, [_ZN6thrust24THRUST_300001_SM_1000_NS8cuda_cub4core6detail13_kernel_agentINS1_8__reduce10DrainAgentIiEEJN3cub18CUB_300001_SM_10009GridQueueIjEEiEEEvDpT0__param_0];
	ld.param.u32 	%r1, [_ZN6thrust24THRUST_300001_SM_1000_NS8cuda_cub4core6detail13_kernel_agentINS1_8__reduce10DrainAgentIiEEJN3cub18CUB_300001_SM_10009GridQueueIjEEiEEEvDpT0__param_1];
	cvta.to.global.u64 	%rd2, %rd1;
	st.global.u32 	[%rd2], %r1;
	mov.b32 	%r2, 0;
	st.global.u32 	[%rd2+4], %r2;
	ret;

}
	// .globl	_ZN6thrust24THRUST_300001_SM_1000_NS8cuda_cub4core6detail13_kernel_agentINS1_8__reduce11ReduceAgentIPN4cuda3std3__45tupleIJflEEESC_SB_iNS1_9__extrema9arg_min_fIflNS9_4lessIfEEEEEEJSC_SC_iSH_EEEvDpT0_
.visible .entry _ZN6thrust24THRUST_300001_SM_1000_NS8cuda_cub4core6detail13_kernel_agentINS1_8__reduce11ReduceAgentIPN4cuda3std3__45tupleIJflEEESC_SB_iNS1_9__extrema9arg_min_fIflNS9_4lessIfEEEEEEJSC_SC_iSH_EEEvDpT0_(
	.param .u64 .ptr .align 1 _ZN6thrust24THRUST_300001_SM_1000_NS8cuda_cub4core6detail13_kernel_agentINS1_8__reduce11ReduceAgentIPN4cuda3std3__45tupleIJflEEESC_SB_iNS1_9__extrema9arg_min_fIflNS9_4lessIfEEEEEEJSC_SC_iSH_EEEvDpT0__param_0,
	.param .u64 .ptr .align 1 _ZN6thrust24THRUST_300001_SM_1000_NS8cuda_cub4core6detail13_kernel_agentINS1_8__reduce11ReduceAgentIPN4cuda3std3__45tupleIJflEEESC_SB_iNS1_9__extrema9arg_min_fIflNS9_4lessIfEEEEEEJSC_SC_iSH_EEEvDpT0__param_1,
	.param .u32 _ZN6thrust24THRUST_300001_SM_1000_NS8cuda_cub4core6detail13_kernel_agentINS1_8__reduce11ReduceAgentIPN4cuda3std3__45tupleIJflEEESC_SB_iNS1_9__extrema9arg_min_fIflNS9_4lessIfEEEEEEJSC_SC_iSH_EEEvDpT0__param_2,
	.param .align 1 .b8 _ZN6thrust24THRUST_300001_SM_1000_NS8cuda_cub4core6detail13_kernel_agentINS1_8__reduce11ReduceAgentIPN4cuda3std3__45tupleIJflEEESC_SB_iNS1_9__extrema9arg_min_fIflNS9_4lessIfEEEEEEJSC_SC_iSH_EEEvDpT0__param_3[1]
)
.maxntid 256
{
	.reg .pred 	%p<228>;
	.reg .b32 	%r<432>;
	.reg .b32 	%f<248>;
	.reg .b64 	%rd<356>;

	ld.param.u64 	%rd186, [_ZN6thrust24THRUST_300001_SM_1000_NS8cuda_cub4core6detail13_kernel_agentINS1_8__reduce11ReduceAgentIPN4cuda3std3__45tupleIJflEEESC_SB_iNS1_9__extrema9arg_min_fIflNS9_4lessIfEEEEEEJSC_SC_iSH_EEEvDpT0__param_0];
	ld.param.u64 	%rd187, [_ZN6thrust24THRUST_300001_SM_1000_NS8cuda_cub4core6detail13_kernel_agentINS1_8__reduce11ReduceAgentIPN4cuda3std3__45tupleIJflEEESC_SB_iNS1_9__extrema9arg_min_fIflNS9_4lessIfEEEEEEJSC_SC_iSH_EEEvDpT0__param_1];
	ld.param.u32 	%r37, [_ZN6thrust24THRUST_300001_SM_1000_NS8cuda_cub4core6detail13_kernel_agentINS1_8__reduce11ReduceAgentIPN4cuda3std3__45tupleIJflEEESC_SB_iNS1_9__extrema9arg_min_fIflNS9_4lessIfEEEEEEJSC_SC_iSH_EEEvDpT0__param_2];
	setp.eq.s32 	%p1, %r37, 0;
	@%p1 bra 	$L__BB5_205;
	setp.gt.s32 	%p2, %r37, 1279;
	@%p2 bra 	$L__BB5_111;
	mov.u32 	%r1, %tid.x;
	setp.ge.s32 	%p101, %r1, %r37;
	mov.f32 	%f191, 0f00000000;
	mov.b64 	%rd298, 0;
	mov.u32 	%r422, %r1;
	@%p101 bra 	$L__BB5_4;
	mul.wide.u32 	%rd263, %r1, 16;
	add.s64 	%rd260, %rd186, %rd263;
	// begin inline asm
	ld.global.nc.u64 %rd259, [%rd260];
	// end inline asm
	mov.b64 	{%r183, %r184}, %rd259;
	mov.b32 	%f191, %r183;
	add.s64 	%rd262, %rd260, 8;
	// begin inline asm
	ld.global.nc.u64 %rd298, [%rd262];
	// end inline asm
	add.s32 	%r422, %r1, 256;
$L__BB5_4:
	setp.ge.s32 	%p102, %r422, %r37;
	@%p102 bra 	$L__BB5_25;
	not.b32 	%r185, %r422;
	add.s32 	%r4, %r37, %r185;
	and.b32  	%r186, %r4, 768;
	setp.eq.s32 	%p103, %r186, 768;
	@%p103 bra 	$L__BB5_11;
	mul.wide.u32 	%rd265, %r422, 16;
	add.s64 	%rd289, %rd186, %rd265;
	shr.u32 	%r187, %r4, 8;
	add.s32 	%r188, %r187, 1;
	and.b32  	%r189, %r188, 3;
	neg.s32 	%r420, %r189;
$L__BB5_7:
	.pragma "nounroll";
	mov.u64 	%rd5, %rd298;
	mov.f32 	%f3, %f191;
	// begin inline asm
	ld.global.nc.u64 %rd266, [%rd289];
	// end inline asm
	mov.b64 	{%r190, %r191}, %rd266;
	mov.b32 	%f4, %r190;
	add.s64 	%rd269, %rd289, 8;
	// begin inline asm
	ld.global.nc.u64 %rd268, [%rd269];
	// end inline asm
	setp.lt.f32 	%p104, %f3, %f4;
	@%p104 bra 	$L__BB5_10;
	setp.lt.f32 	%p105, %f4, %f3;
	mov.u64 	%rd298, %rd268;
	mov.f32 	%f191, %f4;
	@%p105 bra 	$L__BB5_10;
	setp.lt.s64 	%p106, %rd5, %rd268;
	min.s64 	%rd298, %rd5, %rd268;
	selp.f32 	%f191, %f3, %f4, %p106;
$L__BB5_10:
	add.s32 	%r422, %r422, 256;
	add.s64 	%rd289, %rd289, 4096;
	add.s32 	%r420, %r420, 1;
	setp.ne.s32 	%p107, %r420, 0;
	@%p107 bra 	$L__BB5_7;
$L__BB5_11:
	setp.lt.u32 	%p108, %r4, 768;
	@%p108 bra 	$L__BB5_25;
$L__BB5_12:
	mul.wide.s32 	%rd274, %r422, 16;
	add.s64 	%rd271, %rd186, %rd274;
	// begin inline asm
	ld.global.nc.u64 %rd270, [%rd271];
	// end inline asm
	mov.b64 	{%r192, %r193}, %rd270;
	mov.b32 	%f10, %r192;
	add.s64 	%rd273, %rd271, 8;
	// begin inline asm
	ld.global.nc.u64 %rd272, [%rd273];
	// end inline asm
	setp.lt.f32 	%p109, %f191, %f10;
	mov.u64 	%rd295, %rd298;
	mov.f32 	%f188, %f191;
	@%p109 bra 	$L__BB5_15;
	setp.lt.f32 	%p110, %f10, %f191;
	mov.u64 	%rd295, %rd272;
	mov.f32 	%f188, %f10;
	@%p110 bra 	$L__BB5_15;
	setp.lt.s64 	%p111, %rd298, %rd272;
	min.s64 	%rd295, %rd298, %rd272;
	selp.f32 	%f188, %f191, %f10, %p111;
$L__BB5_15:
	add.s64 	%rd276, %rd271, 4096;
	// begin inline asm
	ld.global.nc.u64 %rd275, [%rd276];
	// end inline asm
	mov.b64 	{%r194, %r195}, %rd275;
	mov.b32 	%f13, %r194;
	add.s64 	%rd278, %rd271, 4104;
	// begin inline asm
	ld.global.nc.u64 %rd277, [%rd278];
	// end inline asm
	setp.lt.f32 	%p112, %f188, %f13;
	mov.u64 	%rd296, %rd295;
	mov.f32 	%f189, %f188;
	@%p112 bra 	$L__BB5_18;
	setp.lt.f32 	%p113, %f13, %f188;
	mov.u64 	%rd296, %rd277;
	mov.f32 	%f189, %f13;
	@%p113 bra 	$L__BB5_18;
	setp.lt.s64 	%p114, %rd295, %rd277;
	min.s64 	%rd296, %rd295, %rd277;
	selp.f32 	%f189, %f188, %f13, %p114;
$L__BB5_18:
	add.s64 	%rd280, %rd271, 8192;
	// begin inline asm
	ld.global.nc.u64 %rd279, [%rd280];
	// end inline asm
	mov.b64 	{%r196, %r197}, %rd279;
	mov.b32 	%f16, %r196;
	add.s64 	%rd282, %rd271, 8200;
	// begin inline asm
	ld.global.nc.u64 %rd281, [%rd282];
	// end inline asm
	setp.lt.f32 	%p115, %f189, %f16;
	mov.u64 	%rd297, %rd296;
	mov.f32 	%f190, %f189;
	@%p115 bra 	$L__BB5_21;
	setp.lt.f32 	%p116, %f16, %f189;
	mov.u64 	%rd297, %rd281;
	mov.f32 	%f190, %f16;
	@%p116 bra 	$L__BB5_21;
	setp.lt.s64 	%p117, %rd296, %rd281;
	min.s64 	%rd297, %rd296, %rd281;
	selp.f32 	%f190, %f189, %f16, %p117;
$L__BB5_21:
	add.s64 	%rd284, %rd271, 12288;
	// begin inline asm
	ld.global.nc.u64 %rd283, [%rd284];
	// end inline asm
	mov.b64 	{%r198, %r199}, %rd283;
	mov.b32 	%f19, %r198;
	add.s64 	%rd286, %rd271, 12296;
	// begin inline asm
	ld.global.nc.u64 %rd285, [%rd286];
	// end inline asm
	setp.lt.f32 	%p118, %f190, %f19;
	mov.u64 	%rd298, %rd297;
	mov.f32 	%f191, %f190;
	@%p118 bra 	$L__BB5_24;
	setp.lt.f32 	%p119, %f19, %f190;
	mov.u64 	%rd298, %rd285;
	mov.f32 	%f191, %f19;
	@%p119 bra 	$L__BB5_24;
	setp.lt.s64 	%p120, %rd297, %rd285;
	min.s64 	%rd298, %rd297, %rd285;
	selp.f32 	%f191, %f190, %f19, %p120;
$L__BB5_24:
	add.s32 	%r422, %r422, 1024;
	setp.lt.s32 	%p121, %r422, %r37;
	@%p121 bra 	$L__BB5_12;
$L__BB5_25:
	setp.lt.s32 	%p122, %r37, 256;
	@%p122 bra 	$L__BB5_65;
	// begin inline asm
	mov.u32 %r313, %laneid;
	// end inline asm
	mov.b32 	%r315, %f191;
	mov.b32 	%r331, 1;
	mov.b32 	%r332, 31;
	mov.b32 	%r333, -1;
	// begin inline asm
	shfl.sync.down.b32 %r314, %r315, %r331, %r332, %r333;
	// end inline asm
	mov.b32 	%f23, %r314;
	// begin inline asm
	shfl.sync.down.b32 %r319, %r320, %r331, %r332, %r333;
	// end inline asm
	mov.b64 	{%r325, %r330}, %rd298;
	// begin inline asm
	shfl.sync.down.b32 %r324, %r325, %r331, %r332, %r333;
	// end inline asm
	// begin inline asm
	shfl.sync.down.b32 %r329, %r330, %r331, %r332, %r333;
	// end inline asm
	mov.b64 	%rd27, {%r324, %r329};
	setp.gt.s32 	%p179, %r313, 30;
	setp.lt.f32 	%p180, %f191, %f23;
	or.pred  	%p181, %p179, %p180;
	mov.u64 	%rd300, %rd298;
	mov.f32 	%f193, %f191;
	@%p181 bra 	$L__BB5_29;
	setp.gt.f32 	%p182, %f191, %f23;
	mov.u64 	%rd300, %rd27;
	mov.f32 	%f193, %f23;
	@%p182 bra 	$L__BB5_29;
	setp.lt.s64 	%p183, %rd298, %rd27;
	min.s64 	%rd300, %rd298, %rd27;
	selp.f32 	%f193, %f191, %f23, %p183;
$L__BB5_29:
	mov.b32 	%r335, %f193;
	mov.b32 	%r351, 2;
	mov.b32 	%r352, 31;
	mov.b32 	%r353, -1;
	// begin inline asm
	shfl.sync.down.b32 %r334, %r335, %r351, %r352, %r353;
	// end inline asm
	mov.b32 	%f26, %r334;
	// begin inline asm
	shfl.sync.down.b32 %r339, %r340, %r351, %r352, %r353;
	// end inline asm
	mov.b64 	{%r345, %r350}, %rd300;
	// begin inline asm
	shfl.sync.down.b32 %r344, %r345, %r351, %r352, %r353;
	// end inline asm
	// begin inline asm
	shfl.sync.down.b32 %r349, %r350, %r351, %r352, %r353;
	// end inline asm
	mov.b64 	%rd30, {%r344, %r349};
	setp.gt.s32 	%p184, %r313, 29;
	setp.lt.f32 	%p185, %f193, %f26;
	or.pred  	%p186, %p184, %p185;
	mov.u64 	%rd301, %rd300;
	mov.f32 	%f194, %f193;
	@%p186 bra 	$L__BB5_32;
	setp.gt.f32 	%p187, %f193, %f26;
	mov.u64 	%rd301, %rd30;
	mov.f32 	%f194, %f26;
	@%p187 bra 	$L__BB5_32;
	setp.lt.s64 	%p188, %rd300, %rd30;
	min.s64 	%rd301, %rd300, %rd30;
	selp.f32 	%f194, %f193, %f26, %p188;
$L__BB5_32:
	mov.b32 	%r355, %f194;
	mov.b32 	%r371, 4;
	mov.b32 	%r372, 31;
	mov.b32 	%r373, -1;
	// begin inline asm
	shfl.sync.down.b32 %r354, %r355, %r371, %r372, %r373;
	// end inline asm
	mov.b32 	%f29, %r354;
	// begin inline asm
	shfl.sync.down.b32 %r359, %r360, %r371, %r372, %r373;
	// end inline asm
	mov.b64 	{%r365, %r370}, %rd301;
	// begin inline asm
	shfl.sync.down.b32 %r364, %r365, %r371, %r372, %r373;
	// end inline asm
	// begin inline asm
	shfl.sync.down.b32 %r369, %r370, %r371, %r372, %r373;
	// end inline asm
	mov.b64 	%rd33, {%r364, %r369};
	setp.gt.s32 	%p189, %r313, 27;
	setp.lt.f32 	%p190, %f194, %f29;
	or.pred  	%p191, %p189, %p190;
	mov.u64 	%rd302, %rd301;
	mov.f32 	%f195, %f194;
	@%p191 bra 	$L__BB5_35;
	setp.gt.f32 	%p192, %f194, %f29;
	mov.u64 	%rd302, %rd33;
	mov.f32 	%f195, %f29;
	@%p192 bra 	$L__BB5_35;
	setp.lt.s64 	%p193, %rd301, %rd33;
	min.s64 	%rd302, %rd301, %rd33;
	selp.f32 	%f195, %f194, %f29, %p193;
$L__BB5_35:
	mov.b32 	%r375, %f195;
	mov.b32 	%r391, 8;
	mov.b32 	%r392, 31;
	mov.b32 	%r393, -1;
	// begin inline asm
	shfl.sync.down.b32 %r374, %r375, %r391, %r392, %r393;
	// end inline asm
	mov.b32 	%f32, %r374;
	// begin inline asm
	shfl.sync.down.b32 %r379, %r380, %r391, %r392, %r393;
	// end inline asm
	mov.b64 	{%r385, %r390}, %rd302;
	// begin inline asm
	shfl.sync.down.b32 %r384, %r385, %r391, %r392, %r393;
	// end inline asm
	// begin inline asm
	shfl.sync.down.b32 %r389, %r390, %r391, %r392, %r393;
	// end inline asm
	mov.b64 	%rd36, {%r384, %r389};
	setp.gt.s32 	%p194, %r313, 23;
	setp.lt.f32 	%p195, %f195, %f32;
	or.pred  	%p196, %p194, %p195;
	mov.u64 	%rd303, %rd302;
	mov.f32 	%f196, %f195;
	@%p196 bra 	$L__BB5_38;
	setp.gt.f32 	%p197, %f195, %f32;
	mov.u64 	%rd303, %rd36;
	mov.f32 	%f196, %f32;
	@%p197 bra 	$L__BB5_38;
	setp.lt.s64 	%p198, %rd302, %rd36;
	min.s64 	%rd303, %rd302, %rd36;
	selp.f32 	%f196, %f195, %f32, %p198;
$L__BB5_38:
	mov.b32 	%r395, %f196;
	mov.b32 	%r411, 16;
	mov.b32 	%r412, 31;
	mov.b32 	%r413, -1;
	// begin inline asm
	shfl.sync.down.b32 %r394, %r395, %r411, %r412, %r413;
	// end inline asm
	mov.b32 	%f35, %r394;
	// begin inline asm
	shfl.sync.down.b32 %r399, %r400, %r411, %r412, %r413;
	// end inline asm
	mov.b64 	{%r405, %r410}, %rd303;
	// begin inline asm
	shfl.sync.down.b32 %r404, %r405, %r411, %r412, %r413;
	// end inline asm
	// begin inline asm
	shfl.sync.down.b32 %r409, %r410, %r411, %r412, %r413;
	// end inline asm
	mov.b64 	%rd39, {%r404, %r409};
	setp.gt.s32 	%p199, %r313, 15;
	setp.lt.f32 	%p200, %f196, %f35;
	or.pred  	%p201, %p199, %p200;
	mov.u64 	%rd355, %rd303;
	mov.f32 	%f247, %f196;
	@%p201 bra 	$L__BB5_41;
	setp.gt.f32 	%p202, %f196, %f35;
	mov.u64 	%rd355, %rd39;
	mov.f32 	%f247, %f35;
	@%p202 bra 	$L__BB5_41;
	setp.lt.s64 	%p203, %rd303, %rd39;
	min.s64 	%rd355, %rd303, %rd39;
	selp.f32 	%f247, %f196, %f35, %p203;
$L__BB5_41:
	setp.ne.s32 	%p204, %r313, 0;
	@%p204 bra 	$L__BB5_43;
	shr.u32 	%r414, %r1, 1;
	and.b32  	%r415, %r414, 496;
	mov.u32 	%r416, _ZN6thrust24THRUST_300001_SM_1000_NS8cuda_cub4core6detail5shmemE;
	add.s32 	%r417, %r416, %r415;
	st.shared.f32 	[%r417+8], %f247;
	st.shared.u64 	[%r417+16], %rd355;
$L__BB5_43:
	bar.sync 	0;
	setp.ne.s32 	%p205, %r1, 0;
	@%p205 bra 	$L__BB5_203;
	ld.shared.f32 	%f38, [_ZN6thrust24THRUST_300001_SM_1000_NS8cuda_cub4core6detail5shmemE+24];
	ld.shared.u64 	%rd42, [_ZN6thrust24THRUST_300001_SM_1000_NS8cuda_cub4core6detail5shmemE+32];
	setp.lt.f32 	%p206, %f247, %f38;
	mov.u64 	%rd305, %rd355;
	mov.f32 	%f198, %f247;
	@%p206 bra 	$L__BB5_47;
	setp.lt.f32 	%p207, %f38, %f247;
	mov.u64 	%rd305, %rd42;
	mov.f32 	%f198, %f38;
	@%p207 bra 	$L__BB5_47;
	setp.lt.s64 	%p208, %rd355, %rd42;
	min.s64 	%rd305, %rd355, %rd42;
	selp.f32 	%f198, %f247, %f38, %p208;
$L__BB5_47:
	ld.shared.f32 	%f41, [_ZN6thrust24THRUST_300001_SM_1000_NS8cuda_cub4core6detail5shmemE+40];
	ld.shared.u64 	%rd45, [_ZN6thrust24THRUST_300001_SM_1000_NS8cuda_cub4core6detail5shmemE+48];
	setp.lt.f32 	%p209, %f198, %f41;
	mov.u64 	%rd306, %rd305;
	mov.f32 	%f199, %f198;
	@%p209 bra 	$L__BB5_50;
	setp.lt.f32 	%p210, %f41, %f198;
	mov.u64 	%rd306, %rd45;
	mov.f32 	%f199, %f41;
	@%p210 bra 	$L__BB5_50;
	setp.lt.s64 	%p211, %rd305, %rd45;
	min.s64 	%rd306, %rd305, %rd45;
	selp.f32 	%f199, %f198, %f41, %p211;
$L__BB5_50:
	ld.shared.f32 	%f44, [_ZN6thrust24THRUST_300001_SM_1000_NS8cuda_cub4core6detail5shmemE+56];
	ld.shared.u64 	%rd48, [_ZN6thrust24THRUST_300001_SM_1000_NS8cuda_cub4core6detail5shmemE+64];
	setp.lt.f32 	%p212, %f199, %f44;
	mov.u64 	%rd307, %rd306;
	mov.f32 	%f200, %f199;
	@%p212 bra 	$L__BB5_53;
	setp.lt.f32 	%p213, %f44, %f199;
	mov.u64 	%rd307, %rd48;
	mov.f32 	%f200, %f44;
	@%p213 bra 	$L__BB5_53;
	setp.lt.s64 	%p214, %rd306, %rd48;
	min.s64 	%rd307, %rd306, %rd48;
	selp.f32 	%f200, %f199, %f44, %p214;
$L__BB5_53:
	ld.shared.f32 	%f47, [_ZN6thrust24THRUST_300001_SM_1000_NS8cuda_cub4core6detail5shmemE+72];
	ld.shared.u64 	%rd51, [_ZN6thrust24THRUST_300001_SM_1000_NS8cuda_cub4core6detail5shmemE+80];
	setp.lt.f32 	%p215, %f200, %f47;
	mov.u64 	%rd308, %rd307;
	mov.f32 	%f201, %f200;
	@%p215 bra 	$L__BB5_56;
	setp.lt.f32 	%p216, %f47, %f200;
	mov.u64 	%rd308, %rd51;
	mov.f32 	%f201, %f47;
	@%p216 bra 	$L__BB5_56;
	setp.lt.s64 	%p217, %rd307, %rd51;
	min.s64 	%rd308, %rd307, %rd51;
	selp.f32 	%f201, %f200, %f47, %p217;
$L__BB5_56:
	ld.shared.f32 	%f50, [_ZN6thrust24THRUST_300001_SM_1000_NS8cuda_cub4core6detail5shmemE+88];
	ld.shared.u64 	%rd54, [_ZN6thrust24THRUST_300001_SM_1000_NS8cuda_cub4core6detail5shmemE+96];
	setp.lt.f32 	%p218, %f201, %f50;
	mov.u64 	%rd309, %rd308;
	mov.f32 	%f202, %f201;
	@%p218 bra 	$L__BB5_59;
	setp.lt.f32 	%p219, %f50, %f201;
	mov.u64 	%rd309, %rd54;
	mov.f32 	%f202, %f50;
	@%p219 bra 	$L__BB5_59;
	setp.lt.s64 	%p220, %rd308, %rd54;
	min.s64 	%rd309, %rd308, %rd54;
	selp.f32 	%f202, %f201, %f50, %p220;
$L__BB5_59:
	ld.shared.f32 	%f53, [_ZN6thrust24THRUST_300001_SM_1000_NS8cuda_cub4core6detail5shmemE+104];
	ld.shared.u64 	%rd57, [_ZN6thrust24THRUST_300001_SM_1000_NS8cuda_cub4core6detail5shmemE+112];
	setp.lt.f32 	%p221, %f202, %f53;
	mov.u64 	%rd310, %rd309;
	mov.f32 	%f203, %f202;
	@%p221 bra 	$L__BB5_62;
	setp.lt.f32 	%p222, %f53, %f202;
	mov.u64 	%rd310, %rd57;
	mov.f32 	%f203, %f53;
	@%p222 bra 	$L__BB5_62;
	setp.lt.s64 	%p223, %rd309, %rd57;
	min.s64 	%rd310, %rd309, %rd57;
	selp.f32 	%f203, %f202, %f53, %p223;
$L__BB5_62:
	ld.shared.f32 	%f56, [_ZN6thrust24THRUST_300001_SM_1000_NS8cuda_cub4core6detail5shmemE+120];
	ld.shared.u64 	%rd60, [_ZN6thrust24THRUST_300001_SM_1000_NS8cuda_cub4core6detail5shmemE+128];
	setp.lt.f32 	%p224, %f203, %f56;
	mov.f32 	%f247, %f203;
	mov.u64 	%rd355, %rd310;
	@%p224 bra 	$L__BB5_203;
	setp.lt.f32 	%p225, %f56, %f203;
	mov.f32 	%f247, %f56;
	mov.u64 	%rd355, %rd60;
	@%p225 bra 	$L__BB5_203;
	setp.lt.s64 	%p226, %rd310, %rd60;
	min.s64 	%rd355, %rd310, %rd60;
	selp.f32 	%f247, %f203, %f56, %p226;
	bra.uni 	$L__BB5_203;
$L__BB5_65:
	// begin inline asm
	mov.u32 %r200, %laneid;
	// end inline asm
	and.b32  	%r221, %r1, 992;
	add.s32 	%r222, %r221, 32;
	setp.gt.s32 	%p123, %r222, %r37;
	not.b32 	%r223, %r221;
	add.s32 	%r224, %r37, %r223;
	selp.b32 	%r219, %r224, 31, %p123;
	mov.b32 	%r202, %f191;
	mov.b32 	%r218, 1;
	mov.b32 	%r220, -1;
	// begin inline asm
	shfl.sync.down.b32 %r201, %r202, %r218, %r219, %r220;
	// end inline asm
	mov.b32 	%f58, %r201;
	// begin inline asm
	shfl.sync.down.b32 %r206, %r207, %r218, %r219, %r220;
	// end inline asm
	mov.b64 	{%r212, %r217}, %rd298;
	// begin inline asm
	shfl.sync.down.b32 %r211, %r212, %r218, %r219, %r220;
	// end inline asm
	// begin inline asm
	shfl.sync.down.b32 %r216, %r217, %r218, %r219, %r220;
	// end inline asm
	mov.b64 	%rd62, {%r211, %r216};
	setp.ge.s32 	%p124, %r200, %r219;
	setp.lt.f32 	%p125, %f191, %f58;
	or.pred  	%p126, %p124, %p125;
	mov.u64 	%rd311, %rd298;
	mov.f32 	%f204, %f191;
	@%p126 bra 	$L__BB5_68;
	setp.gt.f32 	%p127, %f191, %f58;
	mov.u64 	%rd311, %rd62;
	mov.f32 	%f204, %f58;
	@%p127 bra 	$L__BB5_68;
	setp.lt.s64 	%p128, %rd298, %rd62;
	min.s64 	%rd311, %rd298, %rd62;
	selp.f32 	%f204, %f191, %f58, %p128;
$L__BB5_68:
	mov.b32 	%r226, %f204;
	mov.b32 	%r242, 2;
	mov.b32 	%r244, -1;
	// begin inline asm
	shfl.sync.down.b32 %r225, %r226, %r242, %r219, %r244;
	// end inline asm
	mov.b32 	%f61, %r225;
	// begin inline asm
	shfl.sync.down.b32 %r230, %r231, %r242, %r219, %r244;
	// end inline asm
	mov.b64 	{%r236, %r241}, %rd311;
	// begin inline asm
	shfl.sync.down.b32 %r235, %r236, %r242, %r219, %r244;
	// end inline asm
	// begin inline asm
	shfl.sync.down.b32 %r240, %r241, %r242, %r219, %r244;
	// end inline asm
	mov.b64 	%rd65, {%r235, %r240};
	add.s32 	%r245, %r200, 2;
	setp.gt.s32 	%p129, %r245, %r219;
	setp.lt.f32 	%p130, %f204, %f61;
	or.pred  	%p131, %p129, %p130;
	mov.u64 	%rd312, %rd311;
	mov.f32 	%f205, %f204;
	@%p131 bra 	$L__BB5_71;
	setp.gt.f32 	%p132, %f204, %f61;
	mov.u64 	%rd312, %rd65;
	mov.f32 	%f205, %f61;
	@%p132 bra 	$L__BB5_71;
	setp.lt.s64 	%p133, %rd311, %rd65;
	min.s64 	%rd312, %rd311, %rd65;
	selp.f32 	%f205, %f204, %f61, %p133;
$L__BB5_71:
	mov.b32 	%r247, %f205;
	mov.b32 	%r263, 4;
	mov.b32 	%r265, -1;
	// begin inline asm
	shfl.sync.down.b32 %r246, %r247, %r263, %r219, %r265;
	// end inline asm
	mov.b32 	%f64, %r246;
	// begin inline asm
	shfl.sync.down.b32 %r251, %r252, %r263, %r219, %r265;
	// end inline asm
	mov.b64 	{%r257, %r262}, %rd312;
	// begin inline asm
	shfl.sync.down.b32 %r256, %r257, %r263, %r219, %r265;
	// end inline asm
	// begin inline asm
	shfl.sync.down.b32 %r261, %r262, %r263, %r219, %r265;
	// end inline asm
	mov.b64 	%rd68, {%r256, %r261};
	add.s32 	%r266, %r200, 4;
	setp.gt.s32 	%p134, %r266, %r219;
	setp.lt.f32 	%p135, %f205, %f64;
	or.pred  	%p136, %p134, %p135;
	mov.f32 	%f206, %f205;
	mov.u64 	%rd313, %rd312;
	@%p136 bra 	$L__BB5_74;
	setp.gt.f32 	%p137, %f205, %f64;
	mov.f32 	%f206, %f64;
	mov.u64 	%rd313, %rd68;
	@%p137 bra 	$L__BB5_74;
	setp.lt.s64 	%p138, %rd312, %rd68;
	selp.f32 	%f206, %f205, %f64, %p138;
	min.s64 	%rd313, %rd312, %rd68;
$L__BB5_74:
	mov.b32 	%r268, %f206;
	mov.b32 	%r284, 8;
	mov.b32 	%r286, -1;
	// begin inline asm
	shfl.sync.down.b32 %r267, %r268, %r284, %r219, %r286;
	// end inline asm
	mov.b32 	%f67, %r267;
	// begin inline asm
	shfl.sync.down.b32 %r272, %r273, %r284, %r219, %r286;
	// end inline asm
	mov.b64 	{%r278, %r283}, %rd313;
	// begin inline asm
	shfl.sync.down.b32 %r277, %r278, %r284, %r219, %r286;
	// end inline asm
	// begin inline asm
	shfl.sync.down.b32 %r282, %r283, %r284, %r219, %r286;
	// end inline asm
	mov.b64 	%rd71, {%r277, %r282};
	add.s32 	%r287, %r200, 8;
	setp.gt.s32 	%p139, %r287, %r219;
	setp.lt.f32 	%p140, %f206, %f67;
	or.pred  	%p141, %p139, %p140;
	mov.f32 	%f207, %f206;
	mov.u64 	%rd314, %rd313;
	@%p141 bra 	$L__BB5_77;
	setp.gt.f32 	%p142, %f206, %f67;
	mov.f32 	%f207, %f67;
	mov.u64 	%rd314, %rd71;
	@%p142 bra 	$L__BB5_77;
	setp.lt.s64 	%p143, %rd313, %rd71;
	selp.f32 	%f207, %f206, %f67, %p143;
	min.s64 	%rd314, %rd313, %rd71;
$L__BB5_77:
	mov.b32 	%r289, %f207;
	mov.b32 	%r305, 16;
	mov.b32 	%r307, -1;
	// begin inline asm
	shfl.sync.down.b32 %r288, %r289, %r305, %r219, %r307;
	// end inline asm
	mov.b32 	%f70, %r288;
	// begin inline asm
	shfl.sync.down.b32 %r293, %r294, %r305, %r219, %r307;
	// end inline asm
	mov.b64 	{%r299, %r304}, %rd314;
	// begin inline asm
	shfl.sync.down.b32 %r298, %r299, %r305, %r219, %r307;
	// end inline asm
	// begin inline asm
	shfl.sync.down.b32 %r303, %r304, %r305, %r219, %r307;
	// end inline asm
	mov.b64 	%rd74, {%r298, %r303};
	add.s32 	%r308, %r200, 16;
	setp.gt.s32 	%p144, %r308, %r219;
	setp.lt.f32 	%p145, %f207, %f70;
	or.pred  	%p146, %p144, %p145;
	mov.f32 	%f247, %f207;
	mov.u64 	%rd355, %rd314;
	@%p146 bra 	$L__BB5_80;
	setp.gt.f32 	%p147, %f207, %f70;
	mov.f32 	%f247, %f70;
	mov.u64 	%rd355, %rd74;
	@%p147 bra 	$L__BB5_80;
	setp.lt.s64 	%p148, %rd314, %rd74;
	selp.f32 	%f247, %f207, %f70, %p148;
	min.s64 	%rd355, %rd314, %rd74;
$L__BB5_80:
	setp.ne.s32 	%p149, %r200, 0;
	@%p149 bra 	$L__BB5_82;
	shr.u32 	%r309, %r1, 1;
	and.b32  	%r310, %r309, 496;
	mov.u32 	%r311, _ZN6thrust24THRUST_300001_SM_1000_NS8cuda_cub4core6detail5shmemE;
	add.s32 	%r312, %r311, %r310;
	st.shared.f32 	[%r312+8], %f247;
	st.shared.u64 	[%r312+16], %rd355;
$L__BB5_82:
	bar.sync 	0;
	setp.ne.s32 	%p150, %r1, 0;
	@%p150 bra 	$L__BB5_203;
	setp.lt.s32 	%p151, %r37, 33;
	mov.f32 	%f209, %f247;
	mov.u64 	%rd316, %rd355;
	@%p151 bra 	$L__BB5_87;
	ld.shared.f32 	%f73, [_ZN6thrust24THRUST_300001_SM_1000_NS8cuda_cub4core6detail5shmemE+24];
	ld.shared.u64 	%rd77, [_ZN6thrust24THRUST_300001_SM_1000_NS8cuda_cub4core6detail5shmemE+32];
	setp.lt.f32 	%p152, %f247, %f73;
	mov.f32 	%f209, %f247;
	mov.u64 	%rd316, %rd355;
	@%p152 bra 	$L__BB5_87;
	setp.lt.f32 	%p153, %f73, %f247;
	mov.f32 	%f209, %f73;
	mov.u64 	%rd316, %rd77;
	@%p153 bra 	$L__BB5_87;
	setp.lt.s64 	%p154, %rd355, %rd77;
	selp.f32 	%f209, %f247, %f73, %p154;
	min.s64 	%rd316, %rd355, %rd77;
$L__BB5_87:
	setp.lt.s32 	%p155, %r37, 65;
	mov.f32 	%f210, %f209;
	mov.u64 	%rd317, %rd316;
	@%p155 bra 	$L__BB5_91;
	ld.shared.f32 	%f76, [_ZN6thrust24THRUST_300001_SM_1000_NS8cuda_cub4core6detail5shmemE+40];
	ld.shared.u64 	%rd80, [_ZN6thrust24THRUST_300001_SM_1000_NS8cuda_cub4core6detail5shmemE+48];
	setp.lt.f32 	%p156, %f209, %f76;
	mov.f32 	%f210, %f209;
	mov.u64 	%rd317, %rd316;
	@%p156 bra 	$L__BB5_91;
	setp.lt.f32 	%p157, %f76, %f209;
	mov.f32 	%f210, %f76;
	mov.u64 	%rd317, %rd80;
	@%p157 bra 	$L__BB5_91;
	setp.lt.s64 	%p158, %rd316, %rd80;
	selp.f32 	%f210, %f209, %f76, %p158;
	min.s64 	%rd317, %rd316, %rd80;
$L__BB5_91:
	setp.lt.s32 	%p159, %r37, 97;
	mov.f32 	%f211, %f210;
	mov.u64 	%rd318, %rd317;
	@%p159 bra 	$L__BB5_95;
	ld.shared.f32 	%f79, [_ZN6thrust24THRUST_300001_SM_1000_NS8cuda_cub4core6detail5shmemE+56];
	ld.shared.u64 	%rd83, [_ZN6thrust24THRUST_300001_SM_1000_NS8cuda_cub4core6detail5shmemE+64];
	setp.lt.f32 	%p160, %f210, %f79;
	mov.f32 	%f211, %f210;
	mov.u64 	%rd318, %rd317;
	@%p160 bra 	$L__BB5_95;
	setp.lt.f32 	%p161, %f79, %f210;
	mov.f32 	%f211, %f79;
	mov.u64 	%rd318, %rd83;
	@%p161 bra 	$L__BB5_95;
	setp.lt.s64 	%p162, %rd317, %rd83;
	selp.f32 	%f211, %f210, %f79, %p162;
	min.s64 	%rd318, %rd317, %rd83;
$L__BB5_95:
	setp.lt.s32 	%p163, %r37, 129;
	mov.f32 	%f212, %f211;
	mov.u64 	%rd319, %rd318;
	@%p163 bra 	$L__BB5_99;
	ld.shared.f32 	%f82, [_ZN6thrust24THRUST_300001_SM_1000_NS8cuda_cub4core6detail5shmemE+72];
	ld.shared.u64 	%rd86, [_ZN6thrust24THRUST_300001_SM_1000_NS8cuda_cub4core6detail5shmemE+80];
	setp.lt.f32 	%p164, %f211, %f82;
	mov.f32 	%f212, %f211;
	mov.u64 	%rd319, %rd318;
	@%p164 bra 	$L__BB5_99;
	setp.lt.f32 	%p165, %f82, %f211;
	mov.f32 	%f212, %f82;
	mov.u64 	%rd319, %rd86;
	@%p165 bra 	$L__BB5_99;
	setp.lt.s64 	%p166, %rd318, %rd86;
	selp.f32 	%f212, %f211, %f82, %p166;
	min.s64 	%rd319, %rd318, %rd86;
$L__BB5_99:
	setp.lt.s32 	%p167, %r37, 161;
	mov.f32 	%f213, %f212;
	mov.u64 	%rd320, %rd319;
	@%p167 bra 	$L__BB5_103;
	ld.shared.f32 	%f85, [_ZN6thrust24THRUST_300001_SM_1000_NS8cuda_cub4core6detail5shmemE+88];
	ld.shared.u64 	%rd89, [_ZN6thrust24THRUST_300001_SM_1000_NS8cuda_cub4core6detail5shmemE+96];
	setp.lt.f32 	%p168, %f212, %f85;
	mov.f32 	%f213, %f212;
	mov.u64 	%rd320, %rd319;
	@%p168 bra 	$L__BB5_103;
	setp.lt.f32 	%p169, %f85, %f212;
	mov.f32 	%f213, %f85;
	mov.u64 	%rd320, %rd89;
	@%p169 bra 	$L__BB5_103;
	setp.lt.s64 	%p170, %rd319, %rd89;
	selp.f32 	%f213, %f212, %f85, %p170;
	min.s64 	%rd320, %rd319, %rd89;
$L__BB5_103:
	setp.lt.s32 	%p171, %r37, 193;
	mov.f32 	%f214, %f213;
	mov.u64 	%rd321, %rd320;
	@%p171 bra 	$L__BB5_107;
	ld.shared.f32 	%f88, [_ZN6thrust24THRUST_300001_SM_1000_NS8cuda_cub4core6detail5shmemE+104];
	ld.shared.u64 	%rd92, [_ZN6thrust24THRUST_300001_SM_1000_NS8cuda_cub4core6detail5shmemE+112];
	setp.lt.f32 	%p172, %f213, %f88;
	mov.f32 	%f214, %f213;
	mov.u64 	%rd321, %rd320;
	@%p172 bra 	$L__BB5_107;
	setp.lt.f32 	%p173, %f88, %f213;
	mov.f32 	%f214, %f88;
	mov.u64 	%rd321, %rd92;
	@%p173 bra 	$L__BB5_107;
	setp.lt.s64 	%p174, %rd320, %rd92;
	selp.f32 	%f214, %f213, %f88, %p174;
	min.s64 	%rd321, %rd320, %rd92;
$L__BB5_107:
	setp.lt.s32 	%p175, %r37, 225;
	mov.f32 	%f247, %f214;
	mov.u64 	%rd355, %rd321;
	@%p175 bra 	$L__BB5_203;
	ld.shared.f32 	%f91, [_ZN6thrust24THRUST_300001_SM_1000_NS8cuda_cub4core6detail5shmemE+120];
	ld.shared.u64 	%rd95, [_ZN6thrust24THRUST_300001_SM_1000_NS8cuda_cub4core6detail5shmemE+128];
	setp.lt.f32 	%p176, %f214, %f91;
	mov.f32 	%f247, %f214;
	mov.u64 	%rd355, %rd321;
	@%p176 bra 	$L__BB5_203;
	setp.lt.f32 	%p177, %f91, %f214;
	mov.f32 	%f247, %f91;
	mov.u64 	%rd355, %rd95;
	@%p177 bra 	$L__BB5_203;
	setp.lt.s64 	%p178, %rd321, %rd95;
	selp.f32 	%f247, %f214, %f91, %p178;
	min.s64 	%rd355, %rd321, %rd95;
	bra.uni 	$L__BB5_203;
$L__BB5_111:
	mov.u32 	%r16, %tid.x;
	mul.wide.u32 	%rd208, %r16, 16;
	add.s64 	%rd189, %rd186, %rd208;
	// begin inline asm
	ld.global.nc.u64 %rd188, [%rd189];
	// end inline asm
	mov.b64 	{%r38, %r39}, %rd188;
	mov.b32 	%f93, %r38;
	add.s64 	%rd191, %rd189, 8;
	// begin inline asm
	ld.global.nc.u64 %rd190, [%rd191];
	// end inline asm
	add.s64 	%rd193, %rd189, 4096;
	// begin inline asm
	ld.global.nc.u64 %rd192, [%rd193];
	// end inline asm
	mov.b64 	{%r40, %r41}, %rd192;
	mov.b32 	%f94, %r40;
	add.s64 	%rd195, %rd189, 4104;
	// begin inline asm
	ld.global.nc.u64 %rd194, [%rd195];
	// end inline asm
	add.s64 	%rd197, %rd189, 8192;
	// begin inline asm
	ld.global.nc.u64 %rd196, [%rd197];
	// end inline asm
	mov.b64 	{%r42, %r43}, %rd196;
	mov.b32 	%f95, %r42;
	add.s64 	%rd199, %rd189, 8200;
	// begin inline asm
	ld.global.nc.u64 %rd198, [%rd199];
	// end inline asm
	add.s64 	%rd201, %rd189, 12288;
	// begin inline asm
	ld.global.nc.u64 %rd200, [%rd201];
	// end inline asm
	mov.b64 	{%r44, %r45}, %rd200;
	mov.b32 	%f96, %r44;
	add.s64 	%rd203, %rd189, 12296;
	// begin inline asm
	ld.global.nc.u64 %rd202, [%rd203];
	// end inline asm
	add.s64 	%rd205, %rd189, 16384;
	// begin inline asm
	ld.global.nc.u64 %rd204, [%rd205];
	// end inline asm
	mov.b64 	{%r46, %r47}, %rd204;
	mov.b32 	%f97, %r46;
	add.s64 	%rd207, %rd189, 16392;
	// begin inline asm
	ld.global.nc.u64 %rd206, [%rd207];
	// end inline asm
	setp.lt.f32 	%p3, %f93, %f94;
	mov.f32 	%f215, %f93;
	mov.u64 	%rd322, %rd190;
	@%p3 bra 	$L__BB5_114;
	setp.lt.f32 	%p4, %f94, %f93;
	mov.f32 	%f215, %f94;
	mov.u64 	%rd322, %rd194;
	@%p4 bra 	$L__BB5_114;
	setp.lt.s64 	%p5, %rd190, %rd194;
	selp.f32 	%f215, %f93, %f94, %p5;
	min.s64 	%rd322, %rd190, %rd194;
$L__BB5_114:
	setp.lt.f32 	%p6, %f215, %f95;
	mov.f32 	%f216, %f215;
	mov.u64 	%rd323, %rd322;
	@%p6 bra 	$L__BB5_117;
	setp.lt.f32 	%p7, %f95, %f215;
	mov.f32 	%f216, %f95;
	mov.u64 	%rd323, %rd198;
	@%p7 bra 	$L__BB5_117;
	setp.lt.s64 	%p8, %rd322, %rd198;
	selp.f32 	%f216, %f215, %f95, %p8;
	min.s64 	%rd323, %rd322, %rd198;
$L__BB5_117:
	setp.lt.f32 	%p9, %f216, %f96;
	mov.f32 	%f217, %f216;
	mov.u64 	%rd324, %rd323;
	@%p9 bra 	$L__BB5_120;
	setp.lt.f32 	%p10, %f96, %f216;
	mov.f32 	%f217, %f96;
	mov.u64 	%rd324, %rd202;
	@%p10 bra 	$L__BB5_120;
	setp.lt.s64 	%p11, %rd323, %rd202;
	selp.f32 	%f217, %f216, %f96, %p11;
	min.s64 	%rd324, %rd323, %rd202;
$L__BB5_120:
	setp.lt.f32 	%p12, %f217, %f97;
	mov.f32 	%f234, %f217;
	mov.u64 	%rd342, %rd324;
	@%p12 bra 	$L__BB5_123;
	setp.lt.f32 	%p13, %f97, %f217;
	mov.f32 	%f234, %f97;
	mov.u64 	%rd342, %rd206;
	@%p13 bra 	$L__BB5_123;
	setp.lt.s64 	%p14, %rd324, %rd206;
	selp.f32 	%f234, %f217, %f97, %p14;
	min.s64 	%rd342, %rd324, %rd206;
$L__BB5_123:
	setp.lt.u32 	%p15, %r37, 2560;
	mov.b32 	%r425, 1280;
	@%p15 bra 	$L__BB5_141;
	mov.b32 	%r425, 1280;
$L__BB5_125:
	mov.u32 	%r17, %r425;
	add.s32 	%r50, %r17, %r16;
	mul.wide.u32 	%rd229, %r50, 16;
	add.s64 	%rd210, %rd186, %rd229;
	// begin inline asm
	ld.global.nc.u64 %rd209, [%rd210];
	// end inline asm
	mov.b64 	{%r51, %r52}, %rd209;
	mov.b32 	%f107, %r51;
	add.s64 	%rd212, %rd210, 8;
	// begin inline asm
	ld.global.nc.u64 %rd211, [%rd212];
	// end inline asm
	add.s64 	%rd214, %rd210, 4096;
	// begin inline asm
	ld.global.nc.u64 %rd213, [%rd214];
	// end inline asm
	mov.b64 	{%r53, %r54}, %rd213;
	mov.b32 	%f108, %r53;
	add.s64 	%rd216, %rd210, 4104;
	// begin inline asm
	ld.global.nc.u64 %rd215, [%rd216];
	// end inline asm
	add.s64 	%rd218, %rd210, 8192;
	// begin inline asm
	ld.global.nc.u64 %rd217, [%rd218];
	// end inline asm
	mov.b64 	{%r55, %r56}, %rd217;
	mov.b32 	%f109, %r55;
	add.s64 	%rd220, %rd210, 8200;
	// begin inline asm
	ld.global.nc.u64 %rd219, [%rd220];
	// end inline asm
	add.s64 	%rd222, %rd210, 12288;
	// begin inline asm
	ld.global.nc.u64 %rd221, [%rd222];
	// end inline asm
	mov.b64 	{%r57, %r58}, %rd221;
	mov.b32 	%f110, %r57;
	add.s64 	%rd224, %rd210, 12296;
	// begin inline asm
	ld.global.nc.u64 %rd223, [%rd224];
	// end inline asm
	add.s64 	%rd226, %rd210, 16384;
	// begin inline asm
	ld.global.nc.u64 %rd225, [%rd226];
	// end inline asm
	mov.b64 	{%r59, %r60}, %rd225;
	mov.b32 	%f111, %r59;
	add.s64 	%rd228, %rd210, 16392;
	// begin inline asm
	ld.global.nc.u64 %rd227, [%rd228];
	// end inline asm
	setp.lt.f32 	%p16, %f234, %f107;
	mov.f32 	%f220, %f234;
	mov.u64 	%rd327, %rd342;
	@%p16 bra 	$L__BB5_128;
	setp.lt.f32 	%p17, %f107, %f234;
	mov.f32 	%f220, %f107;
	mov.u64 	%rd327, %rd211;
	@%p17 bra 	$L__BB5_128;
	setp.lt.s64 	%p18, %rd342, %rd211;
	selp.f32 	%f220, %f234, %f107, %p18;
	min.s64 	%rd327, %rd342, %rd211;
$L__BB5_128:
	setp.lt.f32 	%p19, %f220, %f108;
	mov.f32 	%f221, %f220;
	mov.u64 	%rd328, %rd327;
	@%p19 bra 	$L__BB5_131;
	setp.lt.f32 	%p20, %f108, %f220;
	mov.f32 	%f221, %f108;
	mov.u64 	%rd328, %rd215;
	@%p20 bra 	$L__BB5_131;
	setp.lt.s64 	%p21, %rd327, %rd215;
	selp.f32 	%f221, %f220, %f108, %p21;
	min.s64 	%rd328, %rd327, %rd215;
$L__BB5_131:
	setp.lt.f32 	%p22, %f221, %f109;
	mov.f32 	%f222, %f221;
	mov.u64 	%rd329, %rd328;
	@%p22 bra 	$L__BB5_134;
	setp.lt.f32 	%p23, %f109, %f221;
	mov.f32 	%f222, %f109;
	mov.u64 	%rd329, %rd219;
	@%p23 bra 	$L__BB5_134;
	setp.lt.s64 	%p24, %rd328, %rd219;
	selp.f32 	%f222, %f221, %f109, %p24;
	min.s64 	%rd329, %rd328, %rd219;
$L__BB5_134:
	setp.lt.f32 	%p25, %f222, %f110;
	mov.f32 	%f223, %f222;
	mov.u64 	%rd330, %rd329;
	@%p25 bra 	$L__BB5_137;
	setp.lt.f32 	%p26, %f110, %f222;
	mov.f32 	%f223, %f110;
	mov.u64 	%rd330, %rd223;
	@%p26 bra 	$L__BB5_137;
	setp.lt.s64 	%p27, %rd329, %rd223;
	selp.f32 	%f223, %f222, %f110, %p27;
	min.s64 	%rd330, %rd329, %rd223;
$L__BB5_137:
	setp.lt.f32 	%p28, %f223, %f111;
	mov.f32 	%f234, %f223;
	mov.u64 	%rd342, %rd330;
	@%p28 bra 	$L__BB5_140;
	setp.lt.f32 	%p29, %f111, %f223;
	mov.f32 	%f234, %f111;
	mov.u64 	%rd342, %rd227;
	@%p29 bra 	$L__BB5_140;
	setp.lt.s64 	%p30, %rd330, %rd227;
	selp.f32 	%f234, %f223, %f111, %p30;
	min.s64 	%rd342, %rd330, %rd227;
$L__BB5_140:
	add.s32 	%r425, %r17, 1280;
	add.s32 	%r61, %r17, 2560;
	setp.le.s32 	%p31, %r61, %r37;
	@%p31 bra 	$L__BB5_125;
$L__BB5_141:
	setp.le.s32 	%p32, %r37, %r425;
	@%p32 bra 	$L__BB5_164;
	sub.s32 	%r20, %r37, %r425;
	setp.ge.s32 	%p33, %r16, %r20;
	@%p33 bra 	$L__BB5_164;
	not.b32 	%r62, %r16;
	add.s32 	%r63, %r37, %r62;
	sub.s32 	%r21, %r63, %r425;
	and.b32  	%r64, %r21, 768;
	setp.eq.s32 	%p34, %r64, 768;
	mov.u32 	%r429, %r16;
	@%p34 bra 	$L__BB5_149;
	add.s32 	%r427, %r16, %r425;
	shr.u32 	%r65, %r21, 8;
	add.s32 	%r66, %r65, 1;
	and.b32  	%r67, %r66, 3;
	neg.s32 	%r426, %r67;
	mov.u32 	%r429, %r16;
$L__BB5_145:
	.pragma "nounroll";
	mov.u64 	%rd127, %rd342;
	mov.f32 	%f123, %f234;
	mul.wide.u32 	%rd235, %r427, 16;
	add.s64 	%rd232, %rd186, %rd235;
	// begin inline asm
	ld.global.nc.u64 %rd231, [%rd232];
	// end inline asm
	mov.b64 	{%r68, %r69}, %rd231;
	mov.b32 	%f124, %r68;
	add.s64 	%rd234, %rd232, 8;
	// begin inline asm
	ld.global.nc.u64 %rd233, [%rd234];
	// end inline asm
	setp.lt.f32 	%p35, %f123, %f124;
	@%p35 bra 	$L__BB5_148;
	setp.lt.f32 	%p36, %f124, %f123;
	mov.f32 	%f234, %f124;
	mov.u64 	%rd342, %rd233;
	@%p36 bra 	$L__BB5_148;
	setp.lt.s64 	%p37, %rd127, %rd233;
	selp.f32 	%f234, %f123, %f124, %p37;
	min.s64 	%rd342, %rd127, %rd233;
$L__BB5_148:
	add.s32 	%r429, %r429, 256;
	add.s32 	%r427, %r427, 256;
	add.s32 	%r426, %r426, 1;
	setp.ne.s32 	%p38, %r426, 0;
	@%p38 bra 	$L__BB5_145;
$L__BB5_149:
	setp.lt.u32 	%p39, %r21, 768;
	@%p39 bra 	$L__BB5_164;
	cvt.u64.u32 	%rd236, %r429;
	cvt.u64.u32 	%rd237, %r425;
	add.s64 	%rd238, %rd236, %rd237;
	shl.b64 	%rd239, %rd238, 4;
	add.s64 	%rd240, %rd239, %rd186;
	add.s64 	%rd337, %rd240, 12296;
	add.s32 	%r430, %r429, %r425;
$L__BB5_151:
	mul.wide.u32 	%rd245, %r430, 16;
	add.s64 	%rd242, %rd186, %rd245;
	// begin inline asm
	ld.global.nc.u64 %rd241, [%rd242];
	// end inline asm
	mov.b64 	{%r70, %r71}, %rd241;
	mov.b32 	%f130, %r70;
	add.s64 	%rd244, %rd242, 8;
	// begin inline asm
	ld.global.nc.u64 %rd243, [%rd244];
	// end inline asm
	setp.lt.f32 	%p40, %f234, %f130;
	mov.f32 	%f231, %f234;
	mov.u64 	%rd339, %rd342;
	@%p40 bra 	$L__BB5_154;
	setp.lt.f32 	%p41, %f130, %f234;
	mov.f32 	%f231, %f130;
	mov.u64 	%rd339, %rd243;
	@%p41 bra 	$L__BB5_154;
	setp.lt.s64 	%p42, %rd342, %rd243;
	selp.f32 	%f231, %f234, %f130, %p42;
	min.s64 	%rd339, %rd342, %rd243;
$L__BB5_154:
	add.s64 	%rd247, %rd337, -8200;
	// begin inline asm
	ld.global.nc.u64 %rd246, [%rd247];
	// end inline asm
	mov.b64 	{%r72, %r73}, %rd246;
	mov.b32 	%f133, %r72;
	add.s64 	%rd249, %rd337, -8192;
	// begin inline asm
	ld.global.nc.u64 %rd248, [%rd249];
	// end inline asm
	setp.lt.f32 	%p43, %f231, %f133;
	mov.f32 	%f232, %f231;
	mov.u64 	%rd340, %rd339;
	@%p43 bra 	$L__BB5_157;
	setp.lt.f32 	%p44, %f133, %f231;
	mov.f32 	%f232, %f133;
	mov.u64 	%rd340, %rd248;
	@%p44 bra 	$L__BB5_157;
	setp.lt.s64 	%p45, %rd339, %rd248;
	selp.f32 	%f232, %f231, %f133, %p45;
	min.s64 	%rd340, %rd339, %rd248;
$L__BB5_157:
	add.s64 	%rd251, %rd337, -4104;
	// begin inline asm
	ld.global.nc.u64 %rd250, [%rd251];
	// end inline asm
	mov.b64 	{%r74, %r75}, %rd250;
	mov.b32 	%f136, %r74;
	add.s64 	%rd253, %rd337, -4096;
	// begin inline asm
	ld.global.nc.u64 %rd252, [%rd253];
	// end inline asm
	setp.lt.f32 	%p46, %f232, %f136;
	mov.f32 	%f233, %f232;
	mov.u64 	%rd341, %rd340;
	@%p46 bra 	$L__BB5_160;
	setp.lt.f32 	%p47, %f136, %f232;
	mov.f32 	%f233, %f136;
	mov.u64 	%rd341, %rd252;
	@%p47 bra 	$L__BB5_160;
	setp.lt.s64 	%p48, %rd340, %rd252;
	selp.f32 	%f233, %f232, %f136, %p48;
	min.s64 	%rd341, %rd340, %rd252;
$L__BB5_160:
	add.s64 	%rd255, %rd337, -8;
	// begin inline asm
	ld.global.nc.u64 %rd254, [%rd255];
	// end inline asm
	mov.b64 	{%r76, %r77}, %rd254;
	mov.b32 	%f139, %r76;
	// begin inline asm
	ld.global.nc.u64 %rd256, [%rd337];
	// end inline asm
	setp.lt.f32 	%p49, %f233, %f139;
	mov.f32 	%f234, %f233;
	mov.u64 	%rd342, %rd341;
	@%p49 bra 	$L__BB5_163;
	setp.lt.f32 	%p50, %f139, %f233;
	mov.f32 	%f234, %f139;
	mov.u64 	%rd342, %rd256;
	@%p50 bra 	$L__BB5_163;
	setp.lt.s64 	%p51, %rd341, %rd256;
	selp.f32 	%f234, %f233, %f139, %p51;
	min.s64 	%rd342, %rd341, %rd256;
$L__BB5_163:
	add.s32 	%r429, %r429, 1024;
	add.s64 	%rd337, %rd337, 16384;
	add.s32 	%r430, %r430, 1024;
	setp.lt.s32 	%p52, %r429, %r20;
	@%p52 bra 	$L__BB5_151;
$L__BB5_164:
	// begin inline asm
	mov.u32 %r78, %laneid;
	// end inline asm
	mov.b32 	%r80, %f234;
	mov.b32 	%r96, 1;
	mov.b32 	%r97, 31;
	mov.b32 	%r98, -1;
	// begin inline asm
	shfl.sync.down.b32 %r79, %r80, %r96, %r97, %r98;
	// end inline asm
	mov.b32 	%f143, %r79;
	// begin inline asm
	shfl.sync.down.b32 %r84, %r85, %r96, %r97, %r98;
	// end inline asm
	mov.b64 	{%r90, %r95}, %rd342;
	// begin inline asm
	shfl.sync.down.b32 %r89, %r90, %r96, %r97, %r98;
	// end inline asm
	// begin inline asm
	shfl.sync.down.b32 %r94, %r95, %r96, %r97, %r98;
	// end inline asm
	mov.b64 	%rd150, {%r89, %r94};
	setp.gt.s32 	%p53, %r78, 30;
	setp.lt.f32 	%p54, %f234, %f143;
	or.pred  	%p55, %p53, %p54;
	mov.f32 	%f236, %f234;
	mov.u64 	%rd344, %rd342;
	@%p55 bra 	$L__BB5_167;
	setp.gt.f32 	%p56, %f234, %f143;
	mov.f32 	%f236, %f143;
	mov.u64 	%rd344, %rd150;
	@%p56 bra 	$L__BB5_167;
	setp.lt.s64 	%p57, %rd342, %rd150;
	selp.f32 	%f236, %f234, %f143, %p57;
	min.s64 	%rd344, %rd342, %rd150;
$L__BB5_167:
	mov.b32 	%r100, %f236;
	mov.b32 	%r116, 2;
	mov.b32 	%r117, 31;
	mov.b32 	%r118, -1;
	// begin inline asm
	shfl.sync.down.b32 %r99, %r100, %r116, %r117, %r118;
	// end inline asm
	mov.b32 	%f146, %r99;
	// begin inline asm
	shfl.sync.down.b32 %r104, %r105, %r116, %r117, %r118;
	// end inline asm
	mov.b64 	{%r110, %r115}, %rd344;
	// begin inline asm
	shfl.sync.down.b32 %r109, %r110, %r116, %r117, %r118;
	// end inline asm
	// begin inline asm
	shfl.sync.down.b32 %r114, %r115, %r116, %r117, %r118;
	// end inline asm
	mov.b64 	%rd153, {%r109, %r114};
	setp.gt.s32 	%p58, %r78, 29;
	setp.lt.f32 	%p59, %f236, %f146;
	or.pred  	%p60, %p58, %p59;
	mov.f32 	%f237, %f236;
	mov.u64 	%rd345, %rd344;
	@%p60 bra 	$L__BB5_170;
	setp.gt.f32 	%p61, %f236, %f146;
	mov.f32 	%f237, %f146;
	mov.u64 	%rd345, %rd153;
	@%p61 bra 	$L__BB5_170;
	setp.lt.s64 	%p62, %rd344, %rd153;
	selp.f32 	%f237, %f236, %f146, %p62;
	min.s64 	%rd345, %rd344, %rd153;
$L__BB5_170:
	mov.b32 	%r120, %f237;
	mov.b32 	%r136, 4;
	mov.b32 	%r137, 31;
	mov.b32 	%r138, -1;
	// begin inline asm
	shfl.sync.down.b32 %r119, %r120, %r136, %r137, %r138;
	// end inline asm
	mov.b32 	%f149, %r119;
	// begin inline asm
	shfl.sync.down.b32 %r124, %r125, %r136, %r137, %r138;
	// end inline asm
	mov.b64 	{%r130, %r135}, %rd345;
	// begin inline asm
	shfl.sync.down.b32 %r129, %r130, %r136, %r137, %r138;
	// end inline asm
	// begin inline asm
	shfl.sync.down.b32 %r134, %r135, %r136, %r137, %r138;
	// end inline asm
	mov.b64 	%rd156, {%r129, %r134};
	setp.gt.s32 	%p63, %r78, 27;
	setp.lt.f32 	%p64, %f237, %f149;
	or.pred  	%p65, %p63, %p64;
	mov.f32 	%f238, %f237;
	mov.u64 	%rd346, %rd345;
	@%p65 bra 	$L__BB5_173;
	setp.gt.f32 	%p66, %f237, %f149;
	mov.f32 	%f238, %f149;
	mov.u64 	%rd346, %rd156;
	@%p66 bra 	$L__BB5_173;
	setp.lt.s64 	%p67, %rd345, %rd156;
	selp.f32 	%f238, %f237, %f149, %p67;
	min.s64 	%rd346, %rd345, %rd156;
$L__BB5_173:
	mov.b32 	%r140, %f238;
	mov.b32 	%r156, 8;
	mov.b32 	%r157, 31;
	mov.b32 	%r158, -1;
	// begin inline asm
	shfl.sync.down.b32 %r139, %r140, %r156, %r157, %r158;
	// end inline asm
	mov.b32 	%f152, %r139;
	// begin inline asm
	shfl.sync.down.b32 %r144, %r145, %r156, %r157, %r158;
	// end inline asm
	mov.b64 	{%r150, %r155}, %rd346;
	// begin inline asm
	shfl.sync.down.b32 %r149, %r150, %r156, %r157, %r158;
	// end inline asm
	// begin inline asm
	shfl.sync.down.b32 %r154, %r155, %r156, %r157, %r158;
	// end inline asm
	mov.b64 	%rd159, {%r149, %r154};
	setp.gt.s32 	%p68, %r78, 23;
	setp.lt.f32 	%p69, %f238, %f152;
	or.pred  	%p70, %p68, %p69;
	mov.f32 	%f239, %f238;
	mov.u64 	%rd347, %rd346;
	@%p70 bra 	$L__BB5_176;
	setp.gt.f32 	%p71, %f238, %f152;
	mov.f32 	%f239, %f152;
	mov.u64 	%rd347, %rd159;
	@%p71 bra 	$L__BB5_176;
	setp.lt.s64 	%p72, %rd346, %rd159;
	selp.f32 	%f239, %f238, %f152, %p72;
	min.s64 	%rd347, %rd346, %rd159;
$L__BB5_176:
	mov.b32 	%r160, %f239;
	mov.b32 	%r176, 16;
	mov.b32 	%r177, 31;
	mov.b32 	%r178, -1;
	// begin inline asm
	shfl.sync.down.b32 %r159, %r160, %r176, %r177, %r178;
	// end inline asm
	mov.b32 	%f155, %r159;
	// begin inline asm
	shfl.sync.down.b32 %r164, %r165, %r176, %r177, %r178;
	// end inline asm
	mov.b64 	{%r170, %r175}, %rd347;
	// begin inline asm
	shfl.sync.down.b32 %r169, %r170, %r176, %r177, %r178;
	// end inline asm
	// begin inline asm
	shfl.sync.down.b32 %r174, %r175, %r176, %r177, %r178;
	// end inline asm
	mov.b64 	%rd162, {%r169, %r174};
	setp.gt.s32 	%p73, %r78, 15;
	setp.lt.f32 	%p74, %f239, %f155;
	or.pred  	%p75, %p73, %p74;
	mov.f32 	%f247, %f239;
	mov.u64 	%rd355, %rd347;
	@%p75 bra 	$L__BB5_179;
	setp.gt.f32 	%p76, %f239, %f155;
	mov.f32 	%f247, %f155;
	mov.u64 	%rd355, %rd162;
	@%p76 bra 	$L__BB5_179;
	setp.lt.s64 	%p77, %rd347, %rd162;
	selp.f32 	%f247, %f239, %f155, %p77;
	min.s64 	%rd355, %rd347, %rd162;
$L__BB5_179:
	setp.ne.s32 	%p78, %r78, 0;
	@%p78 bra 	$L__BB5_181;
	shr.u32 	%r179, %r16, 1;
	and.b32  	%r180, %r179, 496;
	mov.u32 	%r181, _ZN6thrust24THRUST_300001_SM_1000_NS8cuda_cub4core6detail5shmemE;
	add.s32 	%r182, %r181, %r180;
	st.shared.f32 	[%r182+8], %f247;
	st.shared.u64 	[%r182+16], %rd355;
$L__BB5_181:
	bar.sync 	0;
	setp.ne.s32 	%p79, %r16, 0;
	@%p79 bra 	$L__BB5_203;
	ld.shared.f32 	%f158, [_ZN6thrust24THRUST_300001_SM_1000_NS8cuda_cub4core6detail5shmemE+24];
	ld.shared.u64 	%rd165, [_ZN6thrust24THRUST_300001_SM_1000_NS8cuda_cub4core6detail5shmemE+32];
	setp.lt.f32 	%p80, %f247, %f158;
	mov.f32 	%f241, %f247;
	mov.u64 	%rd349, %rd355;
	@%p80 bra 	$L__BB5_185;
	setp.lt.f32 	%p81, %f158, %f247;
	mov.f32 	%f241, %f158;
	mov.u64 	%rd349, %rd165;
	@%p81 bra 	$L__BB5_185;
	setp.lt.s64 	%p82, %rd355, %rd165;
	selp.f32 	%f241, %f247, %f158, %p82;
	min.s64 	%rd349, %rd355, %rd165;
$L__BB5_185:
	ld.shared.f32 	%f161, [_ZN6thrust24THRUST_300001_SM_1000_NS8cuda_cub4core6detail5shmemE+40];
	ld.shared.u64 	%rd168, [_ZN6thrust24THRUST_300001_SM_1000_NS8cuda_cub4core6detail5shmemE+48];
	setp.lt.f32 	%p83, %f241, %f161;
	mov.f32 	%f242, %f241;
	mov.u64 	%rd350, %rd349;
	@%p83 bra 	$L__BB5_188;
	setp.lt.f32 	%p84, %f161, %f241;
	mov.f32 	%f242, %f161;
	mov.u64 	%rd350, %rd168;
	@%p84 bra 	$L__BB5_188;
	setp.lt.s64 	%p85, %rd349, %rd168;
	selp.f32 	%f242, %f241, %f161, %p85;
	min.s64 	%rd350, %rd349, %rd168;
$L__BB5_188:
	ld.shared.f32 	%f164, [_ZN6thrust24THRUST_300001_SM_1000_NS8cuda_cub4core6detail5shmemE+56];
	ld.shared.u64 	%rd171, [_ZN6thrust24THRUST_300001_SM_1000_NS8cuda_cub4core6detail5shmemE+64];
	setp.lt.f32 	%p86, %f242, %f164;
	mov.f32 	%f243, %f242;
	mov.u64 	%rd351, %rd350;
	@%p86 bra 	$L__BB5_191;
	setp.lt.f32 	%p87, %f164, %f242;
	mov.f32 	%f243, %f164;
	mov.u64 	%rd351, %rd171;
	@%p87 bra 	$L__BB5_191;
	setp.lt.s64 	%p88, %rd350, %rd171;
	selp.f32 	%f243, %f242, %f164, %p88;
	min.s64 	%rd351, %rd350, %rd171;
$L__BB5_191:
	ld.shared.f32 	%f167, [_ZN6thrust24THRUST_300001_SM_1000_NS8cuda_cub4core6detail5shmemE+72];
	ld.shared.u64 	%rd174, [_ZN6thrust24THRUST_300001_SM_1000_NS8cuda_cub4core6detail5shmemE+80];
	setp.lt.f32 	%p89, %f243, %f167;
	mov.f32 	%f244, %f243;
	mov.u64 	%rd352, %rd351;
	@%p89 bra 	$L__BB5_194;
	setp.lt.f32 	%p90, %f167, %f243;
	mov.f32 	%f244, %f167;
	mov.u64 	%rd352, %rd174;
	@%p90 bra 	$L__BB5_194;
	setp.lt.s64 	%p91, %rd351, %rd174;
	selp.f32 	%f244, %f243, %f167, %p91;
	min.s64 	%rd352, %rd351, %rd174;
$L__BB5_194:
	ld.shared.f32 	%f170, [_ZN6thrust24THRUST_300001_SM_1000_NS8cuda_cub4core6detail5shmemE+88];
	ld.shared.u64 	%rd177, [_ZN6thrust24THRUST_300001_SM_1000_NS8cuda_cub4core6detail5shmemE+96];
	setp.lt.f32 	%p92, %f244, %f170;
	mov.f32 	%f245, %f244;
	mov.u64 	%rd353, %rd352;
	@%p92 bra 	$L__BB5_197;
	setp.lt.f32 	%p93, %f170, %f244;
	mov.f32 	%f245, %f170;
	mov.u64 	%rd353, %rd177;
	@%p93 bra 	$L__BB5_197;
	setp.lt.s64 	%p94, %rd352, %rd177;
	selp.f32 	%f245, %f244, %f170, %p94;
	min.s64 	%rd353, %rd352, %rd177;
$L__BB5_197:
	ld.shared.f32 	%f173, [_ZN6thrust24THRUST_300001_SM_1000_NS8cuda_cub4core6detail5shmemE+104];
	ld.shared.u64 	%rd180, [_ZN6thrust24THRUST_300001_SM_1000_NS8cuda_cub4core6detail5shmemE+112];
	setp.lt.f32 	%p95, %f245, %f173;
	mov.f32 	%f246, %f245;
	mov.u64 	%rd354, %rd353;
	@%p95 bra 	$L__BB5_200;
	setp.lt.f32 	%p96, %f173, %f245;
	mov.f32 	%f246, %f173;
	mov.u64 	%rd354, %rd180;
	@%p96 bra 	$L__BB5_200;
	setp.lt.s64 	%p97, %rd353, %rd180;
	selp.f32 	%f246, %f245, %f173, %p97;
	min.s64 	%rd354, %rd353, %rd180;
$L__BB5_200:
	ld.shared.f32 	%f176, [_ZN6thrust24THRUST_300001_SM_1000_NS8cuda_cub4core6detail5shmemE+120];
	ld.shared.u64 	%rd183, [_ZN6thrust24THRUST_300001_SM_1000_NS8cuda_cub4core6detail5shmemE+128];
	setp.lt.f32 	%p98, %f246, %f176;
	mov.f32 	%f247, %f246;
	mov.u64 	%rd355, %rd354;
	@%p98 bra 	$L__BB5_203;
	setp.lt.f32 	%p99, %f176, %f246;
	mov.f32 	%f247, %f176;
	mov.u64 	%rd355, %rd183;
	@%p99 bra 	$L__BB5_203;
	setp.lt.s64 	%p100, %rd354, %rd183;
	selp.f32 	%f247, %f246, %f176, %p100;
	min.s64 	%rd355, %rd354, %rd183;
$L__BB5_203:
	mov.u32 	%r418, %tid.x;
	setp.ne.s32 	%p227, %r418, 0;
	@%p227 bra 	$L__BB5_205;
	cvta.to.global.u64 	%rd287, %rd187;
	st.global.f32 	[%rd287], %f247;
	st.global.u64 	[%rd287+8], %rd355;
$L__BB5_205:
	ret;

}
	// .globl	_ZN6thrust24THRUST_300001_SM_1000_NS8cuda_cub4core6detail13_kernel_agentINS1_8__reduce11ReduceAgentINS0_12zip_iteratorIN4cuda3std3__45tupleIJNS0_10device_ptrIfEENS0_17counting_iteratorIlNS0_11use_defaultESF_SF_EEEEEEEPNSB_IJflEEESJ_lNS1_9__extrema9arg_min_fIflNSA_4lessIfEEEEEEJSI_SK_lSP_EEEvDpT0_
.visible .entry _ZN6thrust24THRUST_300001_SM_1000_NS8cuda_cub4core6detail13_kernel_agentINS1_8__reduce11ReduceAgentINS0_12zip_iteratorIN4cuda3std3__45tupleIJNS0_10device_ptrIfEENS0_17counting_iteratorIlNS0_11use_defaultESF_SF_EEEEEEEPNSB_IJflEEESJ_lNS1_9__extrema9arg_min_fIflNSA_4lessIfEEEEEEJSI_SK_lSP_EEEvDpT0_(
	.param .align 8 .b8 _ZN6thrust24THRUST_300001_SM_1000_NS8cuda_cub4core6detail13_kernel_agentINS1_8__reduce11ReduceAgentINS0_12zip_iteratorIN4cuda3std3__45tupleIJNS0_10device_ptrIfEENS0_17counting_iteratorIlNS0_11use_defaultESF_SF_EEEEEEEPNSB_IJflEEESJ_lNS1_9__extrema9arg_min_fIflNSA_4lessIfEEEEEEJSI_SK_lSP_EEEvDpT0__param_0[16],
	.param .u64 .ptr .align 1 _ZN6thrust24THRUST_300001_SM_1000_NS8cuda_cub4core6detail13_kernel_agentINS1_8__reduce11ReduceAgentINS0_12zip_iteratorIN4cuda3std3__45tupleIJNS0_10device_ptrIfEENS0_17counting_iteratorIlNS0_11use_defaultESF_SF_EEEEEEEPNSB_IJflEEESJ_lNS1_9__extrema9arg_min_fIflNSA_4lessIfEEEEEEJSI_SK_lSP_EEEvDpT0__param_1,
	.param .u64 _ZN6thrust24THRUST_300001_SM_1000_NS8cuda_cub4core6detail13_kernel_agentINS1_8__reduce11ReduceAgentINS0_12zip_iteratorIN4cuda3std3__45tupleIJNS0_10device_ptrIfEENS0_17counting_iteratorIlNS0_11use_defaultESF_SF_EEEEEEEPNSB_IJflEEESJ_lNS1_9__extrema9arg_min_fIflNSA_4lessIfEEEEEEJSI_SK_lSP_EEEvDpT0__param_2,
	.param .align 1 .b8 _ZN6thrust24THRUST_300001_SM_1000_NS8cuda_cub4core6detail13_kernel_agentINS1_8__reduce11ReduceAgentINS0_12zip_iteratorIN4cuda3std3__45tupleIJNS0_10device_ptrIfEENS0_17counting_iteratorIlNS0_11use_defaultESF_SF_EEEEEEEPNSB_IJflEEESJ_lNS1_9__extrema9arg_min_fIflNSA_4lessIfEEEEEEJSI_SK_lSP_EEEvDpT0__param_3[1]
)
.maxntid 256
{
	.reg .pred 	%p<223>;
	.reg .b32 	%r<391>;
	.reg .b32 	%f<243>;
	.reg .b64 	%rd<308>;

	ld.param.u64 	%rd195, [_ZN6thrust24THRUST_300001_SM_1000_NS8cuda_cub4core6detail13_kernel_agentINS1_8__reduce11ReduceAgentINS0_12zip_iteratorIN4cuda3std3__45tupleIJNS0_10device_ptrIfEENS0_17counting_iteratorIlNS0_11use_defaultESF_SF_EEEEEEEPNSB_IJflEEESJ_lNS1_9__extrema9arg_min_fIflNSA_4lessIfEEEEEEJSI_SK_lSP_EEEvDpT0__param_0+8];
	ld.param.u64 	%rd194, [_ZN6thrust24THRUST_300001_SM_1000_NS8cuda_cub4core6detail13_kernel_agentINS1_8__reduce11ReduceAgentINS0_12zip_iteratorIN4cuda3std3__45tupleIJNS0_10device_ptrIfEENS0_17counting_iteratorIlNS0_11use_defaultESF_SF_EEEEEEEPNSB_IJflEEESJ_lNS1_9__extrema9arg_min_fIflNSA_4lessIfEEEEEEJSI_SK_lSP_EEEvDpT0__param_0];
	ld.param.u64 	%rd197, [_ZN6thrust24THRUST_300001_SM_1000_NS8cuda_cub4core6detail13_kernel_agentINS1_8__reduce11ReduceAgentINS0_12zip_iteratorIN4cuda3std3__45tupleIJNS0_10device_ptrIfEENS0_17counting_iteratorIlNS0_11use_defaultESF_SF_EEEEEEEPNSB_IJflEEESJ_lNS1_9__extrema9arg_min_fIflNSA_4lessIfEEEEEEJSI_SK_lSP_EEEvDpT0__param_2];
	setp.eq.s64 	%p1, %rd197, 0;
	@%p1 bra 	$L__BB6_200;
	cvta.to.global.u64 	%rd1, %rd194;
	setp.gt.s64 	%p2, %rd197, 1279;
	@%p2 bra 	$L__BB6_112;
	cvt.u32.u64 	%r1, %rd197;
	mov.u32 	%r2, %tid.x;
	setp.ge.s32 	%p96, %r2, %r1;
	mov.f32 	%f188, 0f00000000;
	mov.b64 	%rd249, 0;
	mov.u32 	%r385, %r2;
	@%p96 bra 	$L__BB6_4;
	cvt.u64.u32 	%rd225, %r2;
	mul.wide.u32 	%rd226, %r2, 4;
	add.s64 	%rd227, %rd1, %rd226;
	add.s64 	%rd249, %rd195, %rd225;
	ld.global.f32 	%f188, [%rd227];
	add.s32 	%r385, %r2, 256;
$L__BB6_4:
	setp.ge.s32 	%p97, %r385, %r1;
	@%p97 bra 	$L__BB6_26;
	not.b32 	%r154, %r385;
	add.s32 	%r5, %r154, %r1;
	and.b32  	%r155, %r5, 768;
	setp.eq.s32 	%p98, %r155, 768;
	@%p98 bra 	$L__BB6_11;
	cvt.u64.u32 	%rd229, %r385;
	add.s64 	%rd240, %rd195, %rd229;
	mul.wide.u32 	%rd230, %r385, 4;
	add.s64 	%rd239, %rd1, %rd230;
	shr.u32 	%r156, %r5, 8;
	add.s32 	%r157, %r156, 1;
	and.b32  	%r158, %r157, 3;
	neg.s32 	%r383, %r158;
$L__BB6_7:
	.pragma "nounroll";
	mov.u64 	%rd9, %rd249;
	mov.f32 	%f3, %f188;
	ld.global.f32 	%f4, [%rd239];
	setp.lt.f32 	%p99, %f3, %f4;
	@%p99 bra 	$L__BB6_10;
	setp.lt.f32 	%p100, %f4, %f3;
	mov.u64 	%rd249, %rd240;
	mov.f32 	%f188, %f4;
	@%p100 bra 	$L__BB6_10;
	setp.lt.s64 	%p101, %rd9, %rd240;
	min.s64 	%rd249, %rd9, %rd240;
	selp.f32 	%f188, %f3, %f4, %p101;
$L__BB6_10:
	add.s32 	%r385, %r385, 256;
	add.s64 	%rd240, %rd240, 256;
	add.s64 	%rd239, %rd239, 1024;
	add.s32 	%r383, %r383, 1;
	setp.ne.s32 	%p102, %r383, 0;
	@%p102 bra 	$L__BB6_7;
$L__BB6_11:
	setp.lt.u32 	%p103, %r5, 768;
	@%p103 bra 	$L__BB6_26;
	add.s32 	%r386, %r385, 512;
$L__BB6_13:
	mov.u32 	%r13, %r386;
	add.s32 	%r159, %r13, -512;
	cvt.s64.s32 	%rd231, %r159;
	mul.wide.s32 	%rd232, %r159, 4;
	add.s64 	%rd17, %rd1, %rd232;
	add.s64 	%rd18, %rd195, %rd231;
	ld.global.f32 	%f10, [%rd17];
	setp.lt.f32 	%p104, %f188, %f10;
	mov.u64 	%rd246, %rd249;
	mov.f32 	%f185, %f188;
	@%p104 bra 	$L__BB6_16;
	setp.lt.f32 	%p105, %f10, %f188;
	mov.u64 	%rd246, %rd18;
	mov.f32 	%f185, %f10;
	@%p105 bra 	$L__BB6_16;
	setp.lt.s64 	%p106, %rd249, %rd18;
	min.s64 	%rd246, %rd249, %rd18;
	selp.f32 	%f185, %f188, %f10, %p106;
$L__BB6_16:
	add.s32 	%r160, %r13, -256;
	cvt.s64.s32 	%rd233, %r160;
	add.s64 	%rd21, %rd195, %rd233;
	ld.global.f32 	%f13, [%rd17+1024];
	setp.lt.f32 	%p107, %f185, %f13;
	mov.u64 	%rd247, %rd246;
	mov.f32 	%f186, %f185;
	@%p107 bra 	$L__BB6_19;
	setp.lt.f32 	%p108, %f13, %f185;
	mov.u64 	%rd247, %rd21;
	mov.f32 	%f186, %f13;
	@%p108 bra 	$L__BB6_19;
	setp.lt.s64 	%p109, %rd246, %rd21;
	min.s64 	%rd247, %rd246, %rd21;
	selp.f32 	%f186, %f185, %f13, %p109;
$L__BB6_19:
	cvt.s64.s32 	%rd234, %r13;
	add.s64 	%rd24, %rd195, %rd234;
	ld.global.f32 	%f16, [%rd17+2048];
	setp.lt.f32 	%p110, %f186, %f16;
	mov.u64 	%rd248, %rd247;
	mov.f32 	%f187, %f186;
	@%p110 bra 	$L__BB6_22;
	setp.lt.f32 	%p111, %f16, %f186;
	mov.u64 	%rd248, %rd24;
	mov.f32 	%f187, %f16;
	@%p111 bra 	$L__BB6_22;
	setp.lt.s64 	%p112, %rd247, %rd24;
	min.s64 	%rd248, %rd247, %rd24;
	selp.f32 	%f187, %f186, %f16, %p112;
$L__BB6_22:
	add.s32 	%r161, %r13, 256;
	cvt.s64.s32 	%rd235, %r161;
	add.s64 	%rd27, %rd195, %rd235;
	ld.global.f32 	%f19, [%rd17+3072];
	setp.lt.f32 	%p113, %f187, %f19;
	mov.u64 	%rd249, %rd248;
	mov.f32 	%f188, %f187;
	@%p113 bra 	$L__BB6_25;
	setp.lt.f32 	%p114, %f19, %f187;
	mov.u64 	%rd249, %rd27;
	mov.f32 	%f188, %f19;
	@%p114 bra 	$L__BB6_25;
	setp.lt.s64 	%p115, %rd248, %rd27;
	min.s64 	%rd249, %rd248, %rd27;
	selp.f32 	%f188, %f187, %f19, %p115;
$L__BB6_25:
	add.s32 	%r386, %r13, 1024;
	add.s32 	%r162, %r13, 512;
	setp.lt.s32 	%p116, %r162, %r1;
	@%p116 bra 	$L__BB6_13;
$L__BB6_26:
	setp.lt.s32 	%p117, %r1, 256;
	@%p117 bra 	$L__BB6_66;
	// begin inline asm
	mov.u32 %r276, %laneid;
	// end inline asm
	mov.b32 	%r278, %f188;
	mov.b32 	%r294, 1;
	mov.b32 	%r295, 31;
	mov.b32 	%r296, -1;
	// begin inline asm
	shfl.sync.down.b32 %r277, %r278, %r294, %r295, %r296;
	// end inline asm
	mov.b32 	%f23, %r277;
	// begin inline asm
	shfl.sync.down.b32 %r282, %r283, %r294, %r295, %r296;
	// end inline asm
	mov.b64 	{%r288, %r293}, %rd249;
	// begin inline asm
	shfl.sync.down.b32 %r287, %r288, %r294, %r295, %r296;
	// end inline asm
	// begin inline asm
	shfl.sync.down.b32 %r292, %r293, %r294, %r295, %r296;
	// end inline asm
	mov.b64 	%rd31, {%r287, %r292};
	setp.gt.s32 	%p174, %r276, 30;
	setp.lt.f32 	%p175, %f188, %f23;
	or.pred  	%p176, %p174, %p175;
	mov.u64 	%rd251, %rd249;
	mov.f32 	%f190, %f188;
	@%p176 bra 	$L__BB6_30;
	setp.gt.f32 	%p177, %f188, %f23;
	mov.u64 	%rd251, %rd31;
	mov.f32 	%f190, %f23;
	@%p177 bra 	$L__BB6_30;
	setp.lt.s64 	%p178, %rd249, %rd31;
	min.s64 	%rd251, %rd249, %rd31;
	selp.f32 	%f190, %f188, %f23, %p178;
$L__BB6_30:
	mov.b32 	%r298, %f190;
	mov.b32 	%r314, 2;
	mov.b32 	%r315, 31;
	mov.b32 	%r316, -1;
	// begin inline asm
	shfl.sync.down.b32 %r297, %r298, %r314, %r315, %r316;
	// end inline asm
	mov.b32 	%f26, %r297;
	// begin inline asm
	shfl.sync.down.b32 %r302, %r303, %r314, %r315, %r316;
	// end inline asm
	mov.b64 	{%r308, %r313}, %rd251;
	// begin inline asm
	shfl.sync.down.b32 %r307, %r308, %r314, %r315, %r316;
	// end inline asm
	// begin inline asm
	shfl.sync.down.b32 %r312, %r313, %r314, %r315, %r316;
	// end inline asm
	mov.b64 	%rd34, {%r307, %r312};
	setp.gt.s32 	%p179, %r276, 29;
	setp.lt.f32 	%p180, %f190, %f26;
	or.pred  	%p181, %p179, %p180;
	mov.u64 	%rd252, %rd251;
	mov.f32 	%f191, %f190;
	@%p181 bra 	$L__BB6_33;
	setp.gt.f32 	%p182, %f190, %f26;
	mov.u64 	%rd252, %rd34;
	mov.f32 	%f191, %f26;
	@%p182 bra 	$L__BB6_33;
	setp.lt.s64 	%p183, %rd251, %rd34;
	min.s64 	%rd252, %rd251, %rd34;
	selp.f32 	%f191, %f190, %f26, %p183;
$L__BB6_33:
	mov.b32 	%r318, %f191;
	mov.b32 	%r334, 4;
	mov.b32 	%r335, 31;
	mov.b32 	%r336, -1;
	// begin inline asm
	shfl.sync.down.b32 %r317, %r318, %r334, %r335, %r336;
	// end inline asm
	mov.b32 	%f29, %r317;
	// begin inline asm
	shfl.sync.down.b32 %r322, %r323, %r334, %r335, %r336;
	// end inline asm
	mov.b64 	{%r328, %r333}, %rd252;
	// begin inline asm
	shfl.sync.down.b32 %r327, %r328, %r334, %r335, %r336;
	// end inline asm
	// begin inline asm
	shfl.sync.down.b32 %r332, %r333, %r334, %r335, %r336;
	// end inline asm
	mov.b64 	%rd37, {%r327, %r332};
	setp.gt.s32 	%p184, %r276, 27;
	setp.lt.f32 	%p185, %f191, %f29;
	or.pred  	%p186, %p184, %p185;
	mov.u64 	%rd253, %rd252;
	mov.f32 	%f192, %f191;
	@%p186 bra 	$L__BB6_36;
	setp.gt.f32 	%p187, %f191, %f29;
	mov.u64 	%rd253, %rd37;
	mov.f32 	%f192, %f29;
	@%p187 bra 	$L__BB6_36;
	setp.lt.s64 	%p188, %rd252, %rd37;
	min.s64 	%rd253, %rd252, %rd37;
	selp.f32 	%f192, %f191, %f29, %p188;
$L__BB6_36:
	mov.b32 	%r338, %f192;
	mov.b32 	%r354, 8;
	mov.b32 	%r355, 31;
	mov.b32 	%r356, -1;
	// begin inline asm
	shfl.sync.down.b32 %r337, %r338, %r354, %r355, %r356;
	// end inline asm
	mov.b32 	%f32, %r337;
	// begin inline asm
	shfl.sync.down.b32 %r342, %r343, %r354, %r355, %r356;
	// end inline asm
	mov.b64 	{%r348, %r353}, %rd253;
	// begin inline asm
	shfl.sync.down.b32 %r347, %r348, %r354, %r355, %r356;
	// end inline asm
	// begin inline asm
	shfl.sync.down.b32 %r352, %r353, %r354, %r355, %r356;
	// end inline asm
	mov.b64 	%rd40, {%r347, %r352};
	setp.gt.s32 	%p189, %r276, 23;
	setp.lt.f32 	%p190, %f192, %f32;
	or.pred  	%p191, %p189, %p190;
	mov.u64 	%rd254, %rd253;
	mov.f32 	%f193, %f192;
	@%p191 bra 	$L__BB6_39;
	setp.gt.f32 	%p192, %f192, %f32;
	mov.u64 	%rd254, %rd40;
	mov.f32 	%f193, %f32;
	@%p192 bra 	$L__BB6_39;
	setp.lt.s64 	%p193, %rd253, %rd40;
	min.s64 	%rd254, %rd253, %rd40;
	selp.f32 	%f193, %f192, %f32, %p193;
$L__BB6_39:
	mov.b32 	%r358, %f193;
	mov.b32 	%r374, 16;
	mov.b32 	%r375, 31;
	mov.b32 	%r376, -1;
	// begin inline asm
	shfl.sync.down.b32 %r357, %r358, %r374, %r375, %r376;
	// end inline asm
	mov.b32 	%f35, %r357;
	// begin inline asm
	shfl.sync.down.b32 %r362, %r363, %r374, %r375, %r376;
	// end inline asm
	mov.b64 	{%r368, %r373}, %rd254;
	// begin inline asm
	shfl.sync.down.b32 %r367, %r368, %r374, %r375, %r376;
	// end inline asm
	// begin inline asm
	shfl.sync.down.b32 %r372, %r373, %r374, %r375, %r376;
	// end inline asm
	mov.b64 	%rd43, {%r367, %r372};
	setp.gt.s32 	%p194, %r276, 15;
	setp.lt.f32 	%p195, %f193, %f35;
	or.pred  	%p196, %p194, %p195;
	mov.u64 	%rd307, %rd254;
	mov.f32 	%f242, %f193;
	@%p196 bra 	$L__BB6_42;
	setp.gt.f32 	%p197, %f193, %f35;
	mov.u64 	%rd307, %rd43;
	mov.f32 	%f242, %f35;
	@%p197 bra 	$L__BB6_42;
	setp.lt.s64 	%p198, %rd254, %rd43;
	min.s64 	%rd307, %rd254, %rd43;
	selp.f32 	%f242, %f193, %f35, %p198;
$L__BB6_42:
	setp.ne.s32 	%p199, %r276, 0;
	@%p199 bra 	$L__BB6_44;
	shr.u32 	%r377, %r2, 1;
	and.b32  	%r378, %r377, 496;
	mov.u32 	%r379, _ZN6thrust24THRUST_300001_SM_1000_NS8cuda_cub4core6detail5shmemE;
	add.s32 	%r380, %r379, %r378;
	st.shared.f32 	[%r380+8], %f242;
	st.shared.u64 	[%r380+16], %rd307;
$L__BB6_44:
	bar.sync 	0;
	setp.ne.s32 	%p200, %r2, 0;
	@%p200 bra 	$L__BB6_198;
	ld.shared.f32 	%f38, [_ZN6thrust24THRUST_300001_SM_1000_NS8cuda_cub4core6detail5shmemE+24];
	ld.shared.u64 	%rd46, [_ZN6thrust24THRUST_300001_SM_1000_NS8cuda_cub4core6detail5shmemE+32];
	setp.lt.f32 	%p201, %f242, %f38;
	mov.u64 	%rd256, %rd307;
	mov.f32 	%f195, %f242;
	@%p201 bra 	$L__BB6_48;
	setp.lt.f32 	%p202, %f38, %f242;
	mov.u64 	%rd256, %rd46;
	mov.f32 	%f195, %f38;
	@%p202 bra 	$L__BB6_48;
	setp.lt.s64 	%p203, %rd307, %rd46;
	min.s64 	%rd256, %rd307, %rd46;
	selp.f32 	%f195, %f242, %f38, %p203;
$L__BB6_48:
	ld.shared.f32 	%f41, [_ZN6thrust24THRUST_300001_SM_1000_NS8cuda_cub4core6detail5shmemE+40];
	ld.shared.u64 	%rd49, [_ZN6thrust24THRUST_300001_SM_1000_NS8cuda_cub4core6detail5shmemE+48];
	setp.lt.f32 	%p204, %f195, %f41;
	mov.u64 	%rd257, %rd256;
	mov.f32 	%f196, %f195;
	@%p204 bra 	$L__BB6_51;
	setp.lt.f32 	%p205, %f41, %f195;
	mov.u64 	%rd257, %rd49;
	mov.f32 	%f196, %f41;
	@%p205 bra 	$L__BB6_51;
	setp.lt.s64 	%p206, %rd256, %rd49;
	min.s64 	%rd257, %rd256, %rd49;
	selp.f32 	%f196, %f195, %f41, %p206;
$L__BB6_51:
	ld.shared.f32 	%f44, [_ZN6thrust24THRUST_300001_SM_1000_NS8cuda_cub4core6detail5shmemE+56];
	ld.shared.u64 	%rd52, [_ZN6thrust24THRUST_300001_SM_1000_NS8cuda_cub4core6detail5shmemE+64];
	setp.lt.f32 	%p207, %f196, %f44;
	mov.u64 	%rd258, %rd257;
	mov.f32 	%f197, %f196;
	@%p207 bra 	$L__BB6_54;
	setp.lt.f32 	%p208, %f44, %f196;
	mov.u64 	%rd258, %rd52;
	mov.f32 	%f197, %f44;
	@%p208 bra 	$L__BB6_54;
	setp.lt.s64 	%p209, %rd257, %rd52;
	min.s64 	%rd258, %rd257, %rd52;
	selp.f32 	%f197, %f196, %f44, %p209;
$L__BB6_54:
	ld.shared.f32 	%f47, [_ZN6thrust24THRUST_300001_SM_1000_NS8cuda_cub4core6detail5shmemE+72];
	ld.shared.u64 	%rd55, [_ZN6thrust24THRUST_300001_SM_1000_NS8cuda_cub4core6detail5shmemE+80];
	setp.lt.f32 	%p210, %f197, %f47;
	mov.u64 	%rd259, %rd258;
	mov.f32 	%f198, %f197;
	@%p210 bra 	$L__BB6_57;
	setp.lt.f32 	%p211, %f47, %f197;
	mov.u64 	%rd259, %rd55;
	mov.f32 	%f198, %f47;
	@%p211 bra 	$L__BB6_57;
	setp.lt.s64 	%p212, %rd258, %rd55;
	min.s64 	%rd259, %rd258, %rd55;
	selp.f32 	%f198, %f197, %f47, %p212;
$L__BB6_57:
	ld.shared.f32 	%f50, [_ZN6thrust24THRUST_300001_SM_1000_NS8cuda_cub4core6detail5shmemE+88];
	ld.shared.u64 	%rd58, [_ZN6thrust24THRUST_300001_SM_1000_NS8cuda_cub4core6detail5shmemE+96];
	setp.lt.f32 	%p213, %f198, %f50;
	mov.u64 	%rd260, %rd259;
	mov.f32 	%f199, %f198;
	@%p213 bra 	$L__BB6_60;
	setp.lt.f32 	%p214, %f50, %f198;
	mov.u64 	%rd260, %rd58;
	mov.f32 	%f199, %f50;
	@%p214 bra 	$L__BB6_60;
	setp.lt.s64 	%p215, %rd259, %rd58;
	min.s64 	%rd260, %rd259, %rd58;
	selp.f32 	%f199, %f198, %f50, %p215;
$L__BB6_60:
	ld.shared.f32 	%f53, [_ZN6thrust24THRUST_300001_SM_1000_NS8cuda_cub4core6detail5shmemE+104];
	ld.shared.u64 	%rd61, [_ZN6thrust24THRUST_300001_SM_1000_NS8cuda_cub4core6detail5shmemE+112];
	setp.lt.f32 	%p216, %f199, %f53;
	mov.u64 	%rd261, %rd260;
	mov.f32 	%f200, %f199;
	@%p216 bra 	$L__BB6_63;
	setp.lt.f32 	%p217, %f53, %f199;
	mov.u64 	%rd261, %rd61;
	mov.f32 	%f200, %f53;
	@%p217 bra 	$L__BB6_63;
	setp.lt.s64 	%p218, %rd260, %rd61;
	min.s64 	%rd261, %rd260, %rd61;
	selp.f32 	%f200, %f199, %f53, %p218;
$L__BB6_63:
	ld.shared.f32 	%f56, [_ZN6thrust24THRUST_300001_SM_1000_NS8cuda_cub4core6detail5shmemE+120];
	ld.shared.u64 	%rd64, [_ZN6thrust24THRUST_300001_SM_1000_NS8cuda_cub4core6detail5shmemE+128];
	setp.lt.f32 	%p219, %f200, %f56;
	mov.f32 	%f242, %f200;
	mov.u64 	%rd307, %rd261;
	@%p219 bra 	$L__BB6_198;
	setp.lt.f32 	%p220, %f56, %f200;
	mov.f32 	%f242, %f56;
	mov.u64 	%rd307, %rd64;
	@%p220 bra 	$L__BB6_198;
	setp.lt.s64 	%p221, %rd261, %rd64;
	min.s64 	%rd307, %rd261, %rd64;
	selp.f32 	%f242, %f200, %f56, %p221;
	bra.uni 	$L__BB6_198;
$L__BB6_66:
	// begin inline asm
	mov.u32 %r163, %laneid;
	// end inline asm
	and.b32  	%r184, %r2, 992;
	add.s32 	%r185, %r184, 32;
	setp.gt.s32 	%p118, %r185, %r1;
	not.b32 	%r186, %r184;
	add.s32 	%r187, %r1, %r186;
	selp.b32 	%r182, %r187, 31, %p118;
	mov.b32 	%r165, %f188;
	mov.b32 	%r181, 1;
	mov.b32 	%r183, -1;
	// begin inline asm
	shfl.sync.down.b32 %r164, %r165, %r181, %r182, %r183;
	// end inline asm
	mov.b32 	%f58, %r164;
	// begin inline asm
	shfl.sync.down.b32 %r169, %r170, %r181, %r182, %r183;
	// end inline asm
	mov.b64 	{%r175, %r180}, %rd249;
	// begin inline asm
	shfl.sync.down.b32 %r174, %r175, %r181, %r182, %r183;
	// end inline asm
	// begin inline asm
	shfl.sync.down.b32 %r179, %r180, %r181, %r182, %r183;
	// end inline asm
	mov.b64 	%rd66, {%r174, %r179};
	setp.ge.s32 	%p119, %r163, %r182;
	setp.lt.f32 	%p120, %f188, %f58;
	or.pred  	%p121, %p119, %p120;
	mov.f32 	%f201, %f188;
	mov.u64 	%rd262, %rd249;
	@%p121 bra 	$L__BB6_69;
	setp.gt.f32 	%p122, %f188, %f58;
	mov.f32 	%f201, %f58;
	mov.u64 	%rd262, %rd66;
	@%p122 bra 	$L__BB6_69;
	setp.lt.s64 	%p123, %rd249, %rd66;
	selp.f32 	%f201, %f188, %f58, %p123;
	min.s64 	%rd262, %rd249, %rd66;
$L__BB6_69:
	mov.b32 	%r189, %f201;
	mov.b32 	%r205, 2;
	mov.b32 	%r207, -1;
	// begin inline asm
	shfl.sync.down.b32 %r188, %r189, %r205, %r182, %r207;
	// end inline asm
	mov.b32 	%f61, %r188;
	// begin inline asm
	shfl.sync.down.b32 %r193, %r194, %r205, %r182, %r207;
	// end inline asm
	mov.b64 	{%r199, %r204}, %rd262;
	// begin inline asm
	shfl.sync.down.b32 %r198, %r199, %r205, %r182, %r207;
	// end inline asm
	// begin inline asm
	shfl.sync.down.b32 %r203, %r204, %r205, %r182, %r207;
	// end inline asm
	mov.b64 	%rd69, {%r198, %r203};
	add.s32 	%r208, %r163, 2;
	setp.gt.s32 	%p124, %r208, %r182;
	setp.lt.f32 	%p125, %f201, %f61;
	or.pred  	%p126, %p124, %p125;
	mov.f32 	%f202, %f201;
	mov.u64 	%rd263, %rd262;
	@%p126 bra 	$L__BB6_72;
	setp.gt.f32 	%p127, %f201, %f61;
	mov.f32 	%f202, %f61;
	mov.u64 	%rd263, %rd69;
	@%p127 bra 	$L__BB6_72;
	setp.lt.s64 	%p128, %rd262, %rd69;
	selp.f32 	%f202, %f201, %f61, %p128;
	min.s64 	%rd263, %rd262, %rd69;
$L__BB6_72:
	mov.b32 	%r210, %f202;
	mov.b32 	%r226, 4;
	mov.b32 	%r228, -1;
	// begin inline asm
	shfl.sync.down.b32 %r209, %r210, %r226, %r182, %r228;
	// end inline asm
	mov.b32 	%f64, %r209;
	// begin inline asm
	shfl.sync.down.b32 %r214, %r215, %r226, %r182, %r228;
	// end inline asm
	mov.b64 	{%r220, %r225}, %rd263;
	// begin inline asm
	shfl.sync.down.b32 %r219, %r220, %r226, %r182, %r228;
	// end inline asm
	// begin inline asm
	shfl.sync.down.b32 %r224, %r225, %r226, %r182, %r228;
	// end inline asm
	mov.b64 	%rd72, {%r219, %r224};
	add.s32 	%r229, %r163, 4;
	setp.gt.s32 	%p129, %r229, %r182;
	setp.lt.f32 	%p130, %f202, %f64;
	or.pred  	%p131, %p129, %p130;
	mov.f32 	%f203, %f202;
	mov.u64 	%rd264, %rd263;
	@%p131 bra 	$L__BB6_75;
	setp.gt.f32 	%p132, %f202, %f64;
	mov.f32 	%f203, %f64;
	mov.u64 	%rd264, %rd72;
	@%p132 bra 	$L__BB6_75;
	setp.lt.s64 	%p133, %rd263, %rd72;
	selp.f32 	%f203, %f202, %f64, %p133;
	min.s64 	%rd264, %rd263, %rd72;
$L__BB6_75:
	mov.b32 	%r231, %f203;
	mov.b32 	%r247, 8;
	mov.b32 	%r249, -1;
	// begin inline asm
	shfl.sync.down.b32 %r230, %r231, %r247, %r182, %r249;
	// end inline asm
	mov.b32 	%f67, %r230;
	// begin inline asm
	shfl.sync.down.b32 %r235, %r236, %r247, %r182, %r249;
	// end inline asm
	mov.b64 	{%r241, %r246}, %rd264;
	// begin inline asm
	shfl.sync.down.b32 %r240, %r241, %r247, %r182, %r249;
	// end inline asm
	// begin inline asm
	shfl.sync.down.b32 %r245, %r246, %r247, %r182, %r249;
	// end inline asm
	mov.b64 	%rd75, {%r240, %r245};
	add.s32 	%r250, %r163, 8;
	setp.gt.s32 	%p134, %r250, %r182;
	setp.lt.f32 	%p135, %f203, %f67;
	or.pred  	%p136, %p134, %p135;
	mov.f32 	%f204, %f203;
	mov.u64 	%rd265, %rd264;
	@%p136 bra 	$L__BB6_78;
	setp.gt.f32 	%p137, %f203, %f67;
	mov.f32 	%f204, %f67;
	mov.u64 	%rd265, %rd75;
	@%p137 bra 	$L__BB6_78;
	setp.lt.s64 	%p138, %rd264, %rd75;
	selp.f32 	%f204, %f203, %f67, %p138;
	min.s64 	%rd265, %rd264, %rd75;
$L__BB6_78:
	mov.b32 	%r252, %f204;
	mov.b32 	%r268, 16;
	mov.b32 	%r270, -1;
	// begin inline asm
	shfl.sync.down.b32 %r251, %r252, %r268, %r182, %r270;
	// end inline asm
	mov.b32 	%f70, %r251;
	// begin inline asm
	shfl.sync.down.b32 %r256, %r257, %r268, %r182, %r270;
	// end inline asm
	mov.b64 	{%r262, %r267}, %rd265;
	// begin inline asm
	shfl.sync.down.b32 %r261, %r262, %r268, %r182, %r270;
	// end inline asm
	// begin inline asm
	shfl.sync.down.b32 %r266, %r267, %r268, %r182, %r270;
	// end inline asm
	mov.b64 	%rd78, {%r261, %r266};
	add.s32 	%r271, %r163, 16;
	setp.gt.s32 	%p139, %r271, %r182;
	setp.lt.f32 	%p140, %f204, %f70;
	or.pred  	%p141, %p139, %p140;
	mov.f32 	%f242, %f204;
	mov.u64 	%rd307, %rd265;
	@%p141 bra 	$L__BB6_81;
	setp.gt.f32 	%p142, %f204, %f70;
	mov.f32 	%f242, %f70;
	mov.u64 	%rd307, %rd78;
	@%p142 bra 	$L__BB6_81;
	setp.lt.s64 	%p143, %rd265, %rd78;
	selp.f32 	%f242, %f204, %f70, %p143;
	min.s64 	%rd307, %rd265, %rd78;
$L__BB6_81:
	setp.ne.s32 	%p144, %r163, 0;
	@%p144 bra 	$L__BB6_83;
	shr.u32 	%r272, %r2, 1;
	and.b32  	%r273, %r272, 496;
	mov.u32 	%r274, _ZN6thrust24THRUST_300001_SM_1000_NS8cuda_cub4core6detail5shmemE;
	add.s32 	%r275, %r274, %r273;
	st.shared.f32 	[%r275+8], %f242;
	st.shared.u64 	[%r275+16], %rd307;
$L__BB6_83:
	bar.sync 	0;
	setp.ne.s32 	%p145, %r2, 0;
	@%p145 bra 	$L__BB6_198;
	setp.lt.s32 	%p146, %r1, 33;
	mov.f32 	%f206, %f242;
	mov.u64 	%rd267, %rd307;
	@%p146 bra 	$L__BB6_88;
	ld.shared.f32 	%f73, [_ZN6thrust24THRUST_300001_SM_1000_NS8cuda_cub4core6detail5shmemE+24];
	ld.shared.u64 	%rd81, [_ZN6thrust24THRUST_300001_SM_1000_NS8cuda_cub4core6detail5shmemE+32];
	setp.lt.f32 	%p147, %f242, %f73;
	mov.f32 	%f206, %f242;
	mov.u64 	%rd267, %rd307;
	@%p147 bra 	$L__BB6_88;
	setp.lt.f32 	%p148, %f73, %f242;
	mov.f32 	%f206, %f73;
	mov.u64 	%rd267, %rd81;
	@%p148 bra 	$L__BB6_88;
	setp.lt.s64 	%p149, %rd307, %rd81;
	selp.f32 	%f206, %f242, %f73, %p149;
	min.s64 	%rd267, %rd307, %rd81;
$L__BB6_88:
	setp.lt.s32 	%p150, %r1, 65;
	mov.f32 	%f207, %f206;
	mov.u64 	%rd268, %rd267;
	@%p150 bra 	$L__BB6_92;
	ld.shared.f32 	%f76, [_ZN6thrust24THRUST_300001_SM_1000_NS8cuda_cub4core6detail5shmemE+40];
	ld.shared.u64 	%rd84, [_ZN6thrust24THRUST_300001_SM_1000_NS8cuda_cub4core6detail5shmemE+48];
	setp.lt.f32 	%p151, %f206, %f76;
	mov.f32 	%f207, %f206;
	mov.u64 	%rd268, %rd267;
	@%p151 bra 	$L__BB6_92;
	setp.lt.f32 	%p152, %f76, %f206;
	mov.f32 	%f207, %f76;
	mov.u64 	%rd268, %rd84;
	@%p152 bra 	$L__BB6_92;
	setp.lt.s64 	%p153, %rd267, %rd84;
	selp.f32 	%f207, %f206, %f76, %p153;
	min.s64 	%rd268, %rd267, %rd84;
$L__BB6_92:
	setp.lt.s32 	%p154, %r1, 97;
	mov.f32 	%f208, %f207;
	mov.u64 	%rd269, %rd268;
	@%p154 bra 	$L__BB6_96;
	ld.shared.f32 	%f79, [_ZN6thrust24THRUST_300001_SM_1000_NS8cuda_cub4core6detail5shmemE+56];
	ld.shared.u64 	%rd87, [_ZN6thrust24THRUST_300001_SM_1000_NS8cuda_cub4core6detail5shmemE+64];
	setp.lt.f32 	%p155, %f207, %f79;
	mov.f32 	%f208, %f207;
	mov.u64 	%rd269, %rd268;
	@%p155 bra 	$L__BB6_96;
	setp.lt.f32 	%p156, %f79, %f207;
	mov.f32 	%f208, %f79;
	mov.u64 	%rd269, %rd87;
	@%p156 bra 	$L__BB6_96;
	setp.lt.s64 	%p157, %rd268, %rd87;
	selp.f32 	%f208, %f207, %f79, %p157;
	min.s64 	%rd269, %rd268, %rd87;
$L__BB6_96:
	setp.lt.s32 	%p158, %r1, 129;
	mov.f32 	%f209, %f208;
	mov.u64 	%rd270, %rd269;
	@%p158 bra 	$L__BB6_100;
	ld.shared.f32 	%f82, [_ZN6thrust24THRUST_300001_SM_1000_NS8cuda_cub4core6detail5shmemE+72];
	ld.shared.u64 	%rd90, [_ZN6thrust24THRUST_300001_SM_1000_NS8cuda_cub4core6detail5shmemE+80];
	setp.lt.f32 	%p159, %f208, %f82;
	mov.f32 	%f209, %f208;
	mov.u64 	%rd270, %rd269;
	@%p159 bra 	$L__BB6_100;
	setp.lt.f32 	%p160, %f82, %f208;
	mov.f32 	%f209, %f82;
	mov.u64 	%rd270, %rd90;
	@%p160 bra 	$L__BB6_100;
	setp.lt.s64 	%p161, %rd269, %rd90;
	selp.f32 	%f209, %f208, %f82, %p161;
	min.s64 	%rd270, %rd269, %rd90;
$L__BB6_100:
	setp.lt.s32 	%p162, %r1, 161;
	mov.f32 	%f210, %f209;
	mov.u64 	%rd271, %rd270;
	@%p162 bra 	$L__BB6_104;
	ld.shared.f32 	%f85, [_ZN6thrust24THRUST_300001_SM_1000_NS8cuda_cub4core6detail5shmemE+88];
	ld.shared.u64 	%rd93, [_ZN6thrust24THRUST_300001_SM_1000_NS8cuda_cub4core6detail5shmemE+96];
	setp.lt.f32 	%p163, %f209, %f85;
	mov.f32 	%f210, %f209;
	mov.u64 	%rd271, %rd270;
	@%p163 bra 	$L__BB6_104;
	setp.lt.f32 	%p164, %f85, %f209;
	mov.f32 	%f210, %f85;
	mov.u64 	%rd271, %rd93;
	@%p164 bra 	$L__BB6_104;
	setp.lt.s64 	%p165, %rd270, %rd93;
	selp.f32 	%f210, %f209, %f85, %p165;
	min.s64 	%rd271, %rd270, %rd93;
$L__BB6_104:
	setp.lt.s32 	%p166, %r1, 193;
	mov.f32 	%f211, %f210;
	mov.u64 	%rd272, %rd271;
	@%p166 bra 	$L__BB6_108;
	ld.shared.f32 	%f88, [_ZN6thrust24THRUST_300001_SM_1000_NS8cuda_cub4core6detail5shmemE+104];
	ld.shared.u64 	%rd96, [_ZN6thrust24THRUST_300001_SM_1000_NS8cuda_cub4core6detail5shmemE+112];
	setp.lt.f32 	%p167, %f210, %f88;
	mov.f32 	%f211, %f210;
	mov.u64 	%rd272, %rd271;
	@%p167 bra 	$L__BB6_108;
	setp.lt.f32 	%p168, %f88, %f210;
	mov.f32 	%f211, %f88;
	mov.u64 	%rd272, %rd96;
	@%p168 bra 	$L__BB6_108;
	setp.lt.s64 	%p169, %rd271, %rd96;
	selp.f32 	%f211, %f210, %f88, %p169;
	min.s64 	%rd272, %rd271, %rd96;
$L__BB6_108:
	setp.lt.s32 	%p170, %r1, 225;
	mov.f32 	%f242, %f211;
	mov.u64 	%rd307, %rd272;
	@%p170 bra 	$L__BB6_198;
	ld.shared.f32 	%f91, [_ZN6thrust24THRUST_300001_SM_1000_NS8cuda_cub4core6detail5shmemE+120];
	ld.shared.u64 	%rd99, [_ZN6thrust24THRUST_300001_SM_1000_NS8cuda_cub4core6detail5shmemE+128];
	setp.lt.f32 	%p171, %f211, %f91;
	mov.f32 	%f242, %f211;
	mov.u64 	%rd307, %rd272;
	@%p171 bra 	$L__BB6_198;
	setp.lt.f32 	%p172, %f91, %f211;
	mov.f32 	%f242, %f91;
	mov.u64 	%rd307, %rd99;
	@%p172 bra 	$L__BB6_198;
	setp.lt.s64 	%p173, %rd272, %rd99;
	selp.f32 	%f242, %f211, %f91, %p173;
	min.s64 	%rd307, %rd272, %rd99;
	bra.uni 	$L__BB6_198;
$L__BB6_112:
	mov.u32 	%r18, %tid.x;
	cvt.u64.u32 	%rd101, %r18;
	mul.wide.u32 	%rd198, %r18, 4;
	add.s64 	%rd102, %rd1, %rd198;
	ld.global.f32 	%f172, [%rd102];
	add.s32 	%r31, %r18, 256;
	cvt.u64.u32 	%rd199, %r31;
	ld.global.f32 	%f173, [%rd102+1024];
	add.s32 	%r32, %r18, 512;
	cvt.u64.u32 	%rd200, %r32;
	ld.global.f32 	%f174, [%rd102+2048];
	ld.global.f32 	%f93, [%rd102+3072];
	or.b32  	%r33, %r18, 1024;
	cvt.u64.u32 	%rd103, %r33;
	add.s64 	%rd104, %rd195, %rd103;
	ld.global.f32 	%f94, [%rd102+4096];
	setp.lt.f32 	%p3, %f173, %f172;
	selp.f32 	%f175, %f173, %f172, %p3;
	selp.b64 	%rd201, %rd199, %rd101, %p3;
	setp.lt.f32 	%p4, %f174, %f175;
	selp.f32 	%f95, %f174, %f175, %p4;
	selp.b64 	%rd105, %rd200, %rd201, %p4;
	setp.lt.f32 	%p5, %f95, %f93;
	mov.f32 	%f212, %f95;
	mov.u64 	%rd273, %rd105;
	@%p5 bra 	$L__BB6_115;
	add.s32 	%r34, %r18, 768;
	cvt.u64.u32 	%rd273, %r34;
	setp.lt.f32 	%p6, %f93, %f95;
	mov.f32 	%f212, %f93;
	@%p6 bra 	$L__BB6_115;
	mov.f32 	%f212, %f95;
	mov.u64 	%rd273, %rd105;
$L__BB6_115:
	add.s64 	%rd108, %rd195, %rd273;
	setp.lt.f32 	%p7, %f212, %f94;
	mov.f32 	%f229, %f212;
	mov.u64 	%rd294, %rd108;
	@%p7 bra 	$L__BB6_118;
	setp.lt.f32 	%p8, %f94, %f212;
	mov.f32 	%f229, %f94;
	mov.u64 	%rd294, %rd104;
	@%p8 bra 	$L__BB6_118;
	setp.lt.s64 	%p9, %rd273, %rd103;
	selp.f32 	%f229, %f212, %f94, %p9;
	selp.b64 	%rd294, %rd108, %rd104, %p9;
$L__BB6_118:
	setp.lt.u64 	%p10, %rd197, 2560;
	mov.b64 	%rd283, 1280;
	@%p10 bra 	$L__BB6_136;
	mov.b64 	%rd283, 1280;
$L__BB6_120:
	mov.u64 	%rd111, %rd283;
	add.s64 	%rd204, %rd111, %rd101;
	shl.b64 	%rd205, %rd111, 2;
	add.s64 	%rd206, %rd102, %rd205;
	add.s64 	%rd113, %rd204, %rd195;
	ld.global.f32 	%f100, [%rd206];
	ld.global.f32 	%f101, [%rd206+1024];
	add.s64 	%rd114, %rd113, 512;
	ld.global.f32 	%f102, [%rd206+2048];
	add.s64 	%rd115, %rd113, 768;
	ld.global.f32 	%f103, [%rd206+3072];
	ld.global.f32 	%f104, [%rd206+4096];
	setp.lt.f32 	%p11, %f229, %f100;
	mov.f32 	%f215, %f229;
	mov.u64 	%rd277, %rd294;
	@%p11 bra 	$L__BB6_123;
	setp.lt.f32 	%p12, %f100, %f229;
	mov.f32 	%f215, %f100;
	mov.u64 	%rd277, %rd113;
	@%p12 bra 	$L__BB6_123;
	setp.lt.s64 	%p13, %rd294, %rd113;
	selp.f32 	%f215, %f229, %f100, %p13;
	min.s64 	%rd277, %rd294, %rd113;
$L__BB6_123:
	setp.lt.f32 	%p14, %f215, %f101;
	mov.f32 	%f216, %f215;
	mov.u64 	%rd278, %rd277;
	@%p14 bra 	$L__BB6_126;
	add.s64 	%rd208, %rd204, %rd195;
	add.s64 	%rd278, %rd208, 256;
	setp.lt.f32 	%p15, %f101, %f215;
	mov.f32 	%f216, %f101;
	@%p15 bra 	$L__BB6_126;
	setp.lt.s64 	%p16, %rd277, %rd278;
	selp.f32 	%f216, %f215, %f101, %p16;
	min.s64 	%rd278, %rd277, %rd278;
$L__BB6_126:
	setp.lt.f32 	%p17, %f216, %f102;
	mov.f32 	%f217, %f216;
	mov.u64 	%rd279, %rd278;
	@%p17 bra 	$L__BB6_129;
	setp.lt.f32 	%p18, %f102, %f216;
	mov.f32 	%f217, %f102;
	mov.u64 	%rd279, %rd114;
	@%p18 bra 	$L__BB6_129;
	setp.lt.s64 	%p19, %rd278, %rd114;
	selp.f32 	%f217, %f216, %f102, %p19;
	min.s64 	%rd279, %rd278, %rd114;
$L__BB6_129:
	setp.lt.f32 	%p20, %f217, %f103;
	mov.f32 	%f218, %f217;
	mov.u64 	%rd280, %rd279;
	@%p20 bra 	$L__BB6_132;
	setp.lt.f32 	%p21, %f103, %f217;
	mov.f32 	%f218, %f103;
	mov.u64 	%rd280, %rd115;
	@%p21 bra 	$L__BB6_132;
	setp.lt.s64 	%p22, %rd279, %rd115;
	selp.f32 	%f218, %f217, %f103, %p22;
	min.s64 	%rd280, %rd279, %rd115;
$L__BB6_132:
	setp.lt.f32 	%p23, %f218, %f104;
	mov.f32 	%f229, %f218;
	mov.u64 	%rd294, %rd280;
	@%p23 bra 	$L__BB6_135;
	add.s64 	%rd210, %rd204, %rd195;
	add.s64 	%rd294, %rd210, 1024;
	setp.lt.f32 	%p24, %f104, %f218;
	mov.f32 	%f229, %f104;
	@%p24 bra 	$L__BB6_135;
	setp.lt.s64 	%p25, %rd280, %rd294;
	selp.f32 	%f229, %f218, %f104, %p25;
	min.s64 	%rd294, %rd280, %rd294;
$L__BB6_135:
	add.s64 	%rd283, %rd111, 1280;
	add.s64 	%rd211, %rd111, 2560;
	setp.le.s64 	%p26, %rd211, %rd197;
	@%p26 bra 	$L__BB6_120;
$L__BB6_136:
	setp.le.s64 	%p27, %rd197, %rd283;
	@%p27 bra 	$L__BB6_159;
	cvt.u32.u64 	%r35, %rd283;
	cvt.u32.u64 	%r36, %rd197;
	sub.s32 	%r19, %r36, %r35;
	setp.ge.s32 	%p28, %r18, %r19;
	@%p28 bra 	$L__BB6_159;
	cvta.to.global.u64 	%rd131, %rd194;
	not.b32 	%r38, %r18;
	add.s32 	%r39, %r38, %r36;
	sub.s32 	%r20, %r39, %r35;
	and.b32  	%r41, %r20, 768;
	setp.eq.s32 	%p29, %r41, 768;
	mov.u32 	%r389, %r18;
	@%p29 bra 	$L__BB6_144;
	add.s64 	%rd213, %rd283, %rd101;
	add.s64 	%rd285, %rd213, %rd195;
	shl.b64 	%rd214, %rd213, 2;
	add.s64 	%rd284, %rd131, %rd214;
	shr.u32 	%r42, %r20, 8;
	add.s32 	%r43, %r42, 1;
	and.b32  	%r44, %r43, 3;
	neg.s32 	%r387, %r44;
	mov.u32 	%r389, %r18;
$L__BB6_140:
	.pragma "nounroll";
	mov.u64 	%rd136, %rd294;
	mov.f32 	%f116, %f229;
	ld.global.f32 	%f117, [%rd284];
	setp.lt.f32 	%p30, %f116, %f117;
	@%p30 bra 	$L__BB6_143;
	setp.lt.f32 	%p31, %f117, %f116;
	mov.f32 	%f229, %f117;
	mov.u64 	%rd294, %rd285;
	@%p31 bra 	$L__BB6_143;
	setp.lt.s64 	%p32, %rd136, %rd285;
	selp.f32 	%f229, %f116, %f117, %p32;
	min.s64 	%rd294, %rd136, %rd285;
$L__BB6_143:
	add.s32 	%r389, %r389, 256;
	add.s64 	%rd285, %rd285, 256;
	add.s64 	%rd284, %rd284, 1024;
	add.s32 	%r387, %r387, 1;
	setp.ne.s32 	%p33, %r387, 0;
	@%p33 bra 	$L__BB6_140;
$L__BB6_144:
	setp.lt.u32 	%p34, %r20, 768;
	@%p34 bra 	$L__BB6_159;
	add.s32 	%r390, %r389, 512;
$L__BB6_146:
	mov.u32 	%r28, %r390;
	add.s32 	%r45, %r28, -512;
	cvt.u64.u32 	%rd215, %r45;
	add.s64 	%rd216, %rd283, %rd215;
	shl.b64 	%rd217, %rd216, 2;
	add.s64 	%rd144, %rd131, %rd217;
	add.s64 	%rd145, %rd216, %rd195;
	ld.global.f32 	%f123, [%rd144];
	setp.lt.f32 	%p35, %f229, %f123;
	mov.f32 	%f226, %f229;
	mov.u64 	%rd291, %rd294;
	@%p35 bra 	$L__BB6_149;
	setp.lt.f32 	%p36, %f123, %f229;
	mov.f32 	%f226, %f123;
	mov.u64 	%rd291, %rd145;
	@%p36 bra 	$L__BB6_149;
	setp.lt.s64 	%p37, %rd294, %rd145;
	selp.f32 	%f226, %f229, %f123, %p37;
	min.s64 	%rd291, %rd294, %rd145;
$L__BB6_149:
	add.s32 	%r46, %r28, -256;
	cvt.u64.u32 	%rd218, %r46;
	add.s64 	%rd219, %rd283, %rd218;
	add.s64 	%rd148, %rd219, %rd195;
	ld.global.f32 	%f126, [%rd144+1024];
	setp.lt.f32 	%p38, %f226, %f126;
	mov.f32 	%f227, %f226;
	mov.u64 	%rd292, %rd291;
	@%p38 bra 	$L__BB6_152;
	setp.lt.f32 	%p39, %f126, %f226;
	mov.f32 	%f227, %f126;
	mov.u64 	%rd292, %rd148;
	@%p39 bra 	$L__BB6_152;
	setp.lt.s64 	%p40, %rd291, %rd148;
	selp.f32 	%f227, %f226, %f126, %p40;
	min.s64 	%rd292, %rd291, %rd148;
$L__BB6_152:
	cvt.u64.u32 	%rd220, %r28;
	add.s64 	%rd221, %rd283, %rd220;
	add.s64 	%rd151, %rd221, %rd195;
	ld.global.f32 	%f129, [%rd144+2048];
	setp.lt.f32 	%p41, %f227, %f129;
	mov.f32 	%f228, %f227;
	mov.u64 	%rd293, %rd292;
	@%p41 bra 	$L__BB6_155;
	setp.lt.f32 	%p42, %f129, %f227;
	mov.f32 	%f228, %f129;
	mov.u64 	%rd293, %rd151;
	@%p42 bra 	$L__BB6_155;
	setp.lt.s64 	%p43, %rd292, %rd151;
	selp.f32 	%f228, %f227, %f129, %p43;
	min.s64 	%rd293, %rd292, %rd151;
$L__BB6_155:
	add.s32 	%r47, %r28, 256;
	cvt.u64.u32 	%rd222, %r47;
	add.s64 	%rd223, %rd283, %rd222;
	add.s64 	%rd154, %rd223, %rd195;
	ld.global.f32 	%f132, [%rd144+3072];
	setp.lt.f32 	%p44, %f228, %f132;
	mov.f32 	%f229, %f228;
	mov.u64 	%rd294, %rd293;
	@%p44 bra 	$L__BB6_158;
	setp.lt.f32 	%p45, %f132, %f228;
	mov.f32 	%f229, %f132;
	mov.u64 	%rd294, %rd154;
	@%p45 bra 	$L__BB6_158;
	setp.lt.s64 	%p46, %rd293, %rd154;
	selp.f32 	%f229, %f228, %f132, %p46;
	min.s64 	%rd294, %rd293, %rd154;
$L__BB6_158:
	add.s32 	%r390, %r28, 1024;
	add.s32 	%r48, %r28, 512;
	setp.lt.s32 	%p47, %r48, %r19;
	@%p47 bra 	$L__BB6_146;
$L__BB6_159:
	// begin inline asm
	mov.u32 %r49, %laneid;
	// end inline asm
	mov.b32 	%r51, %f229;
	mov.b32 	%r67, 1;
	mov.b32 	%r68, 31;
	mov.b32 	%r69, -1;
	// begin inline asm
	shfl.sync.down.b32 %r50, %r51, %r67, %r68, %r69;
	// end inline asm
	mov.b32 	%f136, %r50;
	// begin inline asm
	shfl.sync.down.b32 %r55, %r56, %r67, %r68, %r69;
	// end inline asm
	mov.b64 	{%r61, %r66}, %rd294;
	// begin inline asm
	shfl.sync.down.b32 %r60, %r61, %r67, %r68, %r69;
	// end inline asm
	// begin inline asm
	shfl.sync.down.b32 %r65, %r66, %r67, %r68, %r69;
	// end inline asm
	mov.b64 	%rd158, {%r60, %r65};
	setp.gt.s32 	%p48, %r49, 30;
	setp.lt.f32 	%p49, %f229, %f136;
	or.pred  	%p50, %p48, %p49;
	mov.f32 	%f231, %f229;
	mov.u64 	%rd296, %rd294;
	@%p50 bra 	$L__BB6_162;
	setp.gt.f32 	%p51, %f229, %f136;
	mov.f32 	%f231, %f136;
	mov.u64 	%rd296, %rd158;
	@%p51 bra 	$L__BB6_162;
	setp.lt.s64 	%p52, %rd294, %rd158;
	selp.f32 	%f231, %f229, %f136, %p52;
	min.s64 	%rd296, %rd294, %rd158;
$L__BB6_162:
	mov.b32 	%r71, %f231;
	mov.b32 	%r87, 2;
	mov.b32 	%r88, 31;
	mov.b32 	%r89, -1;
	// begin inline asm
	shfl.sync.down.b32 %r70, %r71, %r87, %r88, %r89;
	// end inline asm
	mov.b32 	%f139, %r70;
	// begin inline asm
	shfl.sync.down.b32 %r75, %r76, %r87, %r88, %r89;
	// end inline asm
	mov.b64 	{%r81, %r86}, %rd296;
	// begin inline asm
	shfl.sync.down.b32 %r80, %r81, %r87, %r88, %r89;
	// end inline asm
	// begin inline asm
	shfl.sync.down.b32 %r85, %r86, %r87, %r88, %r89;
	// end inline asm
	mov.b64 	%rd161, {%r80, %r85};
	setp.gt.s32 	%p53, %r49, 29;
	setp.lt.f32 	%p54, %f231, %f139;
	or.pred  	%p55, %p53, %p54;
	mov.f32 	%f232, %f231;
	mov.u64 	%rd297, %rd296;
	@%p55 bra 	$L__BB6_165;
	setp.gt.f32 	%p56, %f231, %f139;
	mov.f32 	%f232, %f139;
	mov.u64 	%rd297, %rd161;
	@%p56 bra 	$L__BB6_165;
	setp.lt.s64 	%p57, %rd296, %rd161;
	selp.f32 	%f232, %f231, %f139, %p57;
	min.s64 	%rd297, %rd296, %rd161;
$L__BB6_165:
	mov.b32 	%r91, %f232;
	mov.b32 	%r107, 4;
	mov.b32 	%r108, 31;
	mov.b32 	%r109, -1;
	// begin inline asm
	shfl.sync.down.b32 %r90, %r91, %r107, %r108, %r109;
	// end inline asm
	mov.b32 	%f142, %r90;
	// begin inline asm
	shfl.sync.down.b32 %r95, %r96, %r107, %r108, %r109;
	// end inline asm
	mov.b64 	{%r101, %r106}, %rd297;
	// begin inline asm
	shfl.sync.down.b32 %r100, %r101, %r107, %r108, %r109;
	// end inline asm
	// begin inline asm
	shfl.sync.down.b32 %r105, %r106, %r107, %r108, %r109;
	// end inline asm
	mov.b64 	%rd164, {%r100, %r105};
	setp.gt.s32 	%p58, %r49, 27;
	setp.lt.f32 	%p59, %f232, %f142;
	or.pred  	%p60, %p58, %p59;
	mov.f32 	%f233, %f232;
	mov.u64 	%rd298, %rd297;
	@%p60 bra 	$L__BB6_168;
	setp.gt.f32 	%p61, %f232, %f142;
	mov.f32 	%f233, %f142;
	mov.u64 	%rd298, %rd164;
	@%p61 bra 	$L__BB6_168;
	setp.lt.s64 	%p62, %rd297, %rd164;
	selp.f32 	%f233, %f232, %f142, %p62;
	min.s64 	%rd298, %rd297, %rd164;
$L__BB6_168:
	mov.b32 	%r111, %f233;
	mov.b32 	%r127, 8;
	mov.b32 	%r128, 31;
	mov.b32 	%r129, -1;
	// begin inline asm
	shfl.sync.down.b32 %r110, %r111, %r127, %r128, %r129;
	// end inline asm
	mov.b32 	%f145, %r110;
	// begin inline asm
	shfl.sync.down.b32 %r115, %r116, %r127, %r128, %r129;
	// end inline asm
	mov.b64 	{%r121, %r126}, %rd298;
	// begin inline asm
	shfl.sync.down.b32 %r120, %r121, %r127, %r128, %r129;
	// end inline asm
	// begin inline asm
	shfl.sync.down.b32 %r125, %r126, %r127, %r128, %r129;
	// end inline asm
	mov.b64 	%rd167, {%r120, %r125};
	setp.gt.s32 	%p63, %r49, 23;
	setp.lt.f32 	%p64, %f233, %f145;
	or.pred  	%p65, %p63, %p64;
	mov.f32 	%f234, %f233;
	mov.u64 	%rd299, %rd298;
	@%p65 bra 	$L__BB6_171;
	setp.gt.f32 	%p66, %f233, %f145;
	mov.f32 	%f234, %f145;
	mov.u64 	%rd299, %rd167;
	@%p66 bra 	$L__BB6_171;
	setp.lt.s64 	%p67, %rd298, %rd167;
	selp.f32 	%f234, %f233, %f145, %p67;
	min.s64 	%rd299, %rd298, %rd167;
$L__BB6_171:
	mov.b32 	%r131, %f234;
	mov.b32 	%r147, 16;
	mov.b32 	%r148, 31;
	mov.b32 	%r149, -1;
	// begin inline asm
	shfl.sync.down.b32 %r130, %r131, %r147, %r148, %r149;
	// end inline asm
	mov.b32 	%f148, %r130;
	// begin inline asm
	shfl.sync.down.b32 %r135, %r136, %r147, %r148, %r149;
	// end inline asm
	mov.b64 	{%r141, %r146}, %rd299;
	// begin inline asm
	shfl.sync.down.b32 %r140, %r141, %r147, %r148, %r149;
	// end inline asm
	// begin inline asm
	shfl.sync.down.b32 %r145, %r146, %r147, %r148, %r149;
	// end inline asm
	mov.b64 	%rd170, {%r140, %r145};
	setp.gt.s32 	%p68, %r49, 15;
	setp.lt.f32 	%p69, %f234, %f148;
	or.pred  	%p70, %p68, %p69;
	mov.f32 	%f242, %f234;
	mov.u64 	%rd307, %rd299;
	@%p70 bra 	$L__BB6_174;
	setp.gt.f32 	%p71, %f234, %f148;
	mov.f32 	%f242, %f148;
	mov.u64 	%rd307, %rd170;
	@%p71 bra 	$L__BB6_174;
	setp.lt.s64 	%p72, %rd299, %rd170;
	selp.f32 	%f242, %f234, %f148, %p72;
	min.s64 	%rd307, %rd299, %rd170;
$L__BB6_174:
	setp.ne.s32 	%p73, %r49, 0;
	@%p73 bra 	$L__BB6_176;
	shr.u32 	%r150, %r18, 1;
	and.b32  	%r151, %r150, 496;
	mov.u32 	%r152, _ZN6thrust24THRUST_300001_SM_1000_NS8cuda_cub4core6detail5shmemE;
	add.s32 	%r153, %r152, %r151;
	st.shared.f32 	[%r153+8], %f242;
	st.shared.u64 	[%r153+16], %rd307;
$L__BB6_176:
	bar.sync 	0;
	setp.ne.s32 	%p74, %r18, 0;
	@%p74 bra 	$L__BB6_198;
	ld.shared.f32 	%f151, [_ZN6thrust24THRUST_300001_SM_1000_NS8cuda_cub4core6detail5shmemE+24];
	ld.shared.u64 	%rd173, [_ZN6thrust24THRUST_300001_SM_1000_NS8cuda_cub4core6detail5shmemE+32];
	setp.lt.f32 	%p75, %f242, %f151;
	mov.f32 	%f236, %f242;
	mov.u64 	%rd301, %rd307;
	@%p75 bra 	$L__BB6_180;
	setp.lt.f32 	%p76, %f151, %f242;
	mov.f32 	%f236, %f151;
	mov.u64 	%rd301, %rd173;
	@%p76 bra 	$L__BB6_180;
	setp.lt.s64 	%p77, %rd307, %rd173;
	selp.f32 	%f236, %f242, %f151, %p77;
	min.s64 	%rd301, %rd307, %rd173;
$L__BB6_180:
	ld.shared.f32 	%f154, [_ZN6thrust24THRUST_300001_SM_1000_NS8cuda_cub4core6detail5shmemE+40];
	ld.shared.u64 	%rd176, [_ZN6thrust24THRUST_300001_SM_1000_NS8cuda_cub4core6detail5shmemE+48];
	setp.lt.f32 	%p78, %f236, %f154;
	mov.f32 	%f237, %f236;
	mov.u64 	%rd302, %rd301;
	@%p78 bra 	$L__BB6_183;
	setp.lt.f32 	%p79, %f154, %f236;
	mov.f32 	%f237, %f154;
	mov.u64 	%rd302, %rd176;
	@%p79 bra 	$L__BB6_183;
	setp.lt.s64 	%p80, %rd301, %rd176;
	selp.f32 	%f237, %f236, %f154, %p80;
	min.s64 	%rd302, %rd301, %rd176;
$L__BB6_183:
	ld.shared.f32 	%f157, [_ZN6thrust24THRUST_300001_SM_1000_NS8cuda_cub4core6detail5shmemE+56];
	ld.shared.u64 	%rd179, [_ZN6thrust24THRUST_300001_SM_1000_NS8cuda_cub4core6detail5shmemE+64];
	setp.lt.f32 	%p81, %f237, %f157;
	mov.f32 	%f238, %f237;
	mov.u64 	%rd303, %rd302;
	@%p81 bra 	$L__BB6_186;
	setp.lt.f32 	%p82, %f157, %f237;
	mov.f32 	%f238, %f157;
	mov.u64 	%rd303, %rd179;
	@%p82 bra 	$L__BB6_186;
	setp.lt.s64 	%p83, %rd302, %rd179;
	selp.f32 	%f238, %f237, %f157, %p83;
	min.s64 	%rd303, %rd302, %rd179;
$L__BB6_186:
	ld.shared.f32 	%f160, [_ZN6thrust24THRUST_300001_SM_1000_NS8cuda_cub4core6detail5shmemE+72];
	ld.shared.u64 	%rd182, [_ZN6thrust24THRUST_300001_SM_1000_NS8cuda_cub4core6detail5shmemE+80];
	setp.lt.f32 	%p84, %f238, %f160;
	mov.f32 	%f239, %f238;
	mov.u64 	%rd304, %rd303;
	@%p84 bra 	$L__BB6_189;
	setp.lt.f32 	%p85, %f160, %f238;
	mov.f32 	%f239, %f160;
	mov.u64 	%rd304, %rd182;
	@%p85 bra 	$L__BB6_189;
	setp.lt.s64 	%p86, %rd303, %rd182;
	selp.f32 	%f239, %f238, %f160, %p86;
	min.s64 	%rd304, %rd303, %rd182;
$L__BB6_189:
	ld.shared.f32 	%f163, [_ZN6thrust24THRUST_300001_SM_1000_NS8cuda_cub4core6detail5shmemE+88];
	ld.shared.u64 	%rd185, [_ZN6thrust24THRUST_300001_SM_1000_NS8cuda_cub4core6detail5shmemE+96];
	setp.lt.f32 	%p87, %f239, %f163;
	mov.f32 	%f240, %f239;
	mov.u64 	%rd305, %rd304;
	@%p87 bra 	$L__BB6_192;
	setp.lt.f32 	%p88, %f163, %f239;
	mov.f32 	%f240, %f163;
	mov.u64 	%rd305, %rd185;
	@%p88 bra 	$L__BB6_192;
	setp.lt.s64 	%p89, %rd304, %rd185;
	selp.f32 	%f240, %f239, %f163, %p89;
	min.s64 	%rd305, %rd304, %rd185;
$L__BB6_192:
	ld.shared.f32 	%f166, [_ZN6thrust24THRUST_300001_SM_1000_NS8cuda_cub4core6detail5shmemE+104];
	ld.shared.u64 	%rd188, [_ZN6thrust24THRUST_300001_SM_1000_NS8cuda_cub4core6detail5shmemE+112];
	setp.lt.f32 	%p90, %f240, %f166;
	mov.f32 	%f241, %f240;
	mov.u64 	%rd306, %rd305;
	@%p90 bra 	$L__BB6_195;
	setp.lt.f32 	%p91, %f166, %f240;
	mov.f32 	%f241, %f166;
	mov.u64 	%rd306, %rd188;
	@%p91 bra 	$L__BB6_195;
	setp.lt.s64 	%p92, %rd305, %rd188;
	selp.f32 	%f241, %f240, %f166, %p92;
	min.s64 	%rd306, %rd305, %rd188;
$L__BB6_195:
	ld.shared.f32 	%f169, [_ZN6thrust24THRUST_300001_SM_1000_NS8cuda_cub4core6detail5shmemE+120];
	ld.shared.u64 	%rd191, [_ZN6thrust24THRUST_300001_SM_1000_NS8cuda_cub4core6detail5shmemE+128];
	setp.lt.f32 	%p93, %f241, %f169;
	mov.f32 	%f242, %f241;
	mov.u64 	%rd307, %rd306;
	@%p93 bra 	$L__BB6_198;
	setp.lt.f32 	%p94, %f169, %f241;
	mov.f32 	%f242, %f169;
	mov.u64 	%rd307, %rd191;
	@%p94 bra 	$L__BB6_198;
	setp.lt.s64 	%p95, %rd306, %rd191;
	selp.f32 	%f242, %f241, %f169, %p95;
	min.s64 	%rd307, %rd306, %rd191;
$L__BB6_198:
	mov.u32 	%r381, %tid.x;
	setp.ne.s32 	%p222, %r381, 0;
	@%p222 bra 	$L__BB6_200;
	ld.param.u64 	%rd237, [_ZN6thrust24THRUST_300001_SM_1000_NS8cuda_cub4core6detail13_kernel_agentINS1_8__reduce11ReduceAgentINS0_12zip_iteratorIN4cuda3std3__45tupleIJNS0_10device_ptrIfEENS0_17counting_iteratorIlNS0_11use_defaultESF_SF_EEEEEEEPNSB_IJflEEESJ_lNS1_9__extrema9arg_min_fIflNSA_4lessIfEEEEEEJSI_SK_lSP_EEEvDpT0__param_1];
	cvta.to.global.u64 	%rd236, %rd237;
	st.global.f32 	[%rd236], %f242;
	st.global.u64 	[%rd236+8], %rd307;
$L__BB6_200:
	ret;

}
	// .globl	_ZN6thrust24THRUST_300001_SM_1000_NS8cuda_cub4core6detail13_kernel_agentINS1_8__reduce11ReduceAgentINS0_12zip_iteratorIN4cuda3std3__45tupleIJNS0_10device_ptrIfEENS0_17counting_iteratorIlNS0_11use_defaultESF_SF_EEEEEEEPNSB_IJflEEESJ_lNS1_9__extrema9arg_min_fIflNSA_4lessIfEEEEEEJSI_SK_lN3cub18CUB_300001_SM_100013GridEvenShareIlEENSS_9GridQueueIyEESP_EEEvDpT0_
.visible .entry _ZN6thrust24THRUST_300001_SM_1000_NS8cuda_cub4core6detail13_kernel_agentINS1_8__reduce11ReduceAgentINS0_12zip_iteratorIN4cuda3std3__45tupleIJNS0_10device_ptrIfEENS0_17counting_iteratorIlNS0_11use_defaultESF_SF_EEEEEEEPNSB_IJflEEESJ_lNS1_9__extrema9arg_min_fIflNSA_4lessIfEEEEEEJSI_SK_lN3cub18CUB_300001_SM_100013GridEvenShareIlEENSS_9GridQueueIyEESP_EEEvDpT0_(
	.param .align 8 .b8 _ZN6thrust24THRUST_300001_SM_1000_NS8cuda_cub4core6detail13_kernel_agentINS1_8__reduce11ReduceAgentINS0_12zip_iteratorIN4cuda3std3__45tupleIJNS0_10device_ptrIfEENS0_17counting_iteratorIlNS0_11use_defaultESF_SF_EEEEEEEPNSB_IJflEEESJ_lNS1_9__extrema9arg_min_fIflNSA_4lessIfEEEEEEJSI_SK_lN3cub18CUB_300001_SM_100013GridEvenShareIlEENSS_9GridQueueIyEESP_EEEvDpT0__param_0[16],
	.param .u64 .ptr .align 1 _ZN6thrust24THRUST_300001_SM_1000_NS8cuda_cub4core6detail13_kernel_agentINS1_8__reduce11ReduceAgentINS0_12zip_iteratorIN4cuda3std3__45tupleIJNS0_10device_ptrIfEENS0_17counting_iteratorIlNS0_11use_defaultESF_SF_EEEEEEEPNSB_IJflEEESJ_lNS1_9__extrema9arg_min_fIflNSA_4lessIfEEEEEEJSI_SK_lN3cub18CUB_300001_SM_100013GridEvenShareIlEENSS_9GridQueueIyEESP_EEEvDpT0__param_1,
	.param .u64 _ZN6thrust24THRUST_300001_SM_1000_NS8cuda_cub4core6detail13_kernel_agentINS1_8__reduce11ReduceAgentINS0_12zip_iteratorIN4cuda3std3__45tupleIJNS0_10device_ptrIfEENS0_17counting_iteratorIlNS0_11use_defaultESF_SF_EEEEEEEPNSB_IJflEEESJ_lNS1_9__extrema9arg_min_fIflNSA_4lessIfEEEEEEJSI_SK_lN3cub18CUB_300001_SM_100013GridEvenShareIlEENSS_9GridQueueIyEESP_EEEvDpT0__param_2,
	.param .align 8 .b8 _ZN6thrust24THRUST_300001_SM_1000_NS8cuda_cub4core6detail13_kernel_agentINS1_8__reduce11ReduceAgentINS0_12zip_iteratorIN4cuda3std3__45tupleIJNS0_10device_ptrIfEENS0_17counting_iteratorIlNS0_11use_defaultESF_SF_EEEEEEEPNSB_IJflEEESJ_lNS1_9__extrema9arg_min_fIflNSA_4lessIfEEEEEEJSI_SK_lN3cub18CUB_300001_SM_100013GridEvenShareIlEENSS_9GridQueueIyEESP_EEEvDpT0__param_3[72],
	.param .align 8 .b8 _ZN6thrust24THRUST_300001_SM_1000_NS8cuda_cub4core6detail13_kernel_agentINS1_8__reduce11ReduceAgentINS0_12zip_iteratorIN4cuda3std3__45tupleIJNS0_10device_ptrIfEENS0_17counting_iteratorIlNS0_11use_defaultESF_SF_EEEEEEEPNSB_IJflEEESJ_lNS1_9__extrema9arg_min_fIflNSA_4lessIfEEEEEEJSI_SK_lN3cub18CUB_300001_SM_100013GridEvenShareIlEENSS_9GridQueueIyEESP_EEEvDpT0__param_4[8],
	.param .align 1 .b8 _ZN6thrust24THRUST_300001_SM_1000_NS8cuda_cub4core6detail13_kernel_agentINS1_8__reduce11ReduceAgentINS0_12zip_iteratorIN4cuda3std3__45tupleIJNS0_10device_ptrIfEENS0_17counting_iteratorIlNS0_11use_defaultESF_SF_EEEEEEEPNSB_IJflEEESJ_lNS1_9__extrema9arg_min_fIflNSA_4lessIfEEEEEEJSI_SK_lN3cub18CUB_300001_SM_100013GridEvenShareIlEENSS_9GridQueueIyEESP_EEEvDpT0__param_5[1]
)
.maxntid 256
{
	.reg .pred 	%p<225>;
	.reg .b32 	%r<399>;
	.reg .b32 	%f<243>;
	.reg .b64 	%rd<325>;

	ld.param.u64 	%rd199, [_ZN6thrust24THRUST_300001_SM_1000_NS8cuda_cub4core6detail13_kernel_agentINS1_8__reduce11ReduceAgentINS0_12zip_iteratorIN4cuda3std3__45tupleIJNS0_10device_ptrIfEENS0_17counting_iteratorIlNS0_11use_defaultESF_SF_EEEEEEEPNSB_IJflEEESJ_lNS1_9__extrema9arg_min_fIflNSA_4lessIfEEEEEEJSI_SK_lN3cub18CUB_300001_SM_100013GridEvenShareIlEENSS_9GridQueueIyEESP_EEEvDpT0__param_0+8];
	ld.param.u64 	%rd198, [_ZN6thrust24THRUST_300001_SM_1000_NS8cuda_cub4core6detail13_kernel_agentINS1_8__reduce11ReduceAgentINS0_12zip_iteratorIN4cuda3std3__45tupleIJNS0_10device_ptrIfEENS0_17counting_iteratorIlNS0_11use_defaultESF_SF_EEEEEEEPNSB_IJflEEESJ_lNS1_9__extrema9arg_min_fIflNSA_4lessIfEEEEEEJSI_SK_lN3cub18CUB_300001_SM_100013GridEvenShareIlEENSS_9GridQueueIyEESP_EEEvDpT0__param_0];
	ld.param.u64 	%rd202, [_ZN6thrust24THRUST_300001_SM_1000_NS8cuda_cub4core6detail13_kernel_agentINS1_8__reduce11ReduceAgentINS0_12zip_iteratorIN4cuda3std3__45tupleIJNS0_10device_ptrIfEENS0_17counting_iteratorIlNS0_11use_defaultESF_SF_EEEEEEEPNSB_IJflEEESJ_lNS1_9__extrema9arg_min_fIflNSA_4lessIfEEEEEEJSI_SK_lN3cub18CUB_300001_SM_100013GridEvenShareIlEENSS_9GridQueueIyEESP_EEEvDpT0__param_4];
	ld.param.u64 	%rd201, [_ZN6thrust24THRUST_300001_SM_1000_NS8cuda_cub4core6detail13_kernel_agentINS1_8__reduce11ReduceAgentINS0_12zip_iteratorIN4cuda3std3__45tupleIJNS0_10device_ptrIfEENS0_17counting_iteratorIlNS0_11use_defaultESF_SF_EEEEEEEPNSB_IJflEEESJ_lNS1_9__extrema9arg_min_fIflNSA_4lessIfEEEEEEJSI_SK_lN3cub18CUB_300001_SM_100013GridEvenShareIlEENSS_9GridQueueIyEESP_EEEvDpT0__param_2];
	cvta.to.global.u64 	%rd1, %rd202;
	cvta.to.global.u64 	%rd2, %rd198;
	mov.u32 	%r1, %ctaid.x;
	mul.lo.s32 	%r33, %r1, 1280;
	cvt.u64.u32 	%rd4, %r33;
	mov.u32 	%r34, %nctaid.x;
	mul.lo.s32 	%r35, %r34, 1280;
	cvt.u64.u32 	%rd5, %r35;
	add.s64 	%rd203, %rd4, 1280;
	setp.le.s64 	%p1, %rd203, %rd201;
	@%p1 bra 	$L__BB7_111;
	cvt.u32.u64 	%r159, %rd4;
	cvt.u32.u64 	%r2, %rd201;
	sub.s32 	%r3, %r2, %r159;
	mov.u32 	%r4, %tid.x;
	setp.ge.s32 	%p98, %r4, %r3;
	mov.f32 	%f188, 0f00000000;
	mov.b64 	%rd266, 0;
	mov.u32 	%r393, %r4;
	@%p98 bra 	$L__BB7_3;
	cvt.u64.u32 	%rd234, %r4;
	add.s64 	%rd235, %rd4, %rd234;
	shl.b64 	%rd236, %rd235, 2;
	add.s64 	%rd237, %rd2, %rd236;
	add.s64 	%rd266, %rd199, %rd235;
	ld.global.f32 	%f188, [%rd237];
	add.s32 	%r393, %r4, 256;
$L__BB7_3:
	setp.ge.s32 	%p99, %r393, %r3;
	@%p99 bra 	$L__BB7_25;
	not.b32 	%r161, %r393;
	add.s32 	%r162, %r161, %r2;
	sub.s32 	%r7, %r162, %r159;
	and.b32  	%r163, %r7, 768;
	setp.eq.s32 	%p100, %r163, 768;
	@%p100 bra 	$L__BB7_10;
	cvt.u64.u32 	%rd239, %r393;
	add.s64 	%rd240, %rd239, %rd4;
	add.s64 	%rd257, %rd240, %rd199;
	shl.b64 	%rd241, %rd240, 2;
	add.s64 	%rd256, %rd2, %rd241;
	shr.u32 	%r164, %r7, 8;
	add.s32 	%r165, %r164, 1;
	and.b32  	%r166, %r165, 3;
	neg.s32 	%r391, %r166;
$L__BB7_6:
	.pragma "nounroll";
	mov.u64 	%rd12, %rd266;
	mov.f32 	%f3, %f188;
	ld.global.f32 	%f4, [%rd256];
	setp.lt.f32 	%p101, %f3, %f4;
	@%p101 bra 	$L__BB7_9;
	setp.lt.f32 	%p102, %f4, %f3;
	mov.u64 	%rd266, %rd257;
	mov.f32 	%f188, %f4;
	@%p102 bra 	$L__BB7_9;
	setp.lt.s64 	%p103, %rd12, %rd257;
	min.s64 	%rd266, %rd12, %rd257;
	selp.f32 	%f188, %f3, %f4, %p103;
$L__BB7_9:
	add.s32 	%r393, %r393, 256;
	add.s64 	%rd257, %rd257, 256;
	add.s64 	%rd256, %rd256, 1024;
	add.s32 	%r391, %r391, 1;
	setp.ne.s32 	%p104, %r391, 0;
	@%p104 bra 	$L__BB7_6;
$L__BB7_10:
	setp.lt.u32 	%p105, %r7, 768;
	@%p105 bra 	$L__BB7_25;
	add.s32 	%r394, %r393, 512;
$L__BB7_12:
	mov.u32 	%r15, %r394;
	add.s32 	%r167, %r15, -512;
	cvt.s64.s32 	%rd242, %r167;
	add.s64 	%rd243, %rd242, %rd4;
	shl.b64 	%rd244, %rd243, 2;
	add.s64 	%rd20, %rd2, %rd244;
	add.s64 	%rd21, %rd243, %rd199;
	ld.global.f32 	%f10, [%rd20];
	setp.lt.f32 	%p106, %f188, %f10;
	mov.u64 	%rd263, %rd266;
	mov.f32 	%f185, %f188;
	@%p106 bra 	$L__BB7_15;
	setp.lt.f32 	%p107, %f10, %f188;
	mov.u64 	%rd263, %rd21;
	mov.f32 	%f185, %f10;
	@%p107 bra 	$L__BB7_15;
	setp.lt.s64 	%p108, %rd266, %rd21;
	min.s64 	%rd263, %rd266, %rd21;
	selp.f32 	%f185, %f188, %f10, %p108;
$L__BB7_15:
	add.s32 	%r168, %r15, -256;
	cvt.s64.s32 	%rd245, %r168;
	add.s64 	%rd246, %rd245, %rd4;
	add.s64 	%rd24, %rd246, %rd199;
	ld.global.f32 	%f13, [%rd20+1024];
	setp.lt.f32 	%p109, %f185, %f13;
	mov.u64 	%rd264, %rd263;
	mov.f32 	%f186, %f185;
	@%p109 bra 	$L__BB7_18;
	setp.lt.f32 	%p110, %f13, %f185;
	mov.u64 	%rd264, %rd24;
	mov.f32 	%f186, %f13;
	@%p110 bra 	$L__BB7_18;
	setp.lt.s64 	%p111, %rd263, %rd24;
	min.s64 	%rd264, %rd263, %rd24;
	selp.f32 	%f186, %f185, %f13, %p111;
$L__BB7_18:
	cvt.s64.s32 	%rd247, %r15;
	add.s64 	%rd248, %rd247, %rd4;
	add.s64 	%rd27, %rd248, %rd199;
	ld.global.f32 	%f16, [%rd20+2048];
	setp.lt.f32 	%p112, %f186, %f16;
	mov.u64 	%rd265, %rd264;
	mov.f32 	%f187, %f186;
	@%p112 bra 	$L__BB7_21;
	setp.lt.f32 	%p113, %f16, %f186;
	mov.u64 	%rd265, %rd27;
	mov.f32 	%f187, %f16;
	@%p113 bra 	$L__BB7_21;
	setp.lt.s64 	%p114, %rd264, %rd27;
	min.s64 	%rd265, %rd264, %rd27;
	selp.f32 	%f187, %f186, %f16, %p114;
$L__BB7_21:
	add.s32 	%r169, %r15, 256;
	cvt.s64.s32 	%rd249, %r169;
	add.s64 	%rd250, %rd249, %rd4;
	add.s64 	%rd30, %rd250, %rd199;
	ld.global.f32 	%f19, [%rd20+3072];
	setp.lt.f32 	%p115, %f187, %f19;
	mov.u64 	%rd266, %rd265;
	mov.f32 	%f188, %f187;
	@%p115 bra 	$L__BB7_24;
	setp.lt.f32 	%p116, %f19, %f187;
	mov.u64 	%rd266, %rd30;
	mov.f32 	%f188, %f19;
	@%p116 bra 	$L__BB7_24;
	setp.lt.s64 	%p117, %rd265, %rd30;
	min.s64 	%rd266, %rd265, %rd30;
	selp.f32 	%f188, %f187, %f19, %p117;
$L__BB7_24:
	add.s32 	%r394, %r15, 1024;
	add.s32 	%r170, %r15, 512;
	setp.lt.s32 	%p118, %r170, %r3;
	@%p118 bra 	$L__BB7_12;
$L__BB7_25:
	setp.lt.s32 	%p119, %r3, 256;
	@%p119 bra 	$L__BB7_65;
	// begin inline asm
	mov.u32 %r284, %laneid;
	// end inline asm
	mov.b32 	%r286, %f188;
	mov.b32 	%r302, 1;
	mov.b32 	%r303, 31;
	mov.b32 	%r304, -1;
	// begin inline asm
	shfl.sync.down.b32 %r285, %r286, %r302, %r303, %r304;
	// end inline asm
	mov.b32 	%f23, %r285;
	// begin inline asm
	shfl.sync.down.b32 %r290, %r291, %r302, %r303, %r304;
	// end inline asm
	mov.b64 	{%r296, %r301}, %rd266;
	// begin inline asm
	shfl.sync.down.b32 %r295, %r296, %r302, %r303, %r304;
	// end inline asm
	// begin inline asm
	shfl.sync.down.b32 %r300, %r301, %r302, %r303, %r304;
	// end inline asm
	mov.b64 	%rd34, {%r295, %r300};
	setp.gt.s32 	%p176, %r284, 30;
	setp.lt.f32 	%p177, %f188, %f23;
	or.pred  	%p178, %p176, %p177;
	mov.u64 	%rd268, %rd266;
	mov.f32 	%f190, %f188;
	@%p178 bra 	$L__BB7_29;
	setp.gt.f32 	%p179, %f188, %f23;
	mov.u64 	%rd268, %rd34;
	mov.f32 	%f190, %f23;
	@%p179 bra 	$L__BB7_29;
	setp.lt.s64 	%p180, %rd266, %rd34;
	min.s64 	%rd268, %rd266, %rd34;
	selp.f32 	%f190, %f188, %f23, %p180;
$L__BB7_29:
	mov.b32 	%r306, %f190;
	mov.b32 	%r322, 2;
	mov.b32 	%r323, 31;
	mov.b32 	%r324, -1;
	// begin inline asm
	shfl.sync.down.b32 %r305, %r306, %r322, %r323, %r324;
	// end inline asm
	mov.b32 	%f26, %r305;
	// begin inline asm
	shfl.sync.down.b32 %r310, %r311, %r322, %r323, %r324;
	// end inline asm
	mov.b64 	{%r316, %r321}, %rd268;
	// begin inline asm
	shfl.sync.down.b32 %r315, %r316, %r322, %r323, %r324;
	// end inline asm
	// begin inline asm
	shfl.sync.down.b32 %r320, %r321, %r322, %r323, %r324;
	// end inline asm
	mov.b64 	%rd37, {%r315, %r320};
	setp.gt.s32 	%p181, %r284, 29;
	setp.lt.f32 	%p182, %f190, %f26;
	or.pred  	%p183, %p181, %p182;
	mov.u64 	%rd269, %rd268;
	mov.f32 	%f191, %f190;
	@%p183 bra 	$L__BB7_32;
	setp.gt.f32 	%p184, %f190, %f26;
	mov.u64 	%rd269, %rd37;
	mov.f32 	%f191, %f26;
	@%p184 bra 	$L__BB7_32;
	setp.lt.s64 	%p185, %rd268, %rd37;
	min.s64 	%rd269, %rd268, %rd37;
	selp.f32 	%f191, %f190, %f26, %p185;
$L__BB7_32:
	mov.b32 	%r326, %f191;
	mov.b32 	%r342, 4;
	mov.b32 	%r343, 31;
	mov.b32 	%r344, -1;
	// begin inline asm
	shfl.sync.down.b32 %r325, %r326, %r342, %r343, %r344;
	// end inline asm
	mov.b32 	%f29, %r325;
	// begin inline asm
	shfl.sync.down.b32 %r330, %r331, %r342, %r343, %r344;
	// end inline asm
	mov.b64 	{%r336, %r341}, %rd269;
	// begin inline asm
	shfl.sync.down.b32 %r335, %r336, %r342, %r343, %r344;
	// end inline asm
	// begin inline asm
	shfl.sync.down.b32 %r340, %r341, %r342, %r343, %r344;
	// end inline asm
	mov.b64 	%rd40, {%r335, %r340};
	setp.gt.s32 	%p186, %r284, 27;
	setp.lt.f32 	%p187, %f191, %f29;
	or.pred  	%p188, %p186, %p187;
	mov.u64 	%rd270, %rd269;
	mov.f32 	%f192, %f191;
	@%p188 bra 	$L__BB7_35;
	setp.gt.f32 	%p189, %f191, %f29;
	mov.u64 	%rd270, %rd40;
	mov.f32 	%f192, %f29;
	@%p189 bra 	$L__BB7_35;
	setp.lt.s64 	%p190, %rd269, %rd40;
	min.s64 	%rd270, %rd269, %rd40;
	selp.f32 	%f192, %f191, %f29, %p190;
$L__BB7_35:
	mov.b32 	%r346, %f192;
	mov.b32 	%r362, 8;
	mov.b32 	%r363, 31;
	mov.b32 	%r364, -1;
	// begin inline asm
	shfl.sync.down.b32 %r345, %r346, %r362, %r363, %r364;
	// end inline asm
	mov.b32 	%f32, %r345;
	// begin inline asm
	shfl.sync.down.b32 %r350, %r351, %r362, %r363, %r364;
	// end inline asm
	mov.b64 	{%r356, %r361}, %rd270;
	// begin inline asm
	shfl.sync.down.b32 %r355, %r356, %r362, %r363, %r364;
	// end inline asm
	// begin inline asm
	shfl.sync.down.b32 %r360, %r361, %r362, %r363, %r364;
	// end inline asm
	mov.b64 	%rd43, {%r355, %r360};
	setp.gt.s32 	%p191, %r284, 23;
	setp.lt.f32 	%p192, %f192, %f32;
	or.pred  	%p193, %p191, %p192;
	mov.u64 	%rd271, %rd270;
	mov.f32 	%f193, %f192;
	@%p193 bra 	$L__BB7_38;
	setp.gt.f32 	%p194, %f192, %f32;
	mov.u64 	%rd271, %rd43;
	mov.f32 	%f193, %f32;
	@%p194 bra 	$L__BB7_38;
	setp.lt.s64 	%p195, %rd270, %rd43;
	min.s64 	%rd271, %rd270, %rd43;
	selp.f32 	%f193, %f192, %f32, %p195;
$L__BB7_38:
	mov.b32 	%r366, %f193;
	mov.b32 	%r382, 16;
	mov.b32 	%r383, 31;
	mov.b32 	%r384, -1;
	// begin inline asm
	shfl.sync.down.b32 %r365, %r366, %r382, %r383, %r384;
	// end inline asm
	mov.b32 	%f35, %r365;
	// begin inline asm
	shfl.sync.down.b32 %r370, %r371, %r382, %r383, %r384;
	// end inline asm
	mov.b64 	{%r376, %r381}, %rd271;
	// begin inline asm
	shfl.sync.down.b32 %r375, %r376, %r382, %r383, %r384;
	// end inline asm
	// begin inline asm
	shfl.sync.down.b32 %r380, %r381, %r382, %r383, %r384;
	// end inline asm
	mov.b64 	%rd46, {%r375, %r380};
	setp.gt.s32 	%p196, %r284, 15;
	setp.lt.f32 	%p197, %f193, %f35;
	or.pred  	%p198, %p196, %p197;
	mov.u64 	%rd324, %rd271;
	mov.f32 	%f242, %f193;
	@%p198 bra 	$L__BB7_41;
	setp.gt.f32 	%p199, %f193, %f35;
	mov.u64 	%rd324, %rd46;
	mov.f32 	%f242, %f35;
	@%p199 bra 	$L__BB7_41;
	setp.lt.s64 	%p200, %rd271, %rd46;
	min.s64 	%rd324, %rd271, %rd46;
	selp.f32 	%f242, %f193, %f35, %p200;
$L__BB7_41:
	setp.ne.s32 	%p201, %r284, 0;
	@%p201 bra 	$L__BB7_43;
	shr.u32 	%r385, %r4, 1;
	and.b32  	%r386, %r385, 496;
	mov.u32 	%r387, _ZN6thrust24THRUST_300001_SM_1000_NS8cuda_cub4core6detail5shmemE;
	add.s32 	%r388, %r387, %r386;
	st.shared.f32 	[%r388+8], %f242;
	st.shared.u64 	[%r388+16], %rd324;
$L__BB7_43:
	bar.sync 	0;
	setp.ne.s32 	%p202, %r4, 0;
	@%p202 bra 	$L__BB7_201;
	ld.shared.f32 	%f38, [_ZN6thrust24THRUST_300001_SM_1000_NS8cuda_cub4core6detail5shmemE+24];
	ld.shared.u64 	%rd49, [_ZN6thrust24THRUST_300001_SM_1000_NS8cuda_cub4core6detail5shmemE+32];
	setp.lt.f32 	%p203, %f242, %f38;
	mov.u64 	%rd273, %rd324;
	mov.f32 	%f195, %f242;
	@%p203 bra 	$L__BB7_47;
	setp.lt.f32 	%p204, %f38, %f242;
	mov.u64 	%rd273, %rd49;
	mov.f32 	%f195, %f38;
	@%p204 bra 	$L__BB7_47;
	setp.lt.s64 	%p205, %rd324, %rd49;
	min.s64 	%rd273, %rd324, %rd49;
	selp.f32 	%f195, %f242, %f38, %p205;
$L__BB7_47:
	ld.shared.f32 	%f41, [_ZN6thrust24THRUST_300001_SM_1000_NS8cuda_cub4core6detail5shmemE+40];
	ld.shared.u64 	%rd52, [_ZN6thrust24THRUST_300001_SM_1000_NS8cuda_cub4core6detail5shmemE+48];
	setp.lt.f32 	%p206, %f195, %f41;
	mov.u64 	%rd274, %rd273;
	mov.f32 	%f196, %f195;
	@%p206 bra 	$L__BB7_50;
	setp.lt.f32 	%p207, %f41, %f195;
	mov.u64 	%rd274, %rd52;
	mov.f32 	%f196, %f41;
	@%p207 bra 	$L__BB7_50;
	setp.lt.s64 	%p208, %rd273, %rd52;
	min.s64 	%rd274, %rd273, %rd52;
	selp.f32 	%f196, %f195, %f41, %p208;
$L__BB7_50:
	ld.shared.f32 	%f44, [_ZN6thrust24THRUST_300001_SM_1000_NS8cuda_cub4core6detail5shmemE+56];
	ld.shared.u64 	%rd55, [_ZN6thrust24THRUST_300001_SM_1000_NS8cuda_cub4core6detail5shmemE+64];
	setp.lt.f32 	%p209, %f196, %f44;
	mov.u64 	%rd275, %rd274;
	mov.f32 	%f197, %f196;
	@%p209 bra 	$L__BB7_53;
	setp.lt.f32 	%p210, %f44, %f196;
	mov.u64 	%rd275, %rd55;
	mov.f32 	%f197, %f44;
	@%p210 bra 	$L__BB7_53;
	setp.lt.s64 	%p211, %rd274, %rd55;
	min.s64 	%rd275, %rd274, %rd55;
	selp.f32 	%f197, %f196, %f44, %p211;
$L__BB7_53:
	ld.shared.f32 	%f47, [_ZN6thrust24THRUST_300001_SM_1000_NS8cuda_cub4core6detail5shmemE+72];
	ld.shared.u64 	%rd58, [_ZN6thrust24THRUST_300001_SM_1000_NS8cuda_cub4core6detail5shmemE+80];
	setp.lt.f32 	%p212, %f197, %f47;
	mov.u64 	%rd276, %rd275;
	mov.f32 	%f198, %f197;
	@%p212 bra 	$L__BB7_56;
	setp.lt.f32 	%p213, %f47, %f197;
	mov.u64 	%rd276, %rd58;
	mov.f32 	%f198, %f47;
	@%p213 bra 	$L__BB7_56;
	setp.lt.s64 	%p214, %rd275, %rd58;
	min.s64 	%rd276, %rd275, %rd58;
	selp.f32 	%f198, %f197, %f47, %p214;
$L__BB7_56:
	ld.shared.f32 	%f50, [_ZN6thrust24THRUST_300001_SM_1000_NS8cuda_cub4core6detail5shmemE+88];
	ld.shared.u64 	%rd61, [_ZN6thrust24THRUST_300001_SM_1000_NS8cuda_cub4core6detail5shmemE+96];
	setp.lt.f32 	%p215, %f198, %f50;
	mov.f32 	%f199, %f198;
	mov.u64 	%rd277, %rd276;
	@%p215 bra 	$L__BB7_59;
	setp.lt.f32 	%p216, %f50, %f198;
	mov.f32 	%f199, %f50;
	mov.u64 	%rd277, %rd61;
	@%p216 bra 	$L__BB7_59;
	setp.lt.s64 	%p217, %rd276, %rd61;
	selp.f32 	%f199, %f198, %f50, %p217;
	min.s64 	%rd277, %rd276, %rd61;
$L__BB7_59:
	ld.shared.f32 	%f53, [_ZN6thrust24THRUST_300001_SM_1000_NS8cuda_cub4core6detail5shmemE+104];
	ld.shared.u64 	%rd64, [_ZN6thrust24THRUST_300001_SM_1000_NS8cuda_cub4core6detail5shmemE+112];
	setp.lt.f32 	%p218, %f199, %f53;
	mov.f32 	%f200, %f199;
	mov.u64 	%rd278, %rd277;
	@%p218 bra 	$L__BB7_62;
	setp.lt.f32 	%p219, %f53, %f199;
	mov.f32 	%f200, %f53;
	mov.u64 	%rd278, %rd64;
	@%p219 bra 	$L__BB7_62;
	setp.lt.s64 	%p220, %rd277, %rd64;
	selp.f32 	%f200, %f199, %f53, %p220;
	min.s64 	%rd278, %rd277, %rd64;
$L__BB7_62:
	ld.shared.f32 	%f56, [_ZN6thrust24THRUST_300001_SM_1000_NS8cuda_cub4core6detail5shmemE+120];
	ld.shared.u64 	%rd67, [_ZN6thrust24THRUST_300001_SM_1000_NS8cuda_cub4core6detail5shmemE+128];
	setp.lt.f32 	%p221, %f200, %f56;
	mov.f32 	%f242, %f200;
	mov.u64 	%rd324, %rd278;
	@%p221 bra 	$L__BB7_201;
	setp.lt.f32 	%p222, %f56, %f200;
	mov.f32 	%f242, %f56;
	mov.u64 	%rd324, %rd67;
	@%p222 bra 	$L__BB7_201;
	setp.lt.s64 	%p223, %rd278, %rd67;
	selp.f32 	%f242, %f200, %f56, %p223;
	min.s64 	%rd324, %rd278, %rd67;
	bra.uni 	$L__BB7_201;
$L__BB7_65:
	// begin inline asm
	mov.u32 %r171, %laneid;
	// end inline asm
	and.b32  	%r192, %r4, 992;
	add.s32 	%r193, %r192, 32;
	setp.gt.s32 	%p120, %r193, %r3;
	not.b32 	%r194, %r192;
	add.s32 	%r195, %r3, %r194;
	selp.b32 	%r190, %r195, 31, %p120;
	mov.b32 	%r173, %f188;
	mov.b32 	%r189, 1;
	mov.b32 	%r191, -1;
	// begin inline asm
	shfl.sync.down.b32 %r172, %r173, %r189, %r190, %r191;
	// end inline asm
	mov.b32 	%f58, %r172;
	// begin inline asm
	shfl.sync.down.b32 %r177, %r178, %r189, %r190, %r191;
	// end inline asm
	mov.b64 	{%r183, %r188}, %rd266;
	// begin inline asm
	shfl.sync.down.b32 %r182, %r183, %r189, %r190, %r191;
	// end inline asm
	// begin inline asm
	shfl.sync.down.b32 %r187, %r188, %r189, %r190, %r191;
	// end inline asm
	mov.b64 	%rd69, {%r182, %r187};
	setp.ge.s32 	%p121, %r171, %r190;
	setp.lt.f32 	%p122, %f188, %f58;
	or.pred  	%p123, %p121, %p122;
	mov.f32 	%f201, %f188;
	mov.u64 	%rd279, %rd266;
	@%p123 bra 	$L__BB7_68;
	setp.gt.f32 	%p124, %f188, %f58;
	mov.f32 	%f201, %f58;
	mov.u64 	%rd279, %rd69;
	@%p124 bra 	$L__BB7_68;
	setp.lt.s64 	%p125, %rd266, %rd69;
	selp.f32 	%f201, %f188, %f58, %p125;
	min.s64 	%rd279, %rd266, %rd69;
$L__BB7_68:
	mov.b32 	%r197, %f201;
	mov.b32 	%r213, 2;
	mov.b32 	%r215, -1;
	// begin inline asm
	shfl.sync.down.b32 %r196, %r197, %r213, %r190, %r215;
	// end inline asm
	mov.b32 	%f61, %r196;
	// begin inline asm
	shfl.sync.down.b32 %r201, %r202, %r213, %r190, %r215;
	// end inline asm
	mov.b64 	{%r207, %r212}, %rd279;
	// begin inline asm
	shfl.sync.down.b32 %r206, %r207, %r213, %r190, %r215;
	// end inline asm
	// begin inline asm
	shfl.sync.down.b32 %r211, %r212, %r213, %r190, %r215;
	// end inline asm
	mov.b64 	%rd72, {%r206, %r211};
	add.s32 	%r216, %r171, 2;
	setp.gt.s32 	%p126, %r216, %r190;
	setp.lt.f32 	%p127, %f201, %f61;
	or.pred  	%p128, %p126, %p127;
	mov.f32 	%f202, %f201;
	mov.u64 	%rd280, %rd279;
	@%p128 bra 	$L__BB7_71;
	setp.gt.f32 	%p129, %f201, %f61;
	mov.f32 	%f202, %f61;
	mov.u64 	%rd280, %rd72;
	@%p129 bra 	$L__BB7_71;
	setp.lt.s64 	%p130, %rd279, %rd72;
	selp.f32 	%f202, %f201, %f61, %p130;
	min.s64 	%rd280, %rd279, %rd72;
$L__BB7_71:
	mov.b32 	%r218, %f202;
	mov.b32 	%r234, 4;
	mov.b32 	%r236, -1;
	// begin inline asm
	shfl.sync.down.b32 %r217, %r218, %r234, %r190, %r236;
	// end inline asm
	mov.b32 	%f64, %r217;
	// begin inline asm
	shfl.sync.down.b32 %r222, %r223, %r234, %r190, %r236;
	// end inline asm
	mov.b64 	{%r228, %r233}, %rd280;
	// begin inline asm
	shfl.sync.down.b32 %r227, %r228, %r234, %r190, %r236;
	// end inline asm
	// begin inline asm
	shfl.sync.down.b32 %r232, %r233, %r234, %r190, %r236;
	// end inline asm
	mov.b64 	%rd75, {%r227, %r232};
	add.s32 	%r237, %r171, 4;
	setp.gt.s32 	%p131, %r237, %r190;
	setp.lt.f32 	%p132, %f202, %f64;
	or.pred  	%p133, %p131, %p132;
	mov.f32 	%f203, %f202;
	mov.u64 	%rd281, %rd280;
	@%p133 bra 	$L__BB7_74;
	setp.gt.f32 	%p134, %f202, %f64;
	mov.f32 	%f203, %f64;
	mov.u64 	%rd281, %rd75;
	@%p134 bra 	$L__BB7_74;
	setp.lt.s64 	%p135, %rd280, %rd75;
	selp.f32 	%f203, %f202, %f64, %p135;
	min.s64 	%rd281, %rd280, %rd75;
$L__BB7_74:
	mov.b32 	%r239, %f203;
	mov.b32 	%r255, 8;
	mov.b32 	%r257, -1;
	// begin inline asm
	shfl.sync.down.b32 %r238, %r239, %r255, %r190, %r257;
	// end inline asm
	mov.b32 	%f67, %r238;
	// begin inline asm
	shfl.sync.down.b32 %r243, %r244, %r255, %r190, %r257;
	// end inline asm
	mov.b64 	{%r249, %r254}, %rd281;
	// begin inline asm
	shfl.sync.down.b32 %r248, %r249, %r255, %r190, %r257;
	// end inline asm
	// begin inline asm
	shfl.sync.down.b32 %r253, %r254, %r255, %r190, %r257;
	// end inline asm
	mov.b64 	%rd78, {%r248, %r253};
	add.s32 	%r258, %r171, 8;
	setp.gt.s32 	%p136, %r258, %r190;
	setp.lt.f32 	%p137, %f203, %f67;
	or.pred  	%p138, %p136, %p137;
	mov.f32 	%f204, %f203;
	mov.u64 	%rd282, %rd281;
	@%p138 bra 	$L__BB7_77;
	setp.gt.f32 	%p139, %f203, %f67;
	mov.f32 	%f204, %f67;
	mov.u64 	%rd282, %rd78;
	@%p139 bra 	$L__BB7_77;
	setp.lt.s64 	%p140, %rd281, %rd78;
	selp.f32 	%f204, %f203, %f67, %p140;
	min.s64 	%rd282, %rd281, %rd78;
$L__BB7_77:
	mov.b32 	%r260, %f204;
	mov.b32 	%r276, 16;
	mov.b32 	%r278, -1;
	// begin inline asm
	shfl.sync.down.b32 %r259, %r260, %r276, %r190, %r278;
	// end inline asm
	mov.b32 	%f70, %r259;
	// begin inline asm
	shfl.sync.down.b32 %r264, %r265, %r276, %r190, %r278;
	// end inline asm
	mov.b64 	{%r270, %r275}, %rd282;
	// begin inline asm
	shfl.sync.down.b32 %r269, %r270, %r276, %r190, %r278;
	// end inline asm
	// begin inline asm
	shfl.sync.down.b32 %r274, %r275, %r276, %r190, %r278;
	// end inline asm
	mov.b64 	%rd81, {%r269, %r274};
	add.s32 	%r279, %r171, 16;
	setp.gt.s32 	%p141, %r279, %r190;
	setp.lt.f32 	%p142, %f204, %f70;
	or.pred  	%p143, %p141, %p142;
	mov.f32 	%f242, %f204;
	mov.u64 	%rd324, %rd282;
	@%p143 bra 	$L__BB7_80;
	setp.gt.f32 	%p144, %f204, %f70;
	mov.f32 	%f242, %f70;
	mov.u64 	%rd324, %rd81;
	@%p144 bra 	$L__BB7_80;
	setp.lt.s64 	%p145, %rd282, %rd81;
	selp.f32 	%f242, %f204, %f70, %p145;
	min.s64 	%rd324, %rd282, %rd81;
$L__BB7_80:
	setp.ne.s32 	%p146, %r171, 0;
	@%p146 bra 	$L__BB7_82;
	shr.u32 	%r280, %r4, 1;
	and.b32  	%r281, %r280, 496;
	mov.u32 	%r282, _ZN6thrust24THRUST_300001_SM_1000_NS8cuda_cub4core6detail5shmemE;
	add.s32 	%r283, %r282, %r281;
	st.shared.f32 	[%r283+8], %f242;
	st.shared.u64 	[%r283+16], %rd324;
$L__BB7_82:
	bar.sync 	0;
	setp.ne.s32 	%p147, %r4, 0;
	@%p147 bra 	$L__BB7_201;
	setp.lt.s32 	%p148, %r3, 33;
	mov.f32 	%f206, %f242;
	mov.u64 	%rd284, %rd324;
	@%p148 bra 	$L__BB7_87;
	ld.shared.f32 	%f73, [_ZN6thrust24THRUST_300001_SM_1000_NS8cuda_cub4core6detail5shmemE+24];
	ld.shared.u64 	%rd84, [_ZN6thrust24THRUST_300001_SM_1000_NS8cuda_cub4core6detail5shmemE+32];
	setp.lt.f32 	%p149, %f242, %f73;
	mov.f32 	%f206, %f242;
	mov.u64 	%rd284, %rd324;
	@%p149 bra 	$L__BB7_87;
	setp.lt.f32 	%p150, %f73, %f242;
	mov.f32 	%f206, %f73;
	mov.u64 	%rd284, %rd84;
	@%p150 bra 	$L__BB7_87;
	setp.lt.s64 	%p151, %rd324, %rd84;
	selp.f32 	%f206, %f242, %f73, %p151;
	min.s64 	%rd284, %rd324, %rd84;
$L__BB7_87:
	setp.lt.s32 	%p152, %r3, 65;
	mov.f32 	%f207, %f206;
	mov.u64 	%rd285, %rd284;
	@%p152 bra 	$L__BB7_91;
	ld.shared.f32 	%f76, [_ZN6thrust24THRUST_300001_SM_1000_NS8cuda_cub4core6detail5shmemE+40];
	ld.shared.u64 	%rd87, [_ZN6thrust24THRUST_300001_SM_1000_NS8cuda_cub4core6detail5shmemE+48];
	setp.lt.f32 	%p153, %f206, %f76;
	mov.f32 	%f207, %f206;
	mov.u64 	%rd285, %rd284;
	@%p153 bra 	$L__BB7_91;
	setp.lt.f32 	%p154, %f76, %f206;
	mov.f32 	%f207, %f76;
	mov.u64 	%rd285, %rd87;
	@%p154 bra 	$L__BB7_91;
	setp.lt.s64 	%p155, %rd284, %rd87;
	selp.f32 	%f207, %f206, %f76, %p155;
	min.s64 	%rd285, %rd284, %rd87;
$L__BB7_91:
	setp.lt.s32 	%p156, %r3, 97;
	mov.f32 	%f208, %f207;
	mov.u64 	%rd286, %rd285;
	@%p156 bra 	$L__BB7_95;
	ld.shared.f32 	%f79, [_ZN6thrust24THRUST_300001_SM_1000_NS8cuda_cub4core6detail5shmemE+56];
	ld.shared.u64 	%rd90, [_ZN6thrust24THRUST_300001_SM_1000_NS8cuda_cub4core6detail5shmemE+64];
	setp.lt.f32 	%p157, %f207, %f79;
	mov.f32 	%f208, %f207;
	mov.u64 	%rd286, %rd285;
	@%p157 bra 	$L__BB7_95;
	setp.lt.f32 	%p158, %f79, %f207;
	mov.f32 	%f208, %f79;
	mov.u64 	%rd286, %rd90;
	@%p158 bra 	$L__BB7_95;
	setp.lt.s64 	%p159, %rd285, %rd90;
	selp.f32 	%f208, %f207, %f79, %p159;
	min.s64 	%rd286, %rd285, %rd90;
$L__BB7_95:
	setp.lt.s32 	%p160, %r3, 129;
	mov.f32 	%f209, %f208;
	mov.u64 	%rd287, %rd286;
	@%p160 bra 	$L__BB7_99;
	ld.shared.f32 	%f82, [_ZN6thrust24THRUST_300001_SM_1000_NS8cuda_cub4core6detail5shmemE+72];
	ld.shared.u64 	%rd93, [_ZN6thrust24THRUST_300001_SM_1000_NS8cuda_cub4core6detail5shmemE+80];
	setp.lt.f32 	%p161, %f208, %f82;
	mov.f32 	%f209, %f208;
	mov.u64 	%rd287, %rd286;
	@%p161 bra 	$L__BB7_99;
	setp.lt.f32 	%p162, %f82, %f208;
	mov.f32 	%f209, %f82;
	mov.u64 	%rd287, %rd93;
	@%p162 bra 	$L__BB7_99;
	setp.lt.s64 	%p163, %rd286, %rd93;
	selp.f32 	%f209, %f208, %f82, %p163;
	min.s64 	%rd287, %rd286, %rd93;
$L__BB7_99:
	setp.lt.s32 	%p164, %r3, 161;
	mov.f32 	%f210, %f209;
	mov.u64 	%rd288, %rd287;
	@%p164 bra 	$L__BB7_103;
	ld.shared.f32 	%f85, [_ZN6thrust24THRUST_300001_SM_1000_NS8cuda_cub4core6detail5shmemE+88];
	ld.shared.u64 	%rd96, [_ZN6thrust24THRUST_300001_SM_1000_NS8cuda_cub4core6detail5shmemE+96];
	setp.lt.f32 	%p165, %f209, %f85;
	mov.f32 	%f210, %f209;
	mov.u64 	%rd288, %rd287;
	@%p165 bra 	$L__BB7_103;
	setp.lt.f32 	%p166, %f85, %f209;
	mov.f32 	%f210, %f85;
	mov.u64 	%rd288, %rd96;
	@%p166 bra 	$L__BB7_103;
	setp.lt.s64 	%p167, %rd287, %rd96;
	selp.f32 	%f210, %f209, %f85, %p167;
	min.s64 	%rd288, %rd287, %rd96;
$L__BB7_103:
	setp.lt.s32 	%p168, %r3, 193;
	mov.f32 	%f211, %f210;
	mov.u64 	%rd289, %rd288;
	@%p168 bra 	$L__BB7_107;
	ld.shared.f32 	%f88, [_ZN6thrust24THRUST_300001_SM_1000_NS8cuda_cub4core6detail5shmemE+104];
	ld.shared.u64 	%rd99, [_ZN6thrust24THRUST_300001_SM_1000_NS8cuda_cub4core6detail5shmemE+112];
	setp.lt.f32 	%p169, %f210, %f88;
	mov.f32 	%f211, %f210;
	mov.u64 	%rd289, %rd288;
	@%p169 bra 	$L__BB7_107;
	setp.lt.f32 	%p170, %f88, %f210;
	mov.f32 	%f211, %f88;
	mov.u64 	%rd289, %rd99;
	@%p170 bra 	$L__BB7_107;
	setp.lt.s64 	%p171, %rd288, %rd99;
	selp.f32 	%f211, %f210, %f88, %p171;
	min.s64 	%rd289, %rd288, %rd99;
$L__BB7_107:
	setp.lt.s32 	%p172, %r3, 225;
	mov.f32 	%f242, %f211;
	mov.u64 	%rd324, %rd289;
	@%p172 bra 	$L__BB7_201;
	ld.shared.f32 	%f91, [_ZN6thrust24THRUST_300001_SM_1000_NS8cuda_cub4core6detail5shmemE+120];
	ld.shared.u64 	%rd102, [_ZN6thrust24THRUST_300001_SM_1000_NS8cuda_cub4core6detail5shmemE+128];
	setp.lt.f32 	%p173, %f211, %f91;
	mov.f32 	%f242, %f211;
	mov.u64 	%rd324, %rd289;
	@%p173 bra 	$L__BB7_201;
	setp.lt.f32 	%p174, %f91, %f211;
	mov.f32 	%f242, %f91;
	mov.u64 	%rd324, %rd102;
	@%p174 bra 	$L__BB7_201;
	setp.lt.s64 	%p175, %rd289, %rd102;
	selp.f32 	%f242, %f211, %f91, %p175;
	min.s64 	%rd324, %rd289, %rd102;
	bra.uni 	$L__BB7_201;
$L__BB7_111:
	mov.u32 	%r20, %tid.x;
	add.s64 	%rd104, %rd199, %rd4;
	cvt.u64.u32 	%rd105, %r20;
	add.s64 	%rd204, %rd105, %rd4;
	cvta.to.global.u64 	%rd205, %rd198;
	shl.b64 	%rd206, %rd204, 2;
	add.s64 	%rd207, %rd205, %rd206;
	ld.global.f32 	%f172, [%rd207];
	add.s32 	%r36, %r20, 256;
	cvt.u64.u32 	%rd208, %r36;
	ld.global.f32 	%f173, [%rd207+1024];
	add.s32 	%r37, %r20, 512;
	cvt.u64.u32 	%rd209, %r37;
	ld.global.f32 	%f174, [%rd207+2048];
	ld.global.f32 	%f93, [%rd207+3072];
	or.b32  	%r38, %r20, 1024;
	cvt.u64.u32 	%rd106, %r38;
	add.s64 	%rd107, %rd104, %rd106;
	ld.global.f32 	%f94, [%rd207+4096];
	setp.lt.f32 	%p2, %f173, %f172;
	selp.f32 	%f175, %f173, %f172, %p2;
	selp.b64 	%rd210, %rd208, %rd105, %p2;
	setp.lt.f32 	%p3, %f174, %f175;
	selp.f32 	%f95, %f174, %f175, %p3;
	selp.b64 	%rd108, %rd209, %rd210, %p3;
	setp.lt.f32 	%p4, %f95, %f93;
	mov.f32 	%f212, %f95;
	mov.u64 	%rd290, %rd108;
	@%p4 bra 	$L__BB7_114;
	add.s32 	%r39, %r20, 768;
	cvt.u64.u32 	%rd290, %r39;
	setp.lt.f32 	%p5, %f93, %f95;
	mov.f32 	%f212, %f93;
	@%p5 bra 	$L__BB7_114;
	mov.f32 	%f212, %f95;
	mov.u64 	%rd290, %rd108;
$L__BB7_114:
	add.s64 	%rd111, %rd104, %rd290;
	setp.lt.f32 	%p6, %f212, %f94;
	mov.f32 	%f230, %f212;
	mov.u64 	%rd312, %rd111;
	@%p6 bra 	$L__BB7_117;
	setp.lt.f32 	%p7, %f94, %f212;
	mov.f32 	%f230, %f94;
	mov.u64 	%rd312, %rd107;
	@%p7 bra 	$L__BB7_117;
	setp.lt.s64 	%p8, %rd290, %rd106;
	selp.f32 	%f230, %f212, %f94, %p8;
	selp.b64 	%rd312, %rd111, %rd107, %p8;
$L__BB7_117:
	setp.le.u64 	%p9, %rd201, %rd5;
	@%p9 bra 	$L__BB7_162;
	setp.ne.s32 	%p10, %r20, 0;
	@%p10 bra 	$L__BB7_120;
	atom.global.add.u64 	%rd211, [%rd1+8], 1280;
	add.s64 	%rd212, %rd211, %rd5;
	st.shared.u64 	[_ZN6thrust24THRUST_300001_SM_1000_NS8cuda_cub4core6detail5shmemE+152], %rd212;
$L__BB7_120:
	bar.sync 	0;
	ld.shared.u64 	%rd300, [_ZN6thrust24THRUST_300001_SM_1000_NS8cuda_cub4core6detail5shmemE+152];
	add.s64 	%rd213, %rd300, 1280;
	setp.gt.s64 	%p11, %rd213, %rd201;
	@%p11 bra 	$L__BB7_139;
$L__BB7_121:
	add.s64 	%rd214, %rd300, %rd105;
	cvta.to.global.u64 	%rd215, %rd198;
	shl.b64 	%rd216, %rd214, 2;
	add.s64 	%rd217, %rd215, %rd216;
	add.s64 	%rd117, %rd214, %rd199;
	ld.global.f32 	%f100, [%rd217];
	add.s64 	%rd118, %rd117, 256;
	ld.global.f32 	%f101, [%rd217+1024];
	add.s64 	%rd119, %rd117, 512;
	ld.global.f32 	%f102, [%rd217+2048];
	add.s64 	%rd120, %rd117, 768;
	ld.global.f32 	%f103, [%rd217+3072];
	add.s64 	%rd121, %rd117, 1024;
	ld.global.f32 	%f104, [%rd217+4096];
	setp.lt.f32 	%p12, %f230, %f100;
	mov.f32 	%f215, %f230;
	mov.u64 	%rd294, %rd312;
	@%p12 bra 	$L__BB7_124;
	setp.lt.f32 	%p13, %f100, %f230;
	mov.f32 	%f215, %f100;
	mov.u64 	%rd294, %rd117;
	@%p13 bra 	$L__BB7_124;
	setp.lt.s64 	%p14, %rd312, %rd117;
	selp.f32 	%f215, %f230, %f100, %p14;
	min.s64 	%rd294, %rd312, %rd117;
$L__BB7_124:
	setp.lt.f32 	%p15, %f215, %f101;
	mov.f32 	%f216, %f215;
	mov.u64 	%rd295, %rd294;
	@%p15 bra 	$L__BB7_127;
	setp.lt.f32 	%p16, %f101, %f215;
	mov.f32 	%f216, %f101;
	mov.u64 	%rd295, %rd118;
	@%p16 bra 	$L__BB7_127;
	setp.lt.s64 	%p17, %rd294, %rd118;
	selp.f32 	%f216, %f215, %f101, %p17;
	min.s64 	%rd295, %rd294, %rd118;
$L__BB7_127:
	setp.lt.f32 	%p18, %f216, %f102;
	mov.f32 	%f217, %f216;
	mov.u64 	%rd296, %rd295;
	@%p18 bra 	$L__BB7_130;
	setp.lt.f32 	%p19, %f102, %f216;
	mov.f32 	%f217, %f102;
	mov.u64 	%rd296, %rd119;
	@%p19 bra 	$L__BB7_130;
	setp.lt.s64 	%p20, %rd295, %rd119;
	selp.f32 	%f217, %f216, %f102, %p20;
	min.s64 	%rd296, %rd295, %rd119;
$L__BB7_130:
	setp.lt.f32 	%p21, %f217, %f103;
	mov.f32 	%f218, %f217;
	mov.u64 	%rd297, %rd296;
	@%p21 bra 	$L__BB7_133;
	setp.lt.f32 	%p22, %f103, %f217;
	mov.f32 	%f218, %f103;
	mov.u64 	%rd297, %rd120;
	@%p22 bra 	$L__BB7_133;
	setp.lt.s64 	%p23, %rd296, %rd120;
	selp.f32 	%f218, %f217, %f103, %p23;
	min.s64 	%rd297, %rd296, %rd120;
$L__BB7_133:
	setp.lt.f32 	%p24, %f218, %f104;
	mov.f32 	%f230, %f218;
	mov.u64 	%rd312, %rd297;
	@%p24 bra 	$L__BB7_136;
	setp.lt.f32 	%p25, %f104, %f218;
	mov.f32 	%f230, %f104;
	mov.u64 	%rd312, %rd121;
	@%p25 bra 	$L__BB7_136;
	setp.lt.s64 	%p26, %rd297, %rd121;
	selp.f32 	%f230, %f218, %f104, %p26;
	min.s64 	%rd312, %rd297, %rd121;
$L__BB7_136:
	setp.ne.s32 	%p27, %r20, 0;
	bar.sync 	0;
	@%p27 bra 	$L__BB7_138;
	atom.global.add.u64 	%rd218, [%rd1+8], 1280;
	add.s64 	%rd219, %rd218, %rd5;
	st.shared.u64 	[_ZN6thrust24THRUST_300001_SM_1000_NS8cuda_cub4core6detail5shmemE+152], %rd219;
$L__BB7_138:
	bar.sync 	0;
	ld.shared.u64 	%rd300, [_ZN6thrust24THRUST_300001_SM_1000_NS8cuda_cub4core6detail5shmemE+152];
	add.s64 	%rd220, %rd300, 1280;
	setp.le.s64 	%p28, %rd220, %rd201;
	@%p28 bra 	$L__BB7_121;
$L__BB7_139:
	setp.le.s64 	%p29, %rd201, %rd300;
	@%p29 bra 	$L__BB7_162;
	cvt.u32.u64 	%r40, %rd300;
	cvt.u32.u64 	%r41, %rd201;
	sub.s32 	%r21, %r41, %r40;
	setp.ge.s32 	%p30, %r20, %r21;
	@%p30 bra 	$L__BB7_162;
	cvta.to.global.u64 	%rd135, %rd198;
	not.b32 	%r43, %r20;
	add.s32 	%r44, %r43, %r41;
	sub.s32 	%r22, %r44, %r40;
	and.b32  	%r46, %r22, 768;
	setp.eq.s32 	%p31, %r46, 768;
	mov.u32 	%r397, %r20;
	@%p31 bra 	$L__BB7_147;
	add.s64 	%rd222, %rd300, %rd105;
	add.s64 	%rd302, %rd222, %rd199;
	shl.b64 	%rd223, %rd222, 2;
	add.s64 	%rd301, %rd135, %rd223;
	shr.u32 	%r47, %r22, 8;
	add.s32 	%r48, %r47, 1;
	and.b32  	%r49, %r48, 3;
	neg.s32 	%r395, %r49;
	mov.u32 	%r397, %r20;
$L__BB7_143:
	.pragma "nounroll";
	mov.u64 	%rd140, %rd312;
	mov.f32 	%f116, %f230;
	ld.global.f32 	%f117, [%rd301];
	setp.lt.f32 	%p32, %f116, %f117;
	@%p32 bra 	$L__BB7_146;
	setp.lt.f32 	%p33, %f117, %f116;
	mov.f32 	%f230, %f117;
	mov.u64 	%rd312, %rd302;
	@%p33 bra 	$L__BB7_146;
	setp.lt.s64 	%p34, %rd140, %rd302;
	selp.f32 	%f230, %f116, %f117, %p34;
	min.s64 	%rd312, %rd140, %rd302;
$L__BB7_146:
	add.s32 	%r397, %r397, 256;
	add.s64 	%rd302, %rd302, 256;
	add.s64 	%rd301, %rd301, 1024;
	add.s32 	%r395, %r395, 1;
	setp.ne.s32 	%p35, %r395, 0;
	@%p35 bra 	$L__BB7_143;
$L__BB7_147:
	setp.lt.u32 	%p36, %r22, 768;
	@%p36 bra 	$L__BB7_162;
	add.s32 	%r398, %r397, 512;
$L__BB7_149:
	mov.u32 	%r30, %r398;
	add.s32 	%r50, %r30, -512;
	cvt.u64.u32 	%rd224, %r50;
	add.s64 	%rd225, %rd300, %rd224;
	shl.b64 	%rd226, %rd225, 2;
	add.s64 	%rd148, %rd135, %rd226;
	add.s64 	%rd149, %rd225, %rd199;
	ld.global.f32 	%f123, [%rd148];
	setp.lt.f32 	%p37, %f230, %f123;
	mov.f32 	%f226, %f230;
	mov.u64 	%rd308, %rd312;
	@%p37 bra 	$L__BB7_152;
	setp.lt.f32 	%p38, %f123, %f230;
	mov.f32 	%f226, %f123;
	mov.u64 	%rd308, %rd149;
	@%p38 bra 	$L__BB7_152;
	setp.lt.s64 	%p39, %rd312, %rd149;
	selp.f32 	%f226, %f230, %f123, %p39;
	min.s64 	%rd308, %rd312, %rd149;
$L__BB7_152:
	add.s32 	%r51, %r30, -256;
	cvt.u64.u32 	%rd227, %r51;
	add.s64 	%rd228, %rd300, %rd227;
	add.s64 	%rd152, %rd228, %rd199;
	ld.global.f32 	%f126, [%rd148+1024];
	setp.lt.f32 	%p40, %f226, %f126;
	mov.f32 	%f227, %f226;
	mov.u64 	%rd309, %rd308;
	@%p40 bra 	$L__BB7_155;
	setp.lt.f32 	%p41, %f126, %f226;
	mov.f32 	%f227, %f126;
	mov.u64 	%rd309, %rd152;
	@%p41 bra 	$L__BB7_155;
	setp.lt.s64 	%p42, %rd308, %rd152;
	selp.f32 	%f227, %f226, %f126, %p42;
	min.s64 	%rd309, %rd308, %rd152;
$L__BB7_155:
	cvt.u64.u32 	%rd229, %r30;
	add.s64 	%rd230, %rd300, %rd229;
	add.s64 	%rd155, %rd230, %rd199;
	ld.global.f32 	%f129, [%rd148+2048];
	setp.lt.f32 	%p43, %f227, %f129;
	mov.f32 	%f228, %f227;
	mov.u64 	%rd310, %rd309;
	@%p43 bra 	$L__BB7_158;
	setp.lt.f32 	%p44, %f129, %f227;
	mov.f32 	%f228, %f129;
	mov.u64 	%rd310, %rd155;
	@%p44 bra 	$L__BB7_158;
	setp.lt.s64 	%p45, %rd309, %rd155;
	selp.f32 	%f228, %f227, %f129, %p45;
	min.s64 	%rd310, %rd309, %rd155;
$L__BB7_158:
	add.s32 	%r52, %r30, 256;
	cvt.u64.u32 	%rd231, %r52;
	add.s64 	%rd232, %rd300, %rd231;
	add.s64 	%rd158, %rd232, %rd199;
	ld.global.f32 	%f132, [%rd148+3072];
	setp.lt.f32 	%p46, %f228, %f132;
	mov.f32 	%f230, %f228;
	mov.u64 	%rd312, %rd310;
	@%p46 bra 	$L__BB7_161;
	setp.lt.f32 	%p47, %f132, %f228;
	mov.f32 	%f230, %f132;
	mov.u64 	%rd312, %rd158;
	@%p47 bra 	$L__BB7_161;
	setp.lt.s64 	%p48, %rd310, %rd158;
	selp.f32 	%f230, %f228, %f132, %p48;
	min.s64 	%rd312, %rd310, %rd158;
$L__BB7_161:
	add.s32 	%r398, %r30, 1024;
	add.s32 	%r53, %r30, 512;
	setp.lt.s32 	%p49, %r53, %r21;
	@%p49 bra 	$L__BB7_149;
$L__BB7_162:
	// begin inline asm
	mov.u32 %r54, %laneid;
	// end inline asm
	mov.b32 	%r56, %f230;
	mov.b32 	%r72, 1;
	mov.b32 	%r73, 31;
	mov.b32 	%r74, -1;
	// begin inline asm
	shfl.sync.down.b32 %r55, %r56, %r72, %r73, %r74;
	// end inline asm
	mov.b32 	%f136, %r55;
	// begin inline asm
	shfl.sync.down.b32 %r60, %r61, %r72, %r73, %r74;
	// end inline asm
	mov.b64 	{%r66, %r71}, %rd312;
	// begin inline asm
	shfl.sync.down.b32 %r65, %r66, %r72, %r73, %r74;
	// end inline asm
	// begin inline asm
	shfl.sync.down.b32 %r70, %r71, %r72, %r73, %r74;
	// end inline asm
	mov.b64 	%rd162, {%r65, %r70};
	setp.gt.s32 	%p50, %r54, 30;
	setp.lt.f32 	%p51, %f230, %f136;
	or.pred  	%p52, %p50, %p51;
	mov.f32 	%f231, %f230;
	mov.u64 	%rd313, %rd312;
	@%p52 bra 	$L__BB7_165;
	setp.gt.f32 	%p53, %f230, %f136;
	mov.f32 	%f231, %f136;
	mov.u64 	%rd313, %rd162;
	@%p53 bra 	$L__BB7_165;
	setp.lt.s64 	%p54, %rd312, %rd162;
	selp.f32 	%f231, %f230, %f136, %p54;
	min.s64 	%rd313, %rd312, %rd162;
$L__BB7_165:
	mov.b32 	%r76, %f231;
	mov.b32 	%r92, 2;
	mov.b32 	%r93, 31;
	mov.b32 	%r94, -1;
	// begin inline asm
	shfl.sync.down.b32 %r75, %r76, %r92, %r93, %r94;
	// end inline asm
	mov.b32 	%f139, %r75;
	// begin inline asm
	shfl.sync.down.b32 %r80, %r81, %r92, %r93, %r94;
	// end inline asm
	mov.b64 	{%r86, %r91}, %rd313;
	// begin inline asm
	shfl.sync.down.b32 %r85, %r86, %r92, %r93, %r94;
	// end inline asm
	// begin inline asm
	shfl.sync.down.b32 %r90, %r91, %r92, %r93, %r94;
	// end inline asm
	mov.b64 	%rd165, {%r85, %r90};
	setp.gt.s32 	%p55, %r54, 29;
	setp.lt.f32 	%p56, %f231, %f139;
	or.pred  	%p57, %p55, %p56;
	mov.f32 	%f232, %f231;
	mov.u64 	%rd314, %rd313;
	@%p57 bra 	$L__BB7_168;
	setp.gt.f32 	%p58, %f231, %f139;
	mov.f32 	%f232, %f139;
	mov.u64 	%rd314, %rd165;
	@%p58 bra 	$L__BB7_168;
	setp.lt.s64 	%p59, %rd313, %rd165;
	selp.f32 	%f232, %f231, %f139, %p59;
	min.s64 	%rd314, %rd313, %rd165;
$L__BB7_168:
	mov.b32 	%r96, %f232;
	mov.b32 	%r112, 4;
	mov.b32 	%r113, 31;
	mov.b32 	%r114, -1;
	// begin inline asm
	shfl.sync.down.b32 %r95, %r96, %r112, %r113, %r114;
	// end inline asm
	mov.b32 	%f142, %r95;
	// begin inline asm
	shfl.sync.down.b32 %r100, %r101, %r112, %r113, %r114;
	// end inline asm
	mov.b64 	{%r106, %r111}, %rd314;
	// begin inline asm
	shfl.sync.down.b32 %r105, %r106, %r112, %r113, %r114;
	// end inline asm
	// begin inline asm
	shfl.sync.down.b32 %r110, %r111, %r112, %r113, %r114;
	// end inline asm
	mov.b64 	%rd168, {%r105, %r110};
	setp.gt.s32 	%p60, %r54, 27;
	setp.lt.f32 	%p61, %f232, %f142;
	or.pred  	%p62, %p60, %p61;
	mov.f32 	%f233, %f232;
	mov.u64 	%rd315, %rd314;
	@%p62 bra 	$L__BB7_171;
	setp.gt.f32 	%p63, %f232, %f142;
	mov.f32 	%f233, %f142;
	mov.u64 	%rd315, %rd168;
	@%p63 bra 	$L__BB7_171;
	setp.lt.s64 	%p64, %rd314, %rd168;
	selp.f32 	%f233, %f232, %f142, %p64;
	min.s64 	%rd315, %rd314, %rd168;
$L__BB7_171:
	mov.b32 	%r116, %f233;
	mov.b32 	%r132, 8;
	mov.b32 	%r133, 31;
	mov.b32 	%r134, -1;
	// begin inline asm
	shfl.sync.down.b32 %r115, %r116, %r132, %r133, %r134;
	// end inline asm
	mov.b32 	%f145, %r115;
	// begin inline asm
	shfl.sync.down.b32 %r120, %r121, %r132, %r133, %r134;
	// end inline asm
	mov.b64 	{%r126, %r131}, %rd315;
	// begin inline asm
	shfl.sync.down.b32 %r125, %r126, %r132, %r133, %r134;
	// end inline asm
	// begin inline asm
	shfl.sync.down.b32 %r130, %r131, %r132, %r133, %r134;
	// end inline asm
	mov.b64 	%rd171, {%r125, %r130};
	setp.gt.s32 	%p65, %r54, 23;
	setp.lt.f32 	%p66, %f233, %f145;
	or.pred  	%p67, %p65, %p66;
	mov.f32 	%f234, %f233;
	mov.u64 	%rd316, %rd315;
	@%p67 bra 	$L__BB7_174;
	setp.gt.f32 	%p68, %f233, %f145;
	mov.f32 	%f234, %f145;
	mov.u64 	%rd316, %rd171;
	@%p68 bra 	$L__BB7_174;
	setp.lt.s64 	%p69, %rd315, %rd171;
	selp.f32 	%f234, %f233, %f145, %p69;
	min.s64 	%rd316, %rd315, %rd171;
$L__BB7_174:
	mov.b32 	%r136, %f234;
	mov.b32 	%r152, 16;
	mov.b32 	%r153, 31;
	mov.b32 	%r154, -1;
	// begin inline asm
	shfl.sync.down.b32 %r135, %r136, %r152, %r153, %r154;
	// end inline asm
	mov.b32 	%f148, %r135;
	// begin inline asm
	shfl.sync.down.b32 %r140, %r141, %r152, %r153, %r154;
	// end inline asm
	mov.b64 	{%r146, %r151}, %rd316;
	// begin inline asm
	shfl.sync.down.b32 %r145, %r146, %r152, %r153, %r154;
	// end inline asm
	// begin inline asm
	shfl.sync.down.b32 %r150, %r151, %r152, %r153, %r154;
	// end inline asm
	mov.b64 	%rd174, {%r145, %r150};
	setp.gt.s32 	%p70, %r54, 15;
	setp.lt.f32 	%p71, %f234, %f148;
	or.pred  	%p72, %p70, %p71;
	mov.f32 	%f242, %f234;
	mov.u64 	%rd324, %rd316;
	@%p72 bra 	$L__BB7_177;
	setp.gt.f32 	%p73, %f234, %f148;
	mov.f32 	%f242, %f148;
	mov.u64 	%rd324, %rd174;
	@%p73 bra 	$L__BB7_177;
	setp.lt.s64 	%p74, %rd316, %rd174;
	selp.f32 	%f242, %f234, %f148, %p74;
	min.s64 	%rd324, %rd316, %rd174;
$L__BB7_177:
	setp.ne.s32 	%p75, %r54, 0;
	@%p75 bra 	$L__BB7_179;
	shr.u32 	%r155, %r20, 1;
	and.b32  	%r156, %r155, 496;
	mov.u32 	%r157, _ZN6thrust24THRUST_300001_SM_1000_NS8cuda_cub4core6detail5shmemE;
	add.s32 	%r158, %r157, %r156;
	st.shared.f32 	[%r158+8], %f242;
	st.shared.u64 	[%r158+16], %rd324;
$L__BB7_179:
	bar.sync 	0;
	setp.ne.s32 	%p76, %r20, 0;
	@%p76 bra 	$L__BB7_201;
	ld.shared.f32 	%f151, [_ZN6thrust24THRUST_300001_SM_1000_NS8cuda_cub4core6detail5shmemE+24];
	ld.shared.u64 	%rd177, [_ZN6thrust24THRUST_300001_SM_1000_NS8cuda_cub4core6detail5shmemE+32];
	setp.lt.f32 	%p77, %f242, %f151;
	mov.f32 	%f236, %f242;
	mov.u64 	%rd318, %rd324;
	@%p77 bra 	$L__BB7_183;
	setp.lt.f32 	%p78, %f151, %f242;
	mov.f32 	%f236, %f151;
	mov.u64 	%rd318, %rd177;
	@%p78 bra 	$L__BB7_183;
	setp.lt.s64 	%p79, %rd324, %rd177;
	selp.f32 	%f236, %f242, %f151, %p79;
	min.s64 	%rd318, %rd324, %rd177;
$L__BB7_183:
	ld.shared.f32 	%f154, [_ZN6thrust24THRUST_300001_SM_1000_NS8cuda_cub4core6detail5shmemE+40];
	ld.shared.u64 	%rd180, [_ZN6thrust24THRUST_300001_SM_1000_NS8cuda_cub4core6detail5shmemE+48];
	setp.lt.f32 	%p80, %f236, %f154;
	mov.f32 	%f237, %f236;
	mov.u64 	%rd319, %rd318;
	@%p80 bra 	$L__BB7_186;
	setp.lt.f32 	%p81, %f154, %f236;
	mov.f32 	%f237, %f154;
	mov.u64 	%rd319, %rd180;
	@%p81 bra 	$L__BB7_186;
	setp.lt.s64 	%p82, %rd318, %rd180;
	selp.f32 	%f237, %f236, %f154, %p82;
	min.s64 	%rd319, %rd318, %rd180;
$L__BB7_186:
	ld.shared.f32 	%f157, [_ZN6thrust24THRUST_300001_SM_1000_NS8cuda_cub4core6detail5shmemE+56];
	ld.shared.u64 	%rd183, [_ZN6thrust24THRUST_300001_SM_1000_NS8cuda_cub4core6detail5shmemE+64];
	setp.lt.f32 	%p83, %f237, %f157;
	mov.f32 	%f238, %f237;
	mov.u64 	%rd320, %rd319;
	@%p83 bra 	$L__BB7_189;
	setp.lt.f32 	%p84, %f157, %f237;
	mov.f32 	%f238, %f157;
	mov.u64 	%rd320, %rd183;
	@%p84 bra 	$L__BB7_189;
	setp.lt.s64 	%p85, %rd319, %rd183;
	selp.f32 	%f238, %f237, %f157, %p85;
	min.s64 	%rd320, %rd319, %rd183;
$L__BB7_189:
	ld.shared.f32 	%f160, [_ZN6thrust24THRUST_300001_SM_1000_NS8cuda_cub4core6detail5shmemE+72];
	ld.shared.u64 	%rd186, [_ZN6thrust24THRUST_300001_SM_1000_NS8cuda_cub4core6detail5shmemE+80];
	setp.lt.f32 	%p86, %f238, %f160;
	mov.f32 	%f239, %f238;
	mov.u64 	%rd321, %rd320;
	@%p86 bra 	$L__BB7_192;
	setp.lt.f32 	%p87, %f160, %f238;
	mov.f32 	%f239, %f160;
	mov.u64 	%rd321, %rd186;
	@%p87 bra 	$L__BB7_192;
	setp.lt.s64 	%p88, %rd320, %rd186;
	selp.f32 	%f239, %f238, %f160, %p88;
	min.s64 	%rd321, %rd320, %rd186;
$L__BB7_192:
	ld.shared.f32 	%f163, [_ZN6thrust24THRUST_300001_SM_1000_NS8cuda_cub4core6detail5shmemE+88];
	ld.shared.u64 	%rd189, [_ZN6thrust24THRUST_300001_SM_1000_NS8cuda_cub4core6detail5shmemE+96];
	setp.lt.f32 	%p89, %f239, %f163;
	mov.f32 	%f240, %f239;
	mov.u64 	%rd322, %rd321;
	@%p89 bra 	$L__BB7_195;
	setp.lt.f32 	%p90, %f163, %f239;
	mov.f32 	%f240, %f163;
	mov.u64 	%rd322, %rd189;
	@%p90 bra 	$L__BB7_195;
	setp.lt.s64 	%p91, %rd321, %rd189;
	selp.f32 	%f240, %f239, %f163, %p91;
	min.s64 	%rd322, %rd321, %rd189;
$L__BB7_195:
	ld.shared.f32 	%f166, [_ZN6thrust24THRUST_300001_SM_1000_NS8cuda_cub4core6detail5shmemE+104];
	ld.shared.u64 	%rd192, [_ZN6thrust24THRUST_300001_SM_1000_NS8cuda_cub4core6detail5shmemE+112];
	setp.lt.f32 	%p92, %f240, %f166;
	mov.f32 	%f241, %f240;
	mov.u64 	%rd323, %rd322;
	@%p92 bra 	$L__BB7_198;
	setp.lt.f32 	%p93, %f166, %f240;
	mov.f32 	%f241, %f166;
	mov.u64 	%rd323, %rd192;
	@%p93 bra 	$L__BB7_198;
	setp.lt.s64 	%p94, %rd322, %rd192;
	selp.f32 	%f241, %f240, %f166, %p94;
	min.s64 	%rd323, %rd322, %rd192;
$L__BB7_198:
	ld.shared.f32 	%f169, [_ZN6thrust24THRUST_300001_SM_1000_NS8cuda_cub4core6detail5shmemE+120];
	ld.shared.u64 	%rd195, [_ZN6thrust24THRUST_300001_SM_1000_NS8cuda_cub4core6detail5shmemE+128];
	setp.lt.f32 	%p95, %f241, %f169;
	mov.f32 	%f242, %f241;
	mov.u64 	%rd324, %rd323;
	@%p95 bra 	$L__BB7_201;
	setp.lt.f32 	%p96, %f169, %f241;
	mov.f32 	%f242, %f169;
	mov.u64 	%rd324, %rd195;
	@%p96 bra 	$L__BB7_201;
	setp.lt.s64 	%p97, %rd323, %rd195;
	selp.f32 	%f242, %f241, %f169, %p97;
	min.s64 	%rd324, %rd323, %rd195;
$L__BB7_201:
	mov.u32 	%r389, %tid.x;
	setp.ne.s32 	%p224, %r389, 0;
	@%p224 bra 	$L__BB7_203;
	ld.param.u64 	%rd254, [_ZN6thrust24THRUST_300001_SM_1000_NS8cuda_cub4core6detail13_kernel_agentINS1_8__reduce11ReduceAgentINS0_12zip_iteratorIN4cuda3std3__45tupleIJNS0_10device_ptrIfEENS0_17counting_iteratorIlNS0_11use_defaultESF_SF_EEEEEEEPNSB_IJflEEESJ_lNS1_9__extrema9arg_min_fIflNSA_4lessIfEEEEEEJSI_SK_lN3cub18CUB_300001_SM_100013GridEvenShareIlEENSS_9GridQueueIyEESP_EEEvDpT0__param_1];
	cvta.to.global.u64 	%rd251, %rd254;
	mul.wide.u32 	%rd252, %r1, 16;
	add.s64 	%rd253, %rd251, %rd252;
	st.global.f32 	[%rd253], %f242;
	st.global.u64 	[%rd253+8], %rd324;
$L__BB7_203:
	ret;

}
	// .globl	_ZN6thrust24THRUST_300001_SM_1000_NS8cuda_cub4core6detail13_kernel_agentINS1_8__reduce10DrainAgentIlEEJN3cub18CUB_300001_SM_10009GridQueueIyEElEEEvDpT0_
.visible .entry _ZN6thrust24THRUST_300001_SM_1000_NS8cuda_cub4core6detail13_kernel_agentINS1_8__reduce10DrainAgentIlEEJN3cub18CUB_300001_SM_10009GridQueueIyEElEEEvDpT0_(
	.param .align 8 .b8 _ZN6thrust24THRUST_300001_SM_1000_NS8cuda_cub4core6detail13_kernel_agentINS1_8__reduce10DrainAgentIlEEJN3cub18CUB_300001_SM_10009GridQueueIyEElEEEvDpT0__param_0[8],
	.param .u64 _ZN6thrust24THRUST_300001_SM_1000_NS8cuda_cub4core6detail13_kernel_agentINS1_8__reduce10DrainAgentIlEEJN3cub18CUB_300001_SM_10009GridQueueIyEElEEEvDpT0__param_1
)
.maxntid 1
{
	.reg .b64 	%rd<5>;

	ld.param.u64 	%rd1, [_ZN6thrust24THRUST_300001_SM_1000_NS8cuda_cub4core6detail13_kernel_agentINS1_8__reduce10DrainAgentIlEEJN3cub18CUB_300001_SM_10009GridQueueIyEElEEEvDpT0__param_0];
	ld.param.u64 	%rd2, [_ZN6thrust24THRUST_300001_SM_1000_NS8cuda_cub4core6detail13_kernel_agentINS1_8__reduce10DrainAgentIlEEJN3cub18CUB_300001_SM_10009GridQueueIyEElEEEvDpT0__param_1];
	cvta.to.global.u64 	%rd3, %rd1;
	st.global.u64 	[%rd3], %rd2;
	mov.b64 	%rd4, 0;
	st.global.u64 	[%rd3+8], %rd4;
	ret;

}
	// .globl	_ZN6thrust24THRUST_300001_SM_1000_NS8cuda_cub4core6detail13_kernel_agentINS1_8__reduce11ReduceAgentIPN4cuda3std3__45tupleIJflEEESC_SB_lNS1_9__extrema9arg_min_fIflNS9_4lessIfEEEEEEJSC_SC_iSH_EEEvDpT0_
.visible .entry _ZN6thrust24THRUST_300001_SM_1000_NS8cuda_cub4core6detail13_kernel_agentINS1_8__reduce11ReduceAgentIPN4cuda3std3__45tupleIJflEEESC_SB_lNS1_9__extrema9arg_min_fIflNS9_4lessIfEEEEEEJSC_SC_iSH_EEEvDpT0_(
	.param .u64 .ptr .align 1 _ZN6thrust24THRUST_300001_SM_1000_NS8cuda_cub4core6detail13_kernel_agentINS1_8__reduce11ReduceAgentIPN4cuda3std3__45tupleIJflEEESC_SB_lNS1_9__extrema9arg_min_fIflNS9_4lessIfEEEEEEJSC_SC_iSH_EEEvDpT0__param_0,
	.param .u64 .ptr .align 1 _ZN6thrust24THRUST_300001_SM_1000_NS8cuda_cub4core6detail13_kernel_agentINS1_8__reduce11ReduceAgentIPN4cuda3std3__45tupleIJflEEESC_SB_lNS1_9__extrema9arg_min_fIflNS9_4lessIfEEEEEEJSC_SC_iSH_EEEvDpT0__param_1,
	.param .u32 _ZN6thrust24THRUST_300001_SM_1000_NS8cuda_cub4core6detail13_kernel_agentINS1_8__reduce11ReduceAgentIPN4cuda3std3__45tupleIJflEEESC_SB_lNS1_9__extrema9arg_min_fIflNS9_4lessIfEEEEEEJSC_SC_iSH_EEEvDpT0__param_2,
	.param .align 1 .b8 _ZN6thrust24THRUST_300001_SM_1000_NS8cuda_cub4core6detail13_kernel_agentINS1_8__reduce11ReduceAgentIPN4cuda3std3__45tupleIJflEEESC_SB_lNS1_9__extrema9arg_min_fIflNS9_4lessIfEEEEEEJSC_SC_iSH_EEEvDpT0__param_3[1]
)
.maxntid 256
{
	.reg .pred 	%p<260>;
	.reg .b32 	%r<436>;
	.reg .b32 	%f<293>;
	.reg .b64 	%rd<479>;

	ld.param.u64 	%rd236, [_ZN6thrust24THRUST_300001_SM_1000_NS8cuda_cub4core6detail13_kernel_agentINS1_8__reduce11ReduceAgentIPN4cuda3std3__45tupleIJflEEESC_SB_lNS1_9__extrema9arg_min_fIflNS9_4lessIfEEEEEEJSC_SC_iSH_EEEvDpT0__param_0];
	ld.param.u32 	%r29, [_ZN6thrust24THRUST_300001_SM_1000_NS8cuda_cub4core6detail13_kernel_agentINS1_8__reduce11ReduceAgentIPN4cuda3std3__45tupleIJflEEESC_SB_lNS1_9__extrema9arg_min_fIflNS9_4lessIfEEEEEEJSC_SC_iSH_EEEvDpT0__param_2];
	cvt.s64.s32 	%rd1, %r29;
	setp.eq.s32 	%p1, %r29, 0;
	@%p1 bra 	$L__BB9_238;
	setp.gt.s32 	%p2, %r29, 1279;
	@%p2 bra 	$L__BB9_111;
	mov.u32 	%r1, %tid.x;
	setp.ge.s32 	%p133, %r1, %r29;
	mov.f32 	%f224, 0f00000000;
	mov.b64 	%rd402, 0;
	mov.u32 	%r430, %r1;
	@%p133 bra 	$L__BB9_4;
	mul.wide.u32 	%rd366, %r1, 16;
	add.s64 	%rd363, %rd236, %rd366;
	// begin inline asm
	ld.global.nc.u64 %rd362, [%rd363];
	// end inline asm
	mov.b64 	{%r191, %r192}, %rd362;
	mov.b32 	%f224, %r191;
	add.s64 	%rd365, %rd363, 8;
	// begin inline asm
	ld.global.nc.u64 %rd402, [%rd365];
	// end inline asm
	add.s32 	%r430, %r1, 256;
$L__BB9_4:
	setp.ge.s32 	%p134, %r430, %r29;
	@%p134 bra 	$L__BB9_25;
	not.b32 	%r193, %r430;
	add.s32 	%r4, %r29, %r193;
	and.b32  	%r194, %r4, 768;
	setp.eq.s32 	%p135, %r194, 768;
	@%p135 bra 	$L__BB9_11;
	mul.wide.u32 	%rd368, %r430, 16;
	add.s64 	%rd393, %rd236, %rd368;
	shr.u32 	%r195, %r4, 8;
	add.s32 	%r196, %r195, 1;
	and.b32  	%r197, %r196, 3;
	neg.s32 	%r428, %r197;
$L__BB9_7:
	.pragma "nounroll";
	mov.u64 	%rd6, %rd402;
	mov.f32 	%f3, %f224;
	// begin inline asm
	ld.global.nc.u64 %rd369, [%rd393];
	// end inline asm
	mov.b64 	{%r198, %r199}, %rd369;
	mov.b32 	%f4, %r198;
	add.s64 	%rd372, %rd393, 8;
	// begin inline asm
	ld.global.nc.u64 %rd371, [%rd372];
	// end inline asm
	setp.lt.f32 	%p136, %f3, %f4;
	@%p136 bra 	$L__BB9_10;
	setp.lt.f32 	%p137, %f4, %f3;
	mov.u64 	%rd402, %rd371;
	mov.f32 	%f224, %f4;
	@%p137 bra 	$L__BB9_10;
	setp.lt.s64 	%p138, %rd6, %rd371;
	min.s64 	%rd402, %rd6, %rd371;
	selp.f32 	%f224, %f3, %f4, %p138;
$L__BB9_10:
	add.s32 	%r430, %r430, 256;
	add.s64 	%rd393, %rd393, 4096;
	add.s32 	%r428, %r428, 1;
	setp.ne.s32 	%p139, %r428, 0;
	@%p139 bra 	$L__BB9_7;
$L__BB9_11:
	setp.lt.u32 	%p140, %r4, 768;
	@%p140 bra 	$L__BB9_25;
$L__BB9_12:
	mul.wide.s32 	%rd377, %r430, 16;
	add.s64 	%rd374, %rd236, %rd377;
	// begin inline asm
	ld.global.nc.u64 %rd373, [%rd374];
	// end inline asm
	mov.b64 	{%r200, %r201}, %rd373;
	mov.b32 	%f10, %r200;
	add.s64 	%rd376, %rd374, 8;
	// begin inline asm
	ld.global.nc.u64 %rd375, [%rd376];
	// end inline asm
	setp.lt.f32 	%p141, %f224, %f10;
	mov.u64 	%rd399, %rd402;
	mov.f32 	%f221, %f224;
	@%p141 bra 	$L__BB9_15;
	setp.lt.f32 	%p142, %f10, %f224;
	mov.u64 	%rd399, %rd375;
	mov.f32 	%f221, %f10;
	@%p142 bra 	$L__BB9_15;
	setp.lt.s64 	%p143, %rd402, %rd375;
	min.s64 	%rd399, %rd402, %rd375;
	selp.f32 	%f221, %f224, %f10, %p143;
$L__BB9_15:
	add.s64 	%rd379, %rd374, 4096;
	// begin inline asm
	ld.global.nc.u64 %rd378, [%rd379];
	// end inline asm
	mov.b64 	{%r202, %r203}, %rd378;
	mov.b32 	%f13, %r202;
	add.s64 	%rd381, %rd374, 4104;
	// begin inline asm
	ld.global.nc.u64 %rd380, [%rd381];
	// end inline asm
	setp.lt.f32 	%p144, %f221, %f13;
	mov.u64 	%rd400, %rd399;
	mov.f32 	%f222, %f221;
	@%p144 bra 	$L__BB9_18;
	setp.lt.f32 	%p145, %f13, %f221;
	mov.u64 	%rd400, %rd380;
	mov.f32 	%f222, %f13;
	@%p145 bra 	$L__BB9_18;
	setp.lt.s64 	%p146, %rd399, %rd380;
	min.s64 	%rd400, %rd399, %rd380;
	selp.f32 	%f222, %f221, %f13, %p146;
$L__BB9_18:
	add.s64 	%rd383, %rd374, 8192;
	// begin inline asm
	ld.global.nc.u64 %rd382, [%rd383];
	// end inline asm
	mov.b64 	{%r204, %r205}, %rd382;
	mov.b32 	%f16, %r204;
	add.s64 	%rd385, %rd374, 8200;
	// begin inline asm
	ld.global.nc.u64 %rd384, [%rd385];
	// end inline asm
	setp.lt.f32 	%p147, %f222, %f16;
	mov.u64 	%rd401, %rd400;
	mov.f32 	%f223, %f222;
	@%p147 bra 	$L__BB9_21;
	setp.lt.f32 	%p148, %f16, %f222;
	mov.u64 	%rd401, %rd384;
	mov.f32 	%f223, %f16;
	@%p148 bra 	$L__BB9_21;
	setp.lt.s64 	%p149, %rd400, %rd384;
	min.s64 	%rd401, %rd400, %rd384;
	selp.f32 	%f223, %f222, %f16, %p149;
$L__BB9_21:
	add.s64 	%rd387, %rd374, 12288;
	// begin inline asm
	ld.global.nc.u64 %rd386, [%rd387];
	// end inline asm
	mov.b64 	{%r206, %r207}, %rd386;
	mov.b32 	%f19, %r206;
	add.s64 	%rd389, %rd374, 12296;
	// begin inline asm
	ld.global.nc.u64 %rd388, [%rd389];
	// end inline asm
	setp.lt.f32 	%p150, %f223, %f19;
	mov.u64 	%rd402, %rd401;
	mov.f32 	%f224, %f223;
	@%p150 bra 	$L__BB9_24;
	setp.lt.f32 	%p151, %f19, %f223;
	mov.u64 	%rd402, %rd388;
	mov.f32 	%f224, %f19;
	@%p151 bra 	$L__BB9_24;
	setp.lt.s64 	%p152, %rd401, %rd388;
	min.s64 	%rd402, %rd401, %rd388;
	selp.f32 	%f224, %f223, %f19, %p152;
$L__BB9_24:
	add.s32 	%r430, %r430, 1024;
	setp.lt.s32 	%p153, %r430, %r29;
	@%p153 bra 	$L__BB9_12;
$L__BB9_25:
	setp.lt.s32 	%p154, %r29, 256;
	@%p154 bra 	$L__BB9_65;
	// begin inline asm
	mov.u32 %r321, %laneid;
	// end inline asm
	mov.b32 	%r323, %f224;
	mov.b32 	%r339, 1;
	mov.b32 	%r340, 31;
	mov.b32 	%r341, -1;
	// begin inline asm
	shfl.sync.down.b32 %r322, %r323, %r339, %r340, %r341;
	// end inline asm
	mov.b32 	%f23, %r322;
	// begin inline asm
	shfl.sync.down.b32 %r327, %r328, %r339, %r340, %r341;
	// end inline asm
	mov.b64 	{%r333, %r338}, %rd402;
	// begin inline asm
	shfl.sync.down.b32 %r332, %r333, %r339, %r340, %r341;
	// end inline asm
	// begin inline asm
	shfl.sync.down.b32 %r337, %r338, %r339, %r340, %r341;
	// end inline asm
	mov.b64 	%rd28, {%r332, %r337};
	setp.gt.s32 	%p211, %r321, 30;
	setp.lt.f32 	%p212, %f224, %f23;
	or.pred  	%p213, %p211, %p212;
	mov.u64 	%rd404, %rd402;
	mov.f32 	%f226, %f224;
	@%p213 bra 	$L__BB9_29;
	setp.gt.f32 	%p214, %f224, %f23;
	mov.u64 	%rd404, %rd28;
	mov.f32 	%f226, %f23;
	@%p214 bra 	$L__BB9_29;
	setp.lt.s64 	%p215, %rd402, %rd28;
	min.s64 	%rd404, %rd402, %rd28;
	selp.f32 	%f226, %f224, %f23, %p215;
$L__BB9_29:
	mov.b32 	%r343, %f226;
	mov.b32 	%r359, 2;
	mov.b32 	%r360, 31;
	mov.b32 	%r361, -1;
	// begin inline asm
	shfl.sync.down.b32 %r342, %r343, %r359, %r360, %r361;
	// end inline asm
	mov.b32 	%f26, %r342;
	// begin inline asm
	shfl.sync.down.b32 %r347, %r348, %r359, %r360, %r361;
	// end inline asm
	mov.b64 	{%r353, %r358}, %rd404;
	// begin inline asm
	shfl.sync.down.b32 %r352, %r353, %r359, %r360, %r361;
	// end inline asm
	// begin inline asm
	shfl.sync.down.b32 %r357, %r358, %r359, %r360, %r361;
	// end inline asm
	mov.b64 	%rd31, {%r352, %r357};
	setp.gt.s32 	%p216, %r321, 29;
	setp.lt.f32 	%p217, %f226, %f26;
	or.pred  	%p218, %p216, %p217;
	mov.u64 	%rd405, %rd404;
	mov.f32 	%f227, %f226;
	@%p218 bra 	$L__BB9_32;
	setp.gt.f32 	%p219, %f226, %f26;
	mov.u64 	%rd405, %rd31;
	mov.f32 	%f227, %f26;
	@%p219 bra 	$L__BB9_32;
	setp.lt.s64 	%p220, %rd404, %rd31;
	min.s64 	%rd405, %rd404, %rd31;
	selp.f32 	%f227, %f226, %f26, %p220;
$L__BB9_32:
	mov.b32 	%r363, %f227;
	mov.b32 	%r379, 4;
	mov.b32 	%r380, 31;
	mov.b32 	%r381, -1;
	// begin inline asm
	shfl.sync.down.b32 %r362, %r363, %r379, %r380, %r381;
	// end inline asm
	mov.b32 	%f29, %r362;
	// begin inline asm
	shfl.sync.down.b32 %r367, %r368, %r379, %r380, %r381;
	// end inline asm
	mov.b64 	{%r373, %r378}, %rd405;
	// begin inline asm
	shfl.sync.down.b32 %r372, %r373, %r379, %r380, %r381;
	// end inline asm
	// begin inline asm
	shfl.sync.down.b32 %r377, %r378, %r379, %r380, %r381;
	// end inline asm
	mov.b64 	%rd34, {%r372, %r377};
	setp.gt.s32 	%p221, %r321, 27;
	setp.lt.f32 	%p222, %f227, %f29;
	or.pred  	%p223, %p221, %p222;
	mov.u64 	%rd406, %rd405;
	mov.f32 	%f228, %f227;
	@%p223 bra 	$L__BB9_35;
	setp.gt.f32 	%p224, %f227, %f29;
	mov.u64 	%rd406, %rd34;
	mov.f32 	%f228, %f29;
	@%p224 bra 	$L__BB9_35;
	setp.lt.s64 	%p225, %rd405, %rd34;
	min.s64 	%rd406, %rd405, %rd34;
	selp.f32 	%f228, %f227, %f29, %p225;
$L__BB9_35:
	mov.b32 	%r383, %f228;
	mov.b32 	%r399, 8;
	mov.b32 	%r400, 31;
	mov.b32 	%r401, -1;
	// begin inline asm
	shfl.sync.down.b32 %r382, %r383, %r399, %r400, %r401;
	// end inline asm
	mov.b32 	%f32, %r382;
	// begin inline asm
	shfl.sync.down.b32 %r387, %r388, %r399, %r400, %r401;
	// end inline asm
	mov.b64 	{%r393, %r398}, %rd406;
	// begin inline asm
	shfl.sync.down.b32 %r392, %r393, %r399, %r400, %r401;
	// end inline asm
	// begin inline asm
	shfl.sync.down.b32 %r397, %r398, %r399, %r400, %r401;
	// end inline asm
	mov.b64 	%rd37, {%r392, %r397};
	setp.gt.s32 	%p226, %r321, 23;
	setp.lt.f32 	%p227, %f228, %f32;
	or.pred  	%p228, %p226, %p227;
	mov.u64 	%rd407, %rd406;
	mov.f32 	%f229, %f228;
	@%p228 bra 	$L__BB9_38;
	setp.gt.f32 	%p229, %f228, %f32;
	mov.u64 	%rd407, %rd37;
	mov.f32 	%f229, %f32;
	@%p229 bra 	$L__BB9_38;
	setp.lt.s64 	%p230, %rd406, %rd37;
	min.s64 	%rd407, %rd406, %rd37;
	selp.f32 	%f229, %f228, %f32, %p230;
$L__BB9_38:
	mov.b32 	%r403, %f229;
	mov.b32 	%r419, 16;
	mov.b32 	%r420, 31;
	mov.b32 	%r421, -1;
	// begin inline asm
	shfl.sync.down.b32 %r402, %r403, %r419, %r420, %r421;
	// end inline asm
	mov.b32 	%f35, %r402;
	// begin inline asm
	shfl.sync.down.b32 %r407, %r408, %r419, %r420, %r421;
	// end inline asm
	mov.b64 	{%r413, %r418}, %rd407;
	// begin inline asm
	shfl.sync.down.b32 %r412, %r413, %r419, %r420, %r421;
	// end inline asm
	// begin inline asm
	shfl.sync.down.b32 %r417, %r418, %r419, %r420, %r421;
	// end inline asm
	mov.b64 	%rd40, {%r412, %r417};
	setp.gt.s32 	%p231, %r321, 15;
	setp.lt.f32 	%p232, %f229, %f35;
	or.pred  	%p233, %p231, %p232;
	mov.u64 	%rd478, %rd407;
	mov.f32 	%f292, %f229;
	@%p233 bra 	$L__BB9_41;
	setp.gt.f32 	%p234, %f229, %f35;
	mov.u64 	%rd478, %rd40;
	mov.f32 	%f292, %f35;
	@%p234 bra 	$L__BB9_41;
	setp.lt.s64 	%p235, %rd407, %rd40;
	min.s64 	%rd478, %rd407, %rd40;
	selp.f32 	%f292, %f229, %f35, %p235;
$L__BB9_41:
	setp.ne.s32 	%p236, %r321, 0;
	@%p236 bra 	$L__BB9_43;
	shr.u32 	%r422, %r1, 1;
	and.b32  	%r423, %r422, 496;
	mov.u32 	%r424, _ZN6thrust24THRUST_300001_SM_1000_NS8cuda_cub4core6detail5shmemE;
	add.s32 	%r425, %r424, %r423;
	st.shared.f32 	[%r425+8], %f292;
	st.shared.u64 	[%r425+16], %rd478;
$L__BB9_43:
	bar.sync 	0;
	setp.ne.s32 	%p237, %r1, 0;
	@%p237 bra 	$L__BB9_236;
	ld.shared.f32 	%f38, [_ZN6thrust24THRUST_300001_SM_1000_NS8cuda_cub4core6detail5shmemE+24];
	ld.shared.u64 	%rd43, [_ZN6thrust24THRUST_300001_SM_1000_NS8cuda_cub4core6detail5shmemE+32];
	setp.lt.f32 	%p238, %f292, %f38;
	mov.u64 	%rd409, %rd478;
	mov.f32 	%f231, %f292;
	@%p238 bra 	$L__BB9_47;
	setp.lt.f32 	%p239, %f38, %f292;
	mov.u64 	%rd409, %rd43;
	mov.f32 	%f231, %f38;
	@%p239 bra 	$L__BB9_47;
	setp.lt.s64 	%p240, %rd478, %rd43;
	min.s64 	%rd409, %rd478, %rd43;
	selp.f32 	%f231, %f292, %f38, %p240;
$L__BB9_47:
	ld.shared.f32 	%f41, [_ZN6thrust24THRUST_300001_SM_1000_NS8cuda_cub4core6detail5shmemE+40];
	ld.shared.u64 	%rd46, [_ZN6thrust24THRUST_300001_SM_1000_NS8cuda_cub4core6detail5shmemE+48];
	setp.lt.f32 	%p241, %f231, %f41;
	mov.u64 	%rd410, %rd409;
	mov.f32 	%f232, %f231;
	@%p241 bra 	$L__BB9_50;
	setp.lt.f32 	%p242, %f41, %f231;
	mov.u64 	%rd410, %rd46;
	mov.f32 	%f232, %f41;
	@%p242 bra 	$L__BB9_50;
	setp.lt.s64 	%p243, %rd409, %rd46;
	min.s64 	%rd410, %rd409, %rd46;
	selp.f32 	%f232, %f231, %f41, %p243;
$L__BB9_50:
	ld.shared.f32 	%f44, [_ZN6thrust24THRUST_300001_SM_1000_NS8cuda_cub4core6detail5shmemE+56];
	ld.shared.u64 	%rd49, [_ZN6thrust24THRUST_300001_SM_1000_NS8cuda_cub4core6detail5shmemE+64];
	setp.lt.f32 	%p244, %f232, %f44;
	mov.u64 	%rd411, %rd410;
	mov.f32 	%f233, %f232;
	@%p244 bra 	$L__BB9_53;
	setp.lt.f32 	%p245, %f44, %f232;
	mov.u64 	%rd411, %rd49;
	mov.f32 	%f233, %f44;
	@%p245 bra 	$L__BB9_53;
	setp.lt.s64 	%p246, %rd410, %rd49;
	min.s64 	%rd411, %rd410, %rd49;
	selp.f32 	%f233, %f232, %f44, %p246;
$L__BB9_53:
	ld.shared.f32 	%f47, [_ZN6thrust24THRUST_300001_SM_1000_NS8cuda_cub4core6detail5shmemE+72];
	ld.shared.u64 	%rd52, [_ZN6thrust24THRUST_300001_SM_1000_NS8cuda_cub4core6detail5shmemE+80];
	setp.lt.f32 	%p247, %f233, %f47;
	mov.u64 	%rd412, %rd411;
	mov.f32 	%f234, %f233;
	@%p247 bra 	$L__BB9_56;
	setp.lt.f32 	%p248, %f47, %f233;
	mov.u64 	%rd412, %rd52;
	mov.f32 	%f234, %f47;
	@%p248 bra 	$L__BB9_56;
	setp.lt.s64 	%p249, %rd411, %rd52;
	min.s64 	%rd412, %rd411, %rd52;
	selp.f32 	%f234, %f233, %f47, %p249;
$L__BB9_56:
	ld.shared.f32 	%f50, [_ZN6thrust24THRUST_300001_SM_1000_NS8cuda_cub4core6detail5shmemE+88];
	ld.shared.u64 	%rd55, [_ZN6thrust24THRUST_300001_SM_1000_NS8cuda_cub4core6detail5shmemE+96];
	setp.lt.f32 	%p250, %f234, %f50;
	mov.u64 	%rd413, %rd412;
	mov.f32 	%f235, %f234;
	@%p250 bra 	$L__BB9_59;
	setp.lt.f32 	%p251, %f50, %f234;
	mov.u64 	%rd413, %rd55;
	mov.f32 	%f235, %f50;
	@%p251 bra 	$L__BB9_59;
	setp.lt.s64 	%p252, %rd412, %rd55;
	min.s64 	%rd413, %rd412, %rd55;
	selp.f32 	%f235, %f234, %f50, %p252;
$L__BB9_59:
	ld.shared.f32 	%f53, [_ZN6thrust24THRUST_300001_SM_1000_NS8cuda_cub4core6detail5shmemE+104];
	ld.shared.u64 	%rd58, [_ZN6thrust24THRUST_300001_SM_1000_NS8cuda_cub4core6detail5shmemE+112];
	setp.lt.f32 	%p253, %f235, %f53;
	mov.u64 	%rd414, %rd413;
	mov.f32 	%f236, %f235;
	@%p253 bra 	$L__BB9_62;
	setp.lt.f32 	%p254, %f53, %f235;
	mov.u64 	%rd414, %rd58;
	mov.f32 	%f236, %f53;
	@%p254 bra 	$L__BB9_62;
	setp.lt.s64 	%p255, %rd413, %rd58;
	min.s64 	%rd414, %rd413, %rd58;
	selp.f32 	%f236, %f235, %f53, %p255;
$L__BB9_62:
	ld.shared.f32 	%f56, [_ZN6thrust24THRUST_300001_SM_1000_NS8cuda_cub4core6detail5shmemE+120];
	ld.shared.u64 	%rd61, [_ZN6thrust24THRUST_300001_SM_1000_NS8cuda_cub4core6detail5shmemE+128];
	setp.lt.f32 	%p256, %f236, %f56;
	mov.f32 	%f292, %f236;
	mov.u64 	%rd478, %rd414;
	@%p256 bra 	$L__BB9_236;
	setp.lt.f32 	%p257, %f56, %f236;
	mov.f32 	%f292, %f56;
	mov.u64 	%rd478, %rd61;
	@%p257 bra 	$L__BB9_236;
	setp.lt.s64 	%p258, %rd414, %rd61;
	min.s64 	%rd478, %rd414, %rd61;
	selp.f32 	%f292, %f236, %f56, %p258;
	bra.uni 	$L__BB9_236;
$L__BB9_65:
	// begin inline asm
	mov.u32 %r208, %laneid;
	// end inline asm
	and.b32  	%r229, %r1, 992;
	add.s32 	%r230, %r229, 32;
	setp.gt.s32 	%p155, %r230, %r29;
	not.b32 	%r231, %r229;
	add.s32 	%r232, %r29, %r231;
	selp.b32 	%r227, %r232, 31, %p155;
	mov.b32 	%r210, %f224;
	mov.b32 	%r226, 1;
	mov.b32 	%r228, -1;
	// begin inline asm
	shfl.sync.down.b32 %r209, %r210, %r226, %r227, %r228;
	// end inline asm
	mov.b32 	%f58, %r209;
	// begin inline asm
	shfl.sync.down.b32 %r214, %r215, %r226, %r227, %r228;
	// end inline asm
	mov.b64 	{%r220, %r225}, %rd402;
	// begin inline asm
	shfl.sync.down.b32 %r219, %r220, %r226, %r227, %r228;
	// end inline asm
	// begin inline asm
	shfl.sync.down.b32 %r224, %r225, %r226, %r227, %r228;
	// end inline asm
	mov.b64 	%rd63, {%r219, %r224};
	setp.ge.s32 	%p156, %r208, %r227;
	setp.lt.f32 	%p157, %f224, %f58;
	or.pred  	%p158, %p156, %p157;
	mov.u64 	%rd415, %rd402;
	mov.f32 	%f237, %f224;
	@%p158 bra 	$L__BB9_68;
	setp.gt.f32 	%p159, %f224, %f58;
	mov.u64 	%rd415, %rd63;
	mov.f32 	%f237, %f58;
	@%p159 bra 	$L__BB9_68;
	setp.lt.s64 	%p160, %rd402, %rd63;
	min.s64 	%rd415, %rd402, %rd63;
	selp.f32 	%f237, %f224, %f58, %p160;
$L__BB9_68:
	mov.b32 	%r234, %f237;
	mov.b32 	%r250, 2;
	mov.b32 	%r252, -1;
	// begin inline asm
	shfl.sync.down.b32 %r233, %r234, %r250, %r227, %r252;
	// end inline asm
	mov.b32 	%f61, %r233;
	// begin inline asm
	shfl.sync.down.b32 %r238, %r239, %r250, %r227, %r252;
	// end inline asm
	mov.b64 	{%r244, %r249}, %rd415;
	// begin inline asm
	shfl.sync.down.b32 %r243, %r244, %r250, %r227, %r252;
	// end inline asm
	// begin inline asm
	shfl.sync.down.b32 %r248, %r249, %r250, %r227, %r252;
	// end inline asm
	mov.b64 	%rd66, {%r243, %r248};
	add.s32 	%r253, %r208, 2;
	setp.gt.s32 	%p161, %r253, %r227;
	setp.lt.f32 	%p162, %f237, %f61;
	or.pred  	%p163, %p161, %p162;
	mov.u64 	%rd416, %rd415;
	mov.f32 	%f238, %f237;
	@%p163 bra 	$L__BB9_71;
	setp.gt.f32 	%p164, %f237, %f61;
	mov.u64 	%rd416, %rd66;
	mov.f32 	%f238, %f61;
	@%p164 bra 	$L__BB9_71;
	setp.lt.s64 	%p165, %rd415, %rd66;
	min.s64 	%rd416, %rd415, %rd66;
	selp.f32 	%f238, %f237, %f61, %p165;
$L__BB9_71:
	mov.b32 	%r255, %f238;
	mov.b32 	%r271, 4;
	mov.b32 	%r273, -1;
	// begin inline asm
	shfl.sync.down.b32 %r254, %r255, %r271, %r227, %r273;
	// end inline asm
	mov.b32 	%f64, %r254;
	// begin inline asm
	shfl.sync.down.b32 %r259, %r260, %r271, %r227, %r273;
	// end inline asm
	mov.b64 	{%r265, %r270}, %rd416;
	// begin inline asm
	shfl.sync.down.b32 %r264, %r265, %r271, %r227, %r273;
	// end inline asm
	// begin inline asm
	shfl.sync.down.b32 %r269, %r270, %r271, %r227, %r273;
	// end inline asm
	mov.b64 	%rd69, {%r264, %r269};
	add.s32 	%r274, %r208, 4;
	setp.gt.s32 	%p166, %r274, %r227;
	setp.lt.f32 	%p167, %f238, %f64;
	or.pred  	%p168, %p166, %p167;
	mov.f32 	%f239, %f238;
	mov.u64 	%rd417, %rd416;
	@%p168 bra 	$L__BB9_74;
	setp.gt.f32 	%p169, %f238, %f64;
	mov.f32 	%f239, %f64;
	mov.u64 	%rd417, %rd69;
	@%p169 bra 	$L__BB9_74;
	setp.lt.s64 	%p170, %rd416, %rd69;
	selp.f32 	%f239, %f238, %f64, %p170;
	min.s64 	%rd417, %rd416, %rd69;
$L__BB9_74:
	mov.b32 	%r276, %f239;
	mov.b32 	%r292, 8;
	mov.b32 	%r294, -1;
	// begin inline asm
	shfl.sync.down.b32 %r275, %r276, %r292, %r227, %r294;
	// end inline asm
	mov.b32 	%f67, %r275;
	// begin inline asm
	shfl.sync.down.b32 %r280, %r281, %r292, %r227, %r294;
	// end inline asm
	mov.b64 	{%r286, %r291}, %rd417;
	// begin inline asm
	shfl.sync.down.b32 %r285, %r286, %r292, %r227, %r294;
	// end inline asm
	// begin inline asm
	shfl.sync.down.b32 %r290, %r291, %r292, %r227, %r294;
	// end inline asm
	mov.b64 	%rd72, {%r285, %r290};
	add.s32 	%r295, %r208, 8;
	setp.gt.s32 	%p171, %r295, %r227;
	setp.lt.f32 	%p172, %f239, %f67;
	or.pred  	%p173, %p171, %p172;
	mov.f32 	%f240, %f239;
	mov.u64 	%rd418, %rd417;
	@%p173 bra 	$L__BB9_77;
	setp.gt.f32 	%p174, %f239, %f67;
	mov.f32 	%f240, %f67;
	mov.u64 	%rd418, %rd72;
	@%p174 bra 	$L__BB9_77;
	setp.lt.s64 	%p175, %rd417, %rd72;
	selp.f32 	%f240, %f239, %f67, %p175;
	min.s64 	%rd418, %rd417, %rd72;
$L__BB9_77:
	mov.b32 	%r297, %f240;
	mov.b32 	%r313, 16;
	mov.b32 	%r315, -1;
	// begin inline asm
	shfl.sync.down.b32 %r296, %r297, %r313, %r227, %r315;
	// end inline asm
	mov.b32 	%f70, %r296;
	// begin inline asm
	shfl.sync.down.b32 %r301, %r302, %r313, %r227, %r315;
	// end inline asm
	mov.b64 	{%r307, %r312}, %rd418;
	// begin inline asm
	shfl.sync.down.b32 %r306, %r307, %r313, %r227, %r315;
	// end inline asm
	// begin inline asm
	shfl.sync.down.b32 %r311, %r312, %r313, %r227, %r315;
	// end inline asm
	mov.b64 	%rd75, {%r306, %r311};
	add.s32 	%r316, %r208, 16;
	setp.gt.s32 	%p176, %r316, %r227;
	setp.lt.f32 	%p177, %f240, %f70;
	or.pred  	%p178, %p176, %p177;
	mov.f32 	%f292, %f240;
	mov.u64 	%rd478, %rd418;
	@%p178 bra 	$L__BB9_80;
	setp.gt.f32 	%p179, %f240, %f70;
	mov.f32 	%f292, %f70;
	mov.u64 	%rd478, %rd75;
	@%p179 bra 	$L__BB9_80;
	setp.lt.s64 	%p180, %rd418, %rd75;
	selp.f32 	%f292, %f240, %f70, %p180;
	min.s64 	%rd478, %rd418, %rd75;
$L__BB9_80:
	setp.ne.s32 	%p181, %r208, 0;
	@%p181 bra 	$L__BB9_82;
	shr.u32 	%r317, %r1, 1;
	and.b32  	%r318, %r317, 496;
	mov.u32 	%r319, _ZN6thrust24THRUST_300001_SM_1000_NS8cuda_cub4core6detail5shmemE;
	add.s32 	%r320, %r319, %r318;
	st.shared.f32 	[%r320+8], %f292;
	st.shared.u64 	[%r320+16], %rd478;
$L__BB9_82:
	bar.sync 	0;
	setp.ne.s32 	%p182, %r1, 0;
	@%p182 bra 	$L__BB9_236;
	setp.lt.s32 	%p183, %r29, 33;
	mov.f32 	%f242, %f292;
	mov.u64 	%rd420, %rd478;
	@%p183 bra 	$L__BB9_87;
	ld.shared.f32 	%f73, [_ZN6thrust24THRUST_300001_SM_1000_NS8cuda_cub4core6detail5shmemE+24];
	ld.shared.u64 	%rd78, [_ZN6thrust24THRUST_300001_SM_1000_NS8cuda_cub4core6detail5shmemE+32];
	setp.lt.f32 	%p184, %f292, %f73;
	mov.f32 	%f242, %f292;
	mov.u64 	%rd420, %rd478;
	@%p184 bra 	$L__BB9_87;
	setp.lt.f32 	%p185, %f73, %f292;
	mov.f32 	%f242, %f73;
	mov.u64 	%rd420, %rd78;
	@%p185 bra 	$L__BB9_87;
	setp.lt.s64 	%p186, %rd478, %rd78;
	selp.f32 	%f242, %f292, %f73, %p186;
	min.s64 	%rd420, %rd478, %rd78;
$L__BB9_87:
	setp.lt.s32 	%p187, %r29, 65;
	mov.f32 	%f243, %f242;
	mov.u64 	%rd421, %rd420;
	@%p187 bra 	$L__BB9_91;
	ld.shared.f32 	%f76, [_ZN6thrust24THRUST_300001_SM_1000_NS8cuda_cub4core6detail5shmemE+40];
	ld.shared.u64 	%rd81, [_ZN6thrust24THRUST_300001_SM_1000_NS8cuda_cub4core6detail5shmemE+48];
	setp.lt.f32 	%p188, %f242, %f76;
	mov.f32 	%f243, %f242;
	mov.u64 	%rd421, %rd420;
	@%p188 bra 	$L__BB9_91;
	setp.lt.f32 	%p189, %f76, %f242;
	mov.f32 	%f243, %f76;
	mov.u64 	%rd421, %rd81;
	@%p189 bra 	$L__BB9_91;
	setp.lt.s64 	%p190, %rd420, %rd81;
	selp.f32 	%f243, %f242, %f76, %p190;
	min.s64 	%rd421, %rd420, %rd81;
$L__BB9_91:
	setp.lt.s32 	%p191, %r29, 97;
	mov.f32 	%f244, %f243;
	mov.u64 	%rd422, %rd421;
	@%p191 bra 	$L__BB9_95;
	ld.shared.f32 	%f79, [_ZN6thrust24THRUST_300001_SM_1000_NS8cuda_cub4core6detail5shmemE+56];
	ld.shared.u64 	%rd84, [_ZN6thrust24THRUST_300001_SM_1000_NS8cuda_cub4core6detail5shmemE+64];
	setp.lt.f32 	%p192, %f243, %f79;
	mov.f32 	%f244, %f243;
	mov.u64 	%rd422, %rd421;
	@%p192 bra 	$L__BB9_95;
	setp.lt.f32 	%p193, %f79, %f243;
	mov.f32 	%f244, %f79;
	mov.u64 	%rd422, %rd84;
	@%p193 bra 	$L__BB9_95;
	setp.lt.s64 	%p194, %rd421, %rd84;
	selp.f32 	%f244, %f243, %f79, %p194;
	min.s64 	%rd422, %rd421, %rd84;
$L__BB9_95:
	setp.lt.s32 	%p195, %r29, 129;
	mov.f32 	%f245, %f244;
	mov.u64 	%rd423, %rd422;
	@%p195 bra 	$L__BB9_99;
	ld.shared.f32 	%f82, [_ZN6thrust24THRUST_300001_SM_1000_NS8cuda_cub4core6detail5shmemE+72];
	ld.shared.u64 	%rd87, [_ZN6thrust24THRUST_300001_SM_1000_NS8cuda_cub4core6detail5shmemE+80];
	setp.lt.f32 	%p196, %f244, %f82;
	mov.f32 	%f245, %f244;
	mov.u64 	%rd423, %rd422;
	@%p196 bra 	$L__BB9_99;
	setp.lt.f32 	%p197, %f82, %f244;
	mov.f32 	%f245, %f82;
	mov.u64 	%rd423, %rd87;
	@%p197 bra 	$L__BB9_99;
	setp.lt.s64 	%p198, %rd422, %rd87;
	selp.f32 	%f245, %f244, %f82, %p198;
	min.s64 	%rd423, %rd422, %rd87;
$L__BB9_99:
	setp.lt.s32 	%p199, %r29, 161;
	mov.f32 	%f246, %f245;
	mov.u64 	%rd424, %rd423;
	@%p199 bra 	$L__BB9_103;
	ld.shared.f32 	%f85, [_ZN6thrust24THRUST_300001_SM_1000_NS8cuda_cub4core6detail5shmemE+88];
	ld.shared.u64 	%rd90, [_ZN6thrust24THRUST_300001_SM_1000_NS8cuda_cub4core6detail5shmemE+96];
	setp.lt.f32 	%p200, %f245, %f85;
	mov.f32 	%f246, %f245;
	mov.u64 	%rd424, %rd423;
	@%p200 bra 	$L__BB9_103;
	setp.lt.f32 	%p201, %f85, %f245;
	mov.f32 	%f246, %f85;
	mov.u64 	%rd424, %rd90;
	@%p201 bra 	$L__BB9_103;
	setp.lt.s64 	%p202, %rd423, %rd90;
	selp.f32 	%f246, %f245, %f85, %p202;
	min.s64 	%rd424, %rd423, %rd90;
$L__BB9_103:
	setp.lt.s32 	%p203, %r29, 193;
	mov.f32 	%f247, %f246;
	mov.u64 	%rd425, %rd424;
	@%p203 bra 	$L__BB9_107;
	ld.shared.f32 	%f88, [_ZN6thrust24THRUST_300001_SM_1000_NS8cuda_cub4core6detail5shmemE+104];
	ld.shared.u64 	%rd93, [_ZN6thrust24THRUST_300001_SM_1000_NS8cuda_cub4core6detail5shmemE+112];
	setp.lt.f32 	%p204, %f246, %f88;
	mov.f32 	%f247, %f246;
	mov.u64 	%rd425, %rd424;
	@%p204 bra 	$L__BB9_107;
	setp.lt.f32 	%p205, %f88, %f246;
	mov.f32 	%f247, %f88;
	mov.u64 	%rd425, %rd93;
	@%p205 bra 	$L__BB9_107;
	setp.lt.s64 	%p206, %rd424, %rd93;
	selp.f32 	%f247, %f246, %f88, %p206;
	min.s64 	%rd425, %rd424, %rd93;
$L__BB9_107:
	setp.lt.s32 	%p207, %r29, 225;
	mov.f32 	%f292, %f247;
	mov.u64 	%rd478, %rd425;
	@%p207 bra 	$L__BB9_236;
	ld.shared.f32 	%f91, [_ZN6thrust24THRUST_300001_SM_1000_NS8cuda_cub4core6detail5shmemE+120];
	ld.shared.u64 	%rd96, [_ZN6thrust24THRUST_300001_SM_1000_NS8cuda_cub4core6detail5shmemE+128];
	setp.lt.f32 	%p208, %f247, %f91;
	mov.f32 	%f292, %f247;
	mov.u64 	%rd478, %rd425;
	@%p208 bra 	$L__BB9_236;
	setp.lt.f32 	%p209, %f91, %f247;
	mov.f32 	%f292, %f91;
	mov.u64 	%rd478, %rd96;
	@%p209 bra 	$L__BB9_236;
	setp.lt.s64 	%p210, %rd425, %rd96;
	selp.f32 	%f292, %f247, %f91, %p210;
	min.s64 	%rd478, %rd425, %rd96;
	bra.uni 	$L__BB9_236;
$L__BB9_111:
	mov.u32 	%r16, %tid.x;
	cvt.u64.u32 	%rd98, %r16;
	mul.wide.u32 	%rd258, %r16, 16;
	add.s64 	%rd239, %rd236, %rd258;
	// begin inline asm
	ld.global.nc.u64 %rd238, [%rd239];
	// end inline asm
	mov.b64 	{%r30, %r31}, %rd238;
	mov.b32 	%f93, %r30;
	add.s64 	%rd241, %rd239, 8;
	// begin inline asm
	ld.global.nc.u64 %rd240, [%rd241];
	// end inline asm
	add.s64 	%rd243, %rd239, 4096;
	// begin inline asm
	ld.global.nc.u64 %rd242, [%rd243];
	// end inline asm
	mov.b64 	{%r32, %r33}, %rd242;
	mov.b32 	%f94, %r32;
	add.s64 	%rd245, %rd239, 4104;
	// begin inline asm
	ld.global.nc.u64 %rd244, [%rd245];
	// end inline asm
	add.s64 	%rd247, %rd239, 8192;
	// begin inline asm
	ld.global.nc.u64 %rd246, [%rd247];
	// end inline asm
	mov.b64 	{%r34, %r35}, %rd246;
	mov.b32 	%f95, %r34;
	add.s64 	%rd249, %rd239, 8200;
	// begin inline asm
	ld.global.nc.u64 %rd248, [%rd249];
	// end inline asm
	add.s64 	%rd251, %rd239, 12288;
	// begin inline asm
	ld.global.nc.u64 %rd250, [%rd251];
	// end inline asm
	mov.b64 	{%r36, %r37}, %rd250;
	mov.b32 	%f96, %r36;
	add.s64 	%rd253, %rd239, 12296;
	// begin inline asm
	ld.global.nc.u64 %rd252, [%rd253];
	// end inline asm
	add.s64 	%rd255, %rd239, 16384;
	// begin inline asm
	ld.global.nc.u64 %rd254, [%rd255];
	// end inline asm
	mov.b64 	{%r38, %r39}, %rd254;
	mov.b32 	%f97, %r38;
	add.s64 	%rd257, %rd239, 16392;
	// begin inline asm
	ld.global.nc.u64 %rd256, [%rd257];
	// end inline asm
	setp.lt.f32 	%p3, %f93, %f94;
	mov.f32 	%f248, %f93;
	mov.u64 	%rd426, %rd240;
	@%p3 bra 	$L__BB9_114;
	setp.lt.f32 	%p4, %f94, %f93;
	mov.f32 	%f248, %f94;
	mov.u64 	%rd426, %rd244;
	@%p4 bra 	$L__BB9_114;
	setp.lt.s64 	%p5, %rd240, %rd244;
	selp.f32 	%f248, %f93, %f94, %p5;
	min.s64 	%rd426, %rd240, %rd244;
$L__BB9_114:
	setp.lt.f32 	%p6, %f248, %f95;
	mov.f32 	%f249, %f248;
	mov.u64 	%rd427, %rd426;
	@%p6 bra 	$L__BB9_117;
	setp.lt.f32 	%p7, %f95, %f248;
	mov.f32 	%f249, %f95;
	mov.u64 	%rd427, %rd248;
	@%p7 bra 	$L__BB9_117;
	setp.lt.s64 	%p8, %rd426, %rd248;
	selp.f32 	%f249, %f248, %f95, %p8;
	min.s64 	%rd427, %rd426, %rd248;
$L__BB9_117:
	setp.lt.f32 	%p9, %f249, %f96;
	mov.f32 	%f250, %f249;
	mov.u64 	%rd428, %rd427;
	@%p9 bra 	$L__BB9_120;
	setp.lt.f32 	%p10, %f96, %f249;
	mov.f32 	%f250, %f96;
	mov.u64 	%rd428, %rd252;
	@%p10 bra 	$L__BB9_120;
	setp.lt.s64 	%p11, %rd427, %rd252;
	selp.f32 	%f250, %f249, %f96, %p11;
	min.s64 	%rd428, %rd427, %rd252;
$L__BB9_120:
	setp.lt.f32 	%p12, %f250, %f97;
	mov.f32 	%f279, %f250;
	mov.u64 	%rd465, %rd428;
	@%p12 bra 	$L__BB9_123;
	setp.lt.f32 	%p13, %f97, %f250;
	mov.f32 	%f279, %f97;
	mov.u64 	%rd465, %rd256;
	@%p13 bra 	$L__BB9_123;
	setp.lt.s64 	%p14, %rd428, %rd256;
	selp.f32 	%f279, %f250, %f97, %p14;
	min.s64 	%rd465, %rd428, %rd256;
$L__BB9_123:
	setp.lt.u32 	%p15, %r29, 2560;
	mov.b64 	%rd444, 1280;
	@%p15 bra 	$L__BB9_174;
	add.s64 	%rd262, %rd1, -2560;
	mul.hi.u64 	%rd263, %rd262, -3689348814741910323;
	shr.u64 	%rd112, %rd263, 10;
	setp.lt.u64 	%p16, %rd262, 1280;
	mov.b64 	%rd444, 1280;
	@%p16 bra 	$L__BB9_157;
	add.s64 	%rd265, %rd112, 1;
	and.b64  	%rd430, %rd265, 36028797018963966;
	shl.b64 	%rd266, %rd98, 4;
	add.s64 	%rd267, %rd266, %rd236;
	add.s64 	%rd431, %rd267, 57352;
	mov.b64 	%rd444, 1280;
$L__BB9_126:
	add.s64 	%rd269, %rd431, -36872;
	// begin inline asm
	ld.global.nc.u64 %rd268, [%rd269];
	// end inline asm
	mov.b64 	{%r40, %r41}, %rd268;
	mov.b32 	%f107, %r40;
	add.s64 	%rd271, %rd431, -36864;
	// begin inline asm
	ld.global.nc.u64 %rd270, [%rd271];
	// end inline asm
	add.s64 	%rd273, %rd431, -32776;
	// begin inline asm
	ld.global.nc.u64 %rd272, [%rd273];
	// end inline asm
	mov.b64 	{%r42, %r43}, %rd272;
	mov.b32 	%f108, %r42;
	add.s64 	%rd275, %rd431, -32768;
	// begin inline asm
	ld.global.nc.u64 %rd274, [%rd275];
	// end inline asm
	add.s64 	%rd277, %rd431, -28680;
	// begin inline asm
	ld.global.nc.u64 %rd276, [%rd277];
	// end inline asm
	mov.b64 	{%r44, %r45}, %rd276;
	mov.b32 	%f109, %r44;
	add.s64 	%rd279, %rd431, -28672;
	// begin inline asm
	ld.global.nc.u64 %rd278, [%rd279];
	// end inline asm
	add.s64 	%rd281, %rd431, -24584;
	// begin inline asm
	ld.global.nc.u64 %rd280, [%rd281];
	// end inline asm
	mov.b64 	{%r46, %r47}, %rd280;
	mov.b32 	%f110, %r46;
	add.s64 	%rd283, %rd431, -24576;
	// begin inline asm
	ld.global.nc.u64 %rd282, [%rd283];
	// end inline asm
	add.s64 	%rd285, %rd431, -20488;
	// begin inline asm
	ld.global.nc.u64 %rd284, [%rd285];
	// end inline asm
	mov.b64 	{%r48, %r49}, %rd284;
	mov.b32 	%f111, %r48;
	add.s64 	%rd287, %rd431, -20480;
	// begin inline asm
	ld.global.nc.u64 %rd286, [%rd287];
	// end inline asm
	setp.lt.f32 	%p17, %f279, %f107;
	mov.f32 	%f253, %f279;
	mov.u64 	%rd434, %rd465;
	@%p17 bra 	$L__BB9_129;
	setp.lt.f32 	%p18, %f107, %f279;
	mov.f32 	%f253, %f107;
	mov.u64 	%rd434, %rd270;
	@%p18 bra 	$L__BB9_129;
	setp.lt.s64 	%p19, %rd465, %rd270;
	selp.f32 	%f253, %f279, %f107, %p19;
	min.s64 	%rd434, %rd465, %rd270;
$L__BB9_129:
	setp.lt.f32 	%p20, %f253, %f108;
	mov.f32 	%f254, %f253;
	mov.u64 	%rd435, %rd434;
	@%p20 bra 	$L__BB9_132;
	setp.lt.f32 	%p21, %f108, %f253;
	mov.f32 	%f254, %f108;
	mov.u64 	%rd435, %rd274;
	@%p21 bra 	$L__BB9_132;
	setp.lt.s64 	%p22, %rd434, %rd274;
	selp.f32 	%f254, %f253, %f108, %p22;
	min.s64 	%rd435, %rd434, %rd274;
$L__BB9_132:
	setp.lt.f32 	%p23, %f254, %f109;
	mov.f32 	%f255, %f254;
	mov.u64 	%rd436, %rd435;
	@%p23 bra 	$L__BB9_135;
	setp.lt.f32 	%p24, %f109, %f254;
	mov.f32 	%f255, %f109;
	mov.u64 	%rd436, %rd278;
	@%p24 bra 	$L__BB9_135;
	setp.lt.s64 	%p25, %rd435, %rd278;
	selp.f32 	%f255, %f254, %f109, %p25;
	min.s64 	%rd436, %rd435, %rd278;
$L__BB9_135:
	setp.lt.f32 	%p26, %f255, %f110;
	mov.f32 	%f256, %f255;
	mov.u64 	%rd437, %rd436;
	@%p26 bra 	$L__BB9_138;
	setp.lt.f32 	%p27, %f110, %f255;
	mov.f32 	%f256, %f110;
	mov.u64 	%rd437, %rd282;
	@%p27 bra 	$L__BB9_138;
	setp.lt.s64 	%p28, %rd436, %rd282;
	selp.f32 	%f256, %f255, %f110, %p28;
	min.s64 	%rd437, %rd436, %rd282;
$L__BB9_138:
	setp.lt.f32 	%p29, %f256, %f111;
	mov.f32 	%f257, %f256;
	mov.u64 	%rd438, %rd437;
	@%p29 bra 	$L__BB9_141;
	setp.lt.f32 	%p30, %f111, %f256;
	mov.f32 	%f257, %f111;
	mov.u64 	%rd438, %rd286;
	@%p30 bra 	$L__BB9_141;
	setp.lt.s64 	%p31, %rd437, %rd286;
	selp.f32 	%f257, %f256, %f111, %p31;
	min.s64 	%rd438, %rd437, %rd286;
$L__BB9_141:
	add.s64 	%rd289, %rd431, -16392;
	// begin inline asm
	ld.global.nc.u64 %rd288, [%rd289];
	// end inline asm
	mov.b64 	{%r50, %r51}, %rd288;
	mov.b32 	%f122, %r50;
	add.s64 	%rd291, %rd431, -16384;
	// begin inline asm
	ld.global.nc.u64 %rd290, [%rd291];
	// end inline asm
	add.s64 	%rd293, %rd431, -12296;
	// begin inline asm
	ld.global.nc.u64 %rd292, [%rd293];
	// end inline asm
	mov.b64 	{%r52, %r53}, %rd292;
	mov.b32 	%f123, %r52;
	add.s64 	%rd295, %rd431, -12288;
	// begin inline asm
	ld.global.nc.u64 %rd294, [%rd295];
	// end inline asm
	add.s64 	%rd297, %rd431, -8200;
	// begin inline asm
	ld.global.nc.u64 %rd296, [%rd297];
	// end inline asm
	mov.b64 	{%r54, %r55}, %rd296;
	mov.b32 	%f124, %r54;
	add.s64 	%rd299, %rd431, -8192;
	// begin inline asm
	ld.global.nc.u64 %rd298, [%rd299];
	// end inline asm
	add.s64 	%rd301, %rd431, -4104;
	// begin inline asm
	ld.global.nc.u64 %rd300, [%rd301];
	// end inline asm
	mov.b64 	{%r56, %r57}, %rd300;
	mov.b32 	%f125, %r56;
	add.s64 	%rd303, %rd431, -4096;
	// begin inline asm
	ld.global.nc.u64 %rd302, [%rd303];
	// end inline asm
	add.s64 	%rd305, %rd431, -8;
	// begin inline asm
	ld.global.nc.u64 %rd304, [%rd305];
	// end inline asm
	mov.b64 	{%r58, %r59}, %rd304;
	mov.b32 	%f126, %r58;
	// begin inline asm
	ld.global.nc.u64 %rd306, [%rd431];
	// end inline asm
	setp.lt.f32 	%p32, %f257, %f122;
	mov.f32 	%f258, %f257;
	mov.u64 	%rd439, %rd438;
	@%p32 bra 	$L__BB9_144;
	setp.lt.f32 	%p33, %f122, %f257;
	mov.f32 	%f258, %f122;
	mov.u64 	%rd439, %rd290;
	@%p33 bra 	$L__BB9_144;
	setp.lt.s64 	%p34, %rd438, %rd290;
	selp.f32 	%f258, %f257, %f122, %p34;
	min.s64 	%rd439, %rd438, %rd290;
$L__BB9_144:
	setp.lt.f32 	%p35, %f258, %f123;
	mov.f32 	%f259, %f258;
	mov.u64 	%rd440, %rd439;
	@%p35 bra 	$L__BB9_147;
	setp.lt.f32 	%p36, %f123, %f258;
	mov.f32 	%f259, %f123;
	mov.u64 	%rd440, %rd294;
	@%p36 bra 	$L__BB9_147;
	setp.lt.s64 	%p37, %rd439, %rd294;
	selp.f32 	%f259, %f258, %f123, %p37;
	min.s64 	%rd440, %rd439, %rd294;
$L__BB9_147:
	setp.lt.f32 	%p38, %f259, %f124;
	mov.f32 	%f260, %f259;
	mov.u64 	%rd441, %rd440;
	@%p38 bra 	$L__BB9_150;
	setp.lt.f32 	%p39, %f124, %f259;
	mov.f32 	%f260, %f124;
	mov.u64 	%rd441, %rd298;
	@%p39 bra 	$L__BB9_150;
	setp.lt.s64 	%p40, %rd440, %rd298;
	selp.f32 	%f260, %f259, %f124, %p40;
	min.s64 	%rd441, %rd440, %rd298;
$L__BB9_150:
	setp.lt.f32 	%p41, %f260, %f125;
	mov.f32 	%f261, %f260;
	mov.u64 	%rd442, %rd441;
	@%p41 bra 	$L__BB9_153;
	setp.lt.f32 	%p42, %f125, %f260;
	mov.f32 	%f261, %f125;
	mov.u64 	%rd442, %rd302;
	@%p42 bra 	$L__BB9_153;
	setp.lt.s64 	%p43, %rd441, %rd302;
	selp.f32 	%f261, %f260, %f125, %p43;
	min.s64 	%rd442, %rd441, %rd302;
$L__BB9_153:
	setp.lt.f32 	%p44, %f261, %f126;
	mov.f32 	%f279, %f261;
	mov.u64 	%rd465, %rd442;
	@%p44 bra 	$L__BB9_156;
	setp.lt.f32 	%p45, %f126, %f261;
	mov.f32 	%f279, %f126;
	mov.u64 	%rd465, %rd306;
	@%p45 bra 	$L__BB9_156;
	setp.lt.s64 	%p46, %rd442, %rd306;
	selp.f32 	%f279, %f261, %f126, %p46;
	min.s64 	%rd465, %rd442, %rd306;
$L__BB9_156:
	add.s64 	%rd444, %rd444, 2560;
	add.s64 	%rd431, %rd431, 40960;
	add.s64 	%rd430, %rd430, -2;
	setp.ne.s64 	%p47, %rd430, 0;
	@%p47 bra 	$L__BB9_126;
$L__BB9_157:
	and.b64  	%rd308, %rd112, 1;
	setp.eq.b64 	%p48, %rd308, 1;
	@%p48 bra 	$L__BB9_174;
	shl.b64 	%rd329, %rd444, 4;
	mul.wide.u32 	%rd330, %r16, 16;
	add.s64 	%rd331, %rd236, %rd330;
	add.s64 	%rd310, %rd331, %rd329;
	// begin inline asm
	ld.global.nc.u64 %rd309, [%rd310];
	// end inline asm
	mov.b64 	{%r60, %r61}, %rd309;
	mov.b32 	%f139, %r60;
	add.s64 	%rd312, %rd310, 8;
	// begin inline asm
	ld.global.nc.u64 %rd311, [%rd312];
	// end inline asm
	add.s64 	%rd314, %rd310, 4096;
	// begin inline asm
	ld.global.nc.u64 %rd313, [%rd314];
	// end inline asm
	mov.b64 	{%r62, %r63}, %rd313;
	mov.b32 	%f140, %r62;
	add.s64 	%rd316, %rd310, 4104;
	// begin inline asm
	ld.global.nc.u64 %rd315, [%rd316];
	// end inline asm
	add.s64 	%rd318, %rd310, 8192;
	// begin inline asm
	ld.global.nc.u64 %rd317, [%rd318];
	// end inline asm
	mov.b64 	{%r64, %r65}, %rd317;
	mov.b32 	%f141, %r64;
	add.s64 	%rd320, %rd310, 8200;
	// begin inline asm
	ld.global.nc.u64 %rd319, [%rd320];
	// end inline asm
	add.s64 	%rd322, %rd310, 12288;
	// begin inline asm
	ld.global.nc.u64 %rd321, [%rd322];
	// end inline asm
	mov.b64 	{%r66, %r67}, %rd321;
	mov.b32 	%f142, %r66;
	add.s64 	%rd324, %rd310, 12296;
	// begin inline asm
	ld.global.nc.u64 %rd323, [%rd324];
	// end inline asm
	add.s64 	%rd326, %rd310, 16384;
	// begin inline asm
	ld.global.nc.u64 %rd325, [%rd326];
	// end inline asm
	mov.b64 	{%r68, %r69}, %rd325;
	mov.b32 	%f143, %r68;
	add.s64 	%rd328, %rd310, 16392;
	// begin inline asm
	ld.global.nc.u64 %rd327, [%rd328];
	// end inline asm
	setp.lt.f32 	%p49, %f279, %f139;
	mov.f32 	%f265, %f279;
	mov.u64 	%rd448, %rd465;
	@%p49 bra 	$L__BB9_161;
	setp.lt.f32 	%p50, %f139, %f279;
	mov.f32 	%f265, %f139;
	mov.u64 	%rd448, %rd311;
	@%p50 bra 	$L__BB9_161;
	setp.lt.s64 	%p51, %rd465, %rd311;
	selp.f32 	%f265, %f279, %f139, %p51;
	min.s64 	%rd448, %rd465, %rd311;
$L__BB9_161:
	setp.lt.f32 	%p52, %f265, %f140;
	mov.f32 	%f266, %f265;
	mov.u64 	%rd449, %rd448;
	@%p52 bra 	$L__BB9_164;
	setp.lt.f32 	%p53, %f140, %f265;
	mov.f32 	%f266, %f140;
	mov.u64 	%rd449, %rd315;
	@%p53 bra 	$L__BB9_164;
	setp.lt.s64 	%p54, %rd448, %rd315;
	selp.f32 	%f266, %f265, %f140, %p54;
	min.s64 	%rd449, %rd448, %rd315;
$L__BB9_164:
	setp.lt.f32 	%p55, %f266, %f141;
	mov.f32 	%f267, %f266;
	mov.u64 	%rd450, %rd449;
	@%p55 bra 	$L__BB9_167;
	setp.lt.f32 	%p56, %f141, %f266;
	mov.f32 	%f267, %f141;
	mov.u64 	%rd450, %rd319;
	@%p56 bra 	$L__BB9_167;
	setp.lt.s64 	%p57, %rd449, %rd319;
	selp.f32 	%f267, %f266, %f141, %p57;
	min.s64 	%rd450, %rd449, %rd319;
$L__BB9_167:
	setp.lt.f32 	%p58, %f267, %f142;
	mov.f32 	%f268, %f267;
	mov.u64 	%rd451, %rd450;
	@%p58 bra 	$L__BB9_170;
	setp.lt.f32 	%p59, %f142, %f267;
	mov.f32 	%f268, %f142;
	mov.u64 	%rd451, %rd323;
	@%p59 bra 	$L__BB9_170;
	setp.lt.s64 	%p60, %rd450, %rd323;
	selp.f32 	%f268, %f267, %f142, %p60;
	min.s64 	%rd451, %rd450, %rd323;
$L__BB9_170:
	setp.lt.f32 	%p61, %f268, %f143;
	mov.f32 	%f279, %f268;
	mov.u64 	%rd465, %rd451;
	@%p61 bra 	$L__BB9_173;
	setp.lt.f32 	%p62, %f143, %f268;
	mov.f32 	%f279, %f143;
	mov.u64 	%rd465, %rd327;
	@%p62 bra 	$L__BB9_173;
	setp.lt.s64 	%p63, %rd451, %rd327;
	selp.f32 	%f279, %f268, %f143, %p63;
	min.s64 	%rd465, %rd451, %rd327;
$L__BB9_173:
	add.s64 	%rd444, %rd444, 1280;
$L__BB9_174:
	cvt.s64.s32 	%rd332, %r29;
	setp.ge.s64 	%p64, %rd444, %rd332;
	@%p64 bra 	$L__BB9_197;
	cvt.u32.u64 	%r17, %rd444;
	sub.s32 	%r18, %r29, %r17;
	setp.ge.s32 	%p65, %r16, %r18;
	@%p65 bra 	$L__BB9_197;
	not.b32 	%r70, %r16;
	add.s32 	%r71, %r29, %r70;
	sub.s32 	%r19, %r71, %r17;
	and.b32  	%r72, %r19, 768;
	setp.eq.s32 	%p66, %r72, 768;
	mov.u32 	%r434, %r16;
	@%p66 bra 	$L__BB9_182;
	cvt.u64.u32 	%rd334, %r16;
	add.s64 	%rd335, %rd444, %rd334;
	shl.b64 	%rd336, %rd335, 4;
	add.s64 	%rd455, %rd236, %rd336;
	shr.u32 	%r73, %r19, 8;
	add.s32 	%r74, %r73, 1;
	and.b32  	%r75, %r74, 3;
	neg.s32 	%r432, %r75;
	mov.u32 	%r434, %r16;
$L__BB9_178:
	.pragma "nounroll";
	mov.u64 	%rd176, %rd465;
	mov.f32 	%f155, %f279;
	// begin inline asm
	ld.global.nc.u64 %rd337, [%rd455];
	// end inline asm
	mov.b64 	{%r76, %r77}, %rd337;
	mov.b32 	%f156, %r76;
	add.s64 	%rd340, %rd455, 8;
	// begin inline asm
	ld.global.nc.u64 %rd339, [%rd340];
	// end inline asm
	setp.lt.f32 	%p67, %f155, %f156;
	@%p67 bra 	$L__BB9_181;
	setp.lt.f32 	%p68, %f156, %f155;
	mov.f32 	%f279, %f156;
	mov.u64 	%rd465, %rd339;
	@%p68 bra 	$L__BB9_181;
	setp.lt.s64 	%p69, %rd176, %rd339;
	selp.f32 	%f279, %f155, %f156, %p69;
	min.s64 	%rd465, %rd176, %rd339;
$L__BB9_181:
	add.s32 	%r434, %r434, 256;
	add.s64 	%rd455, %rd455, 4096;
	add.s32 	%r432, %r432, 1;
	setp.ne.s32 	%p70, %r432, 0;
	@%p70 bra 	$L__BB9_178;
$L__BB9_182:
	setp.lt.u32 	%p71, %r19, 768;
	@%p71 bra 	$L__BB9_197;
	cvt.u64.u32 	%rd341, %r434;
	add.s64 	%rd342, %rd444, %rd341;
	shl.b64 	%rd343, %rd342, 4;
	add.s64 	%rd344, %rd343, %rd236;
	add.s64 	%rd460, %rd344, 12296;
$L__BB9_184:
	add.s64 	%rd346, %rd460, -12296;
	// begin inline asm
	ld.global.nc.u64 %rd345, [%rd346];
	// end inline asm
	mov.b64 	{%r78, %r79}, %rd345;
	mov.b32 	%f162, %r78;
	add.s64 	%rd348, %rd460, -12288;
	// begin inline asm
	ld.global.nc.u64 %rd347, [%rd348];
	// end inline asm
	setp.lt.f32 	%p72, %f279, %f162;
	mov.f32 	%f276, %f279;
	mov.u64 	%rd462, %rd465;
	@%p72 bra 	$L__BB9_187;
	setp.lt.f32 	%p73, %f162, %f279;
	mov.f32 	%f276, %f162;
	mov.u64 	%rd462, %rd347;
	@%p73 bra 	$L__BB9_187;
	setp.lt.s64 	%p74, %rd465, %rd347;
	selp.f32 	%f276, %f279, %f162, %p74;
	min.s64 	%rd462, %rd465, %rd347;
$L__BB9_187:
	add.s64 	%rd350, %rd460, -8200;
	// begin inline asm
	ld.global.nc.u64 %rd349, [%rd350];
	// end inline asm
	mov.b64 	{%r80, %r81}, %rd349;
	mov.b32 	%f165, %r80;
	add.s64 	%rd352, %rd460, -8192;
	// begin inline asm
	ld.global.nc.u64 %rd351, [%rd352];
	// end inline asm
	setp.lt.f32 	%p75, %f276, %f165;
	mov.f32 	%f277, %f276;
	mov.u64 	%rd463, %rd462;
	@%p75 bra 	$L__BB9_190;
	setp.lt.f32 	%p76, %f165, %f276;
	mov.f32 	%f277, %f165;
	mov.u64 	%rd463, %rd351;
	@%p76 bra 	$L__BB9_190;
	setp.lt.s64 	%p77, %rd462, %rd351;
	selp.f32 	%f277, %f276, %f165, %p77;
	min.s64 	%rd463, %rd462, %rd351;
$L__BB9_190:
	add.s64 	%rd354, %rd460, -4104;
	// begin inline asm
	ld.global.nc.u64 %rd353, [%rd354];
	// end inline asm
	mov.b64 	{%r82, %r83}, %rd353;
	mov.b32 	%f168, %r82;
	add.s64 	%rd356, %rd460, -4096;
	// begin inline asm
	ld.global.nc.u64 %rd355, [%rd356];
	// end inline asm
	setp.lt.f32 	%p78, %f277, %f168;
	mov.f32 	%f278, %f277;
	mov.u64 	%rd464, %rd463;
	@%p78 bra 	$L__BB9_193;
	setp.lt.f32 	%p79, %f168, %f277;
	mov.f32 	%f278, %f168;
	mov.u64 	%rd464, %rd355;
	@%p79 bra 	$L__BB9_193;
	setp.lt.s64 	%p80, %rd463, %rd355;
	selp.f32 	%f278, %f277, %f168, %p80;
	min.s64 	%rd464, %rd463, %rd355;
$L__BB9_193:
	add.s64 	%rd358, %rd460, -8;
	// begin inline asm
	ld.global.nc.u64 %rd357, [%rd358];
	// end inline asm
	mov.b64 	{%r84, %r85}, %rd357;
	mov.b32 	%f171, %r84;
	// begin inline asm
	ld.global.nc.u64 %rd359, [%rd460];
	// end inline asm
	setp.lt.f32 	%p81, %f278, %f171;
	mov.f32 	%f279, %f278;
	mov.u64 	%rd465, %rd464;
	@%p81 bra 	$L__BB9_196;
	setp.lt.f32 	%p82, %f171, %f278;
	mov.f32 	%f279, %f171;
	mov.u64 	%rd465, %rd359;
	@%p82 bra 	$L__BB9_196;
	setp.lt.s64 	%p83, %rd464, %rd359;
	selp.f32 	%f279, %f278, %f171, %p83;
	min.s64 	%rd465, %rd464, %rd359;
$L__BB9_196:
	add.s32 	%r434, %r434, 1024;
	add.s64 	%rd460, %rd460, 16384;
	setp.lt.s32 	%p84, %r434, %r18;
	@%p84 bra 	$L__BB9_184;
$L__BB9_197:
	// begin inline asm
	mov.u32 %r86, %laneid;
	// end inline asm
	mov.b32 	%r88, %f279;
	mov.b32 	%r104, 1;
	mov.b32 	%r105, 31;
	mov.b32 	%r106, -1;
	// begin inline asm
	shfl.sync.down.b32 %r87, %r88, %r104, %r105, %r106;
	// end inline asm
	mov.b32 	%f175, %r87;
	// begin inline asm
	shfl.sync.down.b32 %r92, %r93, %r104, %r105, %r106;
	// end inline asm
	mov.b64 	{%r98, %r103}, %rd465;
	// begin inline asm
	shfl.sync.down.b32 %r97, %r98, %r104, %r105, %r106;
	// end inline asm
	// begin inline asm
	shfl.sync.down.b32 %r102, %r103, %r104, %r105, %r106;
	// end inline asm
	mov.b64 	%rd200, {%r97, %r102};
	setp.gt.s32 	%p85, %r86, 30;
	setp.lt.f32 	%p86, %f279, %f175;
	or.pred  	%p87, %p85, %p86;
	mov.f32 	%f281, %f279;
	mov.u64 	%rd467, %rd465;
	@%p87 bra 	$L__BB9_200;
	setp.gt.f32 	%p88, %f279, %f175;
	mov.f32 	%f281, %f175;
	mov.u64 	%rd467, %rd200;
	@%p88 bra 	$L__BB9_200;
	setp.lt.s64 	%p89, %rd465, %rd200;
	selp.f32 	%f281, %f279, %f175, %p89;
	min.s64 	%rd467, %rd465, %rd200;
$L__BB9_200:
	mov.b32 	%r108, %f281;
	mov.b32 	%r124, 2;
	mov.b32 	%r125, 31;
	mov.b32 	%r126, -1;
	// begin inline asm
	shfl.sync.down.b32 %r107, %r108, %r124, %r125, %r126;
	// end inline asm
	mov.b32 	%f178, %r107;
	// begin inline asm
	shfl.sync.down.b32 %r112, %r113, %r124, %r125, %r126;
	// end inline asm
	mov.b64 	{%r118, %r123}, %rd467;
	// begin inline asm
	shfl.sync.down.b32 %r117, %r118, %r124, %r125, %r126;
	// end inline asm
	// begin inline asm
	shfl.sync.down.b32 %r122, %r123, %r124, %r125, %r126;
	// end inline asm
	mov.b64 	%rd203, {%r117, %r122};
	setp.gt.s32 	%p90, %r86, 29;
	setp.lt.f32 	%p91, %f281, %f178;
	or.pred  	%p92, %p90, %p91;
	mov.f32 	%f282, %f281;
	mov.u64 	%rd468, %rd467;
	@%p92 bra 	$L__BB9_203;
	setp.gt.f32 	%p93, %f281, %f178;
	mov.f32 	%f282, %f178;
	mov.u64 	%rd468, %rd203;
	@%p93 bra 	$L__BB9_203;
	setp.lt.s64 	%p94, %rd467, %rd203;
	selp.f32 	%f282, %f281, %f178, %p94;
	min.s64 	%rd468, %rd467, %rd203;
$L__BB9_203:
	mov.b32 	%r128, %f282;
	mov.b32 	%r144, 4;
	mov.b32 	%r145, 31;
	mov.b32 	%r146, -1;
	// begin inline asm
	shfl.sync.down.b32 %r127, %r128, %r144, %r145, %r146;
	// end inline asm
	mov.b32 	%f181, %r127;
	// begin inline asm
	shfl.sync.down.b32 %r132, %r133, %r144, %r145, %r146;
	// end inline asm
	mov.b64 	{%r138, %r143}, %rd468;
	// begin inline asm
	shfl.sync.down.b32 %r137, %r138, %r144, %r145, %r146;
	// end inline asm
	// begin inline asm
	shfl.sync.down.b32 %r142, %r143, %r144, %r145, %r146;
	// end inline asm
	mov.b64 	%rd206, {%r137, %r142};
	setp.gt.s32 	%p95, %r86, 27;
	setp.lt.f32 	%p96, %f282, %f181;
	or.pred  	%p97, %p95, %p96;
	mov.f32 	%f283, %f282;
	mov.u64 	%rd469, %rd468;
	@%p97 bra 	$L__BB9_206;
	setp.gt.f32 	%p98, %f282, %f181;
	mov.f32 	%f283, %f181;
	mov.u64 	%rd469, %rd206;
	@%p98 bra 	$L__BB9_206;
	setp.lt.s64 	%p99, %rd468, %rd206;
	selp.f32 	%f283, %f282, %f181, %p99;
	min.s64 	%rd469, %rd468, %rd206;
$L__BB9_206:
	mov.b32 	%r148, %f283;
	mov.b32 	%r164, 8;
	mov.b32 	%r165, 31;
	mov.b32 	%r166, -1;
	// begin inline asm
	shfl.sync.down.b32 %r147, %r148, %r164, %r165, %r166;
	// end inline asm
	mov.b32 	%f184, %r147;
	// begin inline asm
	shfl.sync.down.b32 %r152, %r153, %r164, %r165, %r166;
	// end inline asm
	mov.b64 	{%r158, %r163}, %rd469;
	// begin inline asm
	shfl.sync.down.b32 %r157, %r158, %r164, %r165, %r166;
	// end inline asm
	// begin inline asm
	shfl.sync.down.b32 %r162, %r163, %r164, %r165, %r166;
	// end inline asm
	mov.b64 	%rd209, {%r157, %r162};
	setp.gt.s32 	%p100, %r86, 23;
	setp.lt.f32 	%p101, %f283, %f184;
	or.pred  	%p102, %p100, %p101;
	mov.f32 	%f284, %f283;
	mov.u64 	%rd470, %rd469;
	@%p102 bra 	$L__BB9_209;
	setp.gt.f32 	%p103, %f283, %f184;
	mov.f32 	%f284, %f184;
	mov.u64 	%rd470, %rd209;
	@%p103 bra 	$L__BB9_209;
	setp.lt.s64 	%p104, %rd469, %rd209;
	selp.f32 	%f284, %f283, %f184, %p104;
	min.s64 	%rd470, %rd469, %rd209;
$L__BB9_209:
	mov.b32 	%r168, %f284;
	mov.b32 	%r184, 16;
	mov.b32 	%r185, 31;
	mov.b32 	%r186, -1;
	// begin inline asm
	shfl.sync.down.b32 %r167, %r168, %r184, %r185, %r186;
	// end inline asm
	mov.b32 	%f187, %r167;
	// begin inline asm
	shfl.sync.down.b32 %r172, %r173, %r184, %r185, %r186;
	// end inline asm
	mov.b64 	{%r178, %r183}, %rd470;
	// begin inline asm
	shfl.sync.down.b32 %r177, %r178, %r184, %r185, %r186;
	// end inline asm
	// begin inline asm
	shfl.sync.down.b32 %r182, %r183, %r184, %r185, %r186;
	// end inline asm
	mov.b64 	%rd212, {%r177, %r182};
	setp.gt.s32 	%p105, %r86, 15;
	setp.lt.f32 	%p106, %f284, %f187;
	or.pred  	%p107, %p105, %p106;
	mov.f32 	%f292, %f284;
	mov.u64 	%rd478, %rd470;
	@%p107 bra 	$L__BB9_212;
	setp.gt.f32 	%p108, %f284, %f187;
	mov.f32 	%f292, %f187;
	mov.u64 	%rd478, %rd212;
	@%p108 bra 	$L__BB9_212;
	setp.lt.s64 	%p109, %rd470, %rd212;
	selp.f32 	%f292, %f284, %f187, %p109;
	min.s64 	%rd478, %rd470, %rd212;
$L__BB9_212:
	setp.ne.s32 	%p110, %r86, 0;
	@%p110 bra 	$L__BB9_214;
	shr.u32 	%r187, %r16, 1;
	and.b32  	%r188, %r187, 496;
	mov.u32 	%r189, _ZN6thrust24THRUST_300001_SM_1000_NS8cuda_cub4core6detail5shmemE;
	add.s32 	%r190, %r189, %r188;
	st.shared.f32 	[%r190+8], %f292;
	st.shared.u64 	[%r190+16], %rd478;
$L__BB9_214:
	bar.sync 	0;
	setp.ne.s32 	%p111, %r16, 0;
	@%p111 bra 	$L__BB9_236;
	ld.shared.f32 	%f190, [_ZN6thrust24THRUST_300001_SM_1000_NS8cuda_cub4core6detail5shmemE+24];
	ld.shared.u64 	%rd215, [_ZN6thrust24THRUST_300001_SM_1000_NS8cuda_cub4core6detail5shmemE+32];
	setp.lt.f32 	%p112, %f292, %f190;
	mov.f32 	%f286, %f292;
	mov.u64 	%rd472, %rd478;
	@%p112 bra 	$L__BB9_218;
	setp.lt.f32 	%p113, %f190, %f292;
	mov.f32 	%f286, %f190;
	mov.u64 	%rd472, %rd215;
	@%p113 bra 	$L__BB9_218;
	setp.lt.s64 	%p114, %rd478, %rd215;
	selp.f32 	%f286, %f292, %f190, %p114;
	min.s64 	%rd472, %rd478, %rd215;
$L__BB9_218:
	ld.shared.f32 	%f193, [_ZN6thrust24THRUST_300001_SM_1000_NS8cuda_cub4core6detail5shmemE+40];
	ld.shared.u64 	%rd218, [_ZN6thrust24THRUST_300001_SM_1000_NS8cuda_cub4core6detail5shmemE+48];
	setp.lt.f32 	%p115, %f286, %f193;
	mov.f32 	%f287, %f286;
	mov.u64 	%rd473, %rd472;
	@%p115 bra 	$L__BB9_221;
	setp.lt.f32 	%p116, %f193, %f286;
	mov.f32 	%f287, %f193;
	mov.u64 	%rd473, %rd218;
	@%p116 bra 	$L__BB9_221;
	setp.lt.s64 	%p117, %rd472, %rd218;
	selp.f32 	%f287, %f286, %f193, %p117;
	min.s64 	%rd473, %rd472, %rd218;
$L__BB9_221:
	ld.shared.f32 	%f196, [_ZN6thrust24THRUST_300001_SM_1000_NS8cuda_cub4core6detail5shmemE+56];
	ld.shared.u64 	%rd221, [_ZN6thrust24THRUST_300001_SM_1000_NS8cuda_cub4core6detail5shmemE+64];
	setp.lt.f32 	%p118, %f287, %f196;
	mov.f32 	%f288, %f287;
	mov.u64 	%rd474, %rd473;
	@%p118 bra 	$L__BB9_224;
	setp.lt.f32 	%p119, %f196, %f287;
	mov.f32 	%f288, %f196;
	mov.u64 	%rd474, %rd221;
	@%p119 bra 	$L__BB9_224;
	setp.lt.s64 	%p120, %rd473, %rd221;
	selp.f32 	%f288, %f287, %f196, %p120;
	min.s64 	%rd474, %rd473, %rd221;
$L__BB9_224:
	ld.shared.f32 	%f199, [_ZN6thrust24THRUST_300001_SM_1000_NS8cuda_cub4core6detail5shmemE+72];
	ld.shared.u64 	%rd224, [_ZN6thrust24THRUST_300001_SM_1000_NS8cuda_cub4core6detail5shmemE+80];
	setp.lt.f32 	%p121, %f288, %f199;
	mov.f32 	%f289, %f288;
	mov.u64 	%rd475, %rd474;
	@%p121 bra 	$L__BB9_227;
	setp.lt.f32 	%p122, %f199, %f288;
	mov.f32 	%f289, %f199;
	mov.u64 	%rd475, %rd224;
	@%p122 bra 	$L__BB9_227;
	setp.lt.s64 	%p123, %rd474, %rd224;
	selp.f32 	%f289, %f288, %f199, %p123;
	min.s64 	%rd475, %rd474, %rd224;
$L__BB9_227:
	ld.shared.f32 	%f202, [_ZN6thrust24THRUST_300001_SM_1000_NS8cuda_cub4core6detail5shmemE+88];
	ld.shared.u64 	%rd227, [_ZN6thrust24THRUST_300001_SM_1000_NS8cuda_cub4core6detail5shmemE+96];
	setp.lt.f32 	%p124, %f289, %f202;
	mov.f32 	%f290, %f289;
	mov.u64 	%rd476, %rd475;
	@%p124 bra 	$L__BB9_230;
	setp.lt.f32 	%p125, %f202, %f289;
	mov.f32 	%f290, %f202;
	mov.u64 	%rd476, %rd227;
	@%p125 bra 	$L__BB9_230;
	setp.lt.s64 	%p126, %rd475, %rd227;
	selp.f32 	%f290, %f289, %f202, %p126;
	min.s64 	%rd476, %rd475, %rd227;
$L__BB9_230:
	ld.shared.f32 	%f205, [_ZN6thrust24THRUST_300001_SM_1000_NS8cuda_cub4core6detail5shmemE+104];
	ld.shared.u64 	%rd230, [_ZN6thrust24THRUST_300001_SM_1000_NS8cuda_cub4core6detail5shmemE+112];
	setp.lt.f32 	%p127, %f290, %f205;
	mov.f32 	%f291, %f290;
	mov.u64 	%rd477, %rd476;
	@%p127 bra 	$L__BB9_233;
	setp.lt.f32 	%p128, %f205, %f290;
	mov.f32 	%f291, %f205;
	mov.u64 	%rd477, %rd230;
	@%p128 bra 	$L__BB9_233;
	setp.lt.s64 	%p129, %rd476, %rd230;
	selp.f32 	%f291, %f290, %f205, %p129;
	min.s64 	%rd477, %rd476, %rd230;
$L__BB9_233:
	ld.shared.f32 	%f208, [_ZN6thrust24THRUST_300001_SM_1000_NS8cuda_cub4core6detail5shmemE+120];
	ld.shared.u64 	%rd233, [_ZN6thrust24THRUST_300001_SM_1000_NS8cuda_cub4core6detail5shmemE+128];
	setp.lt.f32 	%p130, %f291, %f208;
	mov.f32 	%f292, %f291;
	mov.u64 	%rd478, %rd477;
	@%p130 bra 	$L__BB9_236;
	setp.lt.f32 	%p131, %f208, %f291;
	mov.f32 	%f292, %f208;
	mov.u64 	%rd478, %rd233;
	@%p131 bra 	$L__BB9_236;
	setp.lt.s64 	%p132, %rd477, %rd233;
	selp.f32 	%f292, %f291, %f208, %p132;
	min.s64 	%rd478, %rd477, %rd233;
$L__BB9_236:
	mov.u32 	%r426, %tid.x;
	setp.ne.s32 	%p259, %r426, 0;
	@%p259 bra 	$L__BB9_238;
	ld.param.u64 	%rd391, [_ZN6thrust24THRUST_300001_SM_1000_NS8cuda_cub4core6detail13_kernel_agentINS1_8__reduce11ReduceAgentIPN4cuda3std3__45tupleIJflEEESC_SB_lNS1_9__extrema9arg_min_fIflNS9_4lessIfEEEEEEJSC_SC_iSH_EEEvDpT0__param_1];
	cvta.to.global.u64 	%rd390, %rd391;
	st.global.f32 	[%rd390], %f292;
	st.global.u64 	[%rd390+8], %rd478;
$L__BB9_238:
	ret;

}
	// .globl	_ZN6thrust24THRUST_300001_SM_1000_NS8cuda_cub4core6detail13_kernel_agentINS1_8__reduce11ReduceAgentINS0_12zip_iteratorIN4cuda3std3__45tupleIJNS0_10device_ptrIfEENS0_17counting_iteratorIlNS0_11use_defaultESF_SF_EEEEEEEPNSB_IJflEEESJ_iNS1_9__extrema9arg_max_fIflNSA_4lessIfEEEEEEJSI_SK_iSP_EEEvDpT0_
.visible .entry _ZN6thrust24THRUST_300001_SM_1000_NS8cuda_cub4core6detail13_kernel_agentINS1_8__reduce11ReduceAgentINS0_12zip_iteratorIN4cuda3std3__45tupleIJNS0_10device_ptrIfEENS0_17counting_iteratorIlNS0_11use_defaultESF_SF_EEEEEEEPNSB_IJflEEESJ_iNS1_9__extrema9arg_max_fIflNSA_4lessIfEEEEEEJSI_SK_iSP_EEEvDpT0_(
	.param .align 8 .b8 _ZN6thrust24THRUST_300001_SM_1000_NS8cuda_cub4core6detail13_kernel_agentINS1_8__reduce11ReduceAgentINS0_12zip_iteratorIN4cuda3std3__45tupleIJNS0_10device_ptrIfEENS0_17counting_iteratorIlNS0_11use_defaultESF_SF_EEEEEEEPNSB_IJflEEESJ_iNS1_9__extrema9arg_max_fIflNSA_4lessIfEEEEEEJSI_SK_iSP_EEEvDpT0__param_0[16],
	.param .u64 .ptr .align 1 _ZN6thrust24THRUST_300001_SM_1000_NS8cuda_cub4core6detail13_kernel_agentINS1_8__reduce11ReduceAgentINS0_12zip_iteratorIN4cuda3std3__45tupleIJNS0_10device_ptrIfEENS0_17counting_iteratorIlNS0_11use_defaultESF_SF_EEEEEEEPNSB_IJflEEESJ_iNS1_9__extrema9arg_max_fIflNSA_4lessIfEEEEEEJSI_SK_iSP_EEEvDpT0__param_1,
	.param .u32 _ZN6thrust24THRUST_300001_SM_1000_NS8cuda_cub4core6detail13_kernel_agentINS1_8__reduce11ReduceAgentINS0_12zip_iteratorIN4cuda3std3__45tupleIJNS0_10device_ptrIfEENS0_17counting_iteratorIlNS0_11use_defaultESF_SF_EEEEEEEPNSB_IJflEEESJ_iNS1_9__extrema9arg_max_fIflNSA_4lessIfEEEEEEJSI_SK_iSP_EEEvDpT0__param_2,
	.param .align 1 .b8 _ZN6thrust24THRUST_300001_SM_1000_NS8cuda_cub4core6detail13_kernel_agentINS1_8__reduce11ReduceAgentINS0_12zip_iteratorIN4cuda3std3__45tupleIJNS0_10device_ptrIfEENS0_17counting_iteratorIlNS0_11use_defaultESF_SF_EEEEEEEPNSB_IJflEEESJ_iNS1_9__extrema9arg_max_fIflNSA_4lessIfEEEEEEJSI_SK_iSP_EEEvDpT0__param_3[1]
)
.maxntid 256
{
	.reg .pred 	%p<213>;
	.reg .b32 	%r<400>;
	.reg .b32 	%f<242>;
	.reg .b64 	%rd<305>;

	ld.param.u64 	%rd195, [_ZN6thrust24THRUST_300001_SM_1000_NS8cuda_cub4core6detail13_kernel_agentINS1_8__reduce11ReduceAgentINS0_12zip_iteratorIN4cuda3std3__45tupleIJNS0_10device_ptrIfEENS0_17counting_iteratorIlNS0_11use_defaultESF_SF_EEEEEEEPNSB_IJflEEESJ_iNS1_9__extrema9arg_max_fIflNSA_4lessIfEEEEEEJSI_SK_iSP_EEEvDpT0__param_0+8];
	ld.param.u64 	%rd194, [_ZN6thrust24THRUST_300001_SM_1000_NS8cuda_cub4core6detail13_kernel_agentINS1_8__reduce11ReduceAgentINS0_12zip_iteratorIN4cuda3std3__45tupleIJNS0_10device_ptrIfEENS0_17counting_iteratorIlNS0_11use_defaultESF_SF_EEEEEEEPNSB_IJflEEESJ_iNS1_9__extrema9arg_max_fIflNSA_4lessIfEEEEEEJSI_SK_iSP_EEEvDpT0__param_0];
	ld.param.u32 	%r36, [_ZN6thrust24THRUST_300001_SM_1000_NS8cuda_cub4core6detail13_kernel_agentINS1_8__reduce11ReduceAgentINS0_12zip_iteratorIN4cuda3std3__45tupleIJNS0_10device_ptrIfEENS0_17counting_iteratorIlNS0_11use_defaultESF_SF_EEEEEEEPNSB_IJflEEESJ_iNS1_9__extrema9arg_max_fIflNSA_4lessIfEEEEEEJSI_SK_iSP_EEEvDpT0__param_2];
	setp.eq.s32 	%p1, %r36, 0;
	@%p1 bra 	$L__BB10_206;
	cvta.to.global.u64 	%rd1, %rd194;
	setp.gt.s32 	%p2, %r36, 1279;
	@%p2 bra 	$L__BB10_122;
	mov.u32 	%r1, %tid.x;
	setp.ge.s32 	%p96, %r1, %r36;
	mov.f32 	%f188, 0f00000000;
	mov.b64 	%rd246, 0;
	mov.u32 	%r391, %r1;
	@%p96 bra 	$L__BB10_4;
	cvt.u64.u32 	%rd222, %r1;
	mul.wide.u32 	%rd223, %r1, 4;
	add.s64 	%rd224, %rd1, %rd223;
	add.s64 	%rd246, %rd195, %rd222;
	ld.global.f32 	%f188, [%rd224];
	add.s32 	%r391, %r1, 256;
$L__BB10_4:
	setp.ge.s32 	%p97, %r391, %r36;
	@%p97 bra 	$L__BB10_26;
	not.b32 	%r160, %r391;
	add.s32 	%r4, %r36, %r160;
	and.b32  	%r161, %r4, 768;
	setp.eq.s32 	%p98, %r161, 768;
	@%p98 bra 	$L__BB10_11;
	cvt.u64.u32 	%rd226, %r391;
	add.s64 	%rd237, %rd195, %rd226;
	mul.wide.u32 	%rd227, %r391, 4;
	add.s64 	%rd236, %rd1, %rd227;
	shr.u32 	%r162, %r4, 8;
	add.s32 	%r163, %r162, 1;
	and.b32  	%r164, %r163, 3;
	neg.s32 	%r389, %r164;
$L__BB10_7:
	.pragma "nounroll";
	mov.u64 	%rd9, %rd246;
	mov.f32 	%f3, %f188;
	ld.global.f32 	%f4, [%rd236];
	setp.lt.f32 	%p99, %f3, %f4;
	mov.u64 	%rd246, %rd237;
	mov.f32 	%f188, %f4;
	@%p99 bra 	$L__BB10_10;
	setp.lt.f32 	%p100, %f4, %f3;
	mov.u64 	%rd246, %rd9;
	mov.f32 	%f188, %f3;
	@%p100 bra 	$L__BB10_10;
	setp.lt.s64 	%p101, %rd9, %rd237;
	min.s64 	%rd246, %rd9, %rd237;
	selp.f32 	%f188, %f3, %f4, %p101;
$L__BB10_10:
	add.s32 	%r391, %r391, 256;
	add.s64 	%rd237, %rd237, 256;
	add.s64 	%rd236, %rd236, 1024;
	add.s32 	%r389, %r389, 1;
	setp.ne.s32 	%p102, %r389, 0;
	@%p102 bra 	$L__BB10_7;
$L__BB10_11:
	setp.lt.u32 	%p103, %r4, 768;
	@%p103 bra 	$L__BB10_26;
	add.s32 	%r392, %r391, 512;
$L__BB10_13:
	mov.u32 	%r12, %r392;
	add.s32 	%r165, %r12, -512;
	cvt.s64.s32 	%rd228, %r165;
	mul.wide.s32 	%rd229, %r165, 4;
	add.s64 	%rd17, %rd1, %rd229;
	add.s64 	%rd18, %rd195, %rd228;
	ld.global.f32 	%f10, [%rd17];
	setp.lt.f32 	%p104, %f188, %f10;
	mov.u64 	%rd243, %rd18;
	mov.f32 	%f185, %f10;
	@%p104 bra 	$L__BB10_16;
	setp.lt.f32 	%p105, %f10, %f188;
	mov.u64 	%rd243, %rd246;
	mov.f32 	%f185, %f188;
	@%p105 bra 	$L__BB10_16;
	setp.lt.s64 	%p106, %rd246, %rd18;
	min.s64 	%rd243, %rd246, %rd18;
	selp.f32 	%f185, %f188, %f10, %p106;
$L__BB10_16:
	add.s32 	%r166, %r12, -256;
	cvt.s64.s32 	%rd230, %r166;
	add.s64 	%rd21, %rd195, %rd230;
	ld.global.f32 	%f13, [%rd17+1024];
	setp.lt.f32 	%p107, %f185, %f13;
	mov.u64 	%rd244, %rd21;
	mov.f32 	%f186, %f13;
	@%p107 bra 	$L__BB10_19;
	setp.lt.f32 	%p108, %f13, %f185;
	mov.u64 	%rd244, %rd243;
	mov.f32 	%f186, %f185;
	@%p108 bra 	$L__BB10_19;
	setp.lt.s64 	%p109, %rd243, %rd21;
	min.s64 	%rd244, %rd243, %rd21;
	selp.f32 	%f186, %f185, %f13, %p109;
$L__BB10_19:
	cvt.s64.s32 	%rd231, %r12;
	add.s64 	%rd24, %rd195, %rd231;
	ld.global.f32 	%f16, [%rd17+2048];
	setp.lt.f32 	%p110, %f186, %f16;
	mov.u64 	%rd245, %rd24;
	mov.f32 	%f187, %f16;
	@%p110 bra 	$L__BB10_22;
	setp.lt.f32 	%p111, %f16, %f186;
	mov.u64 	%rd245, %rd244;
	mov.f32 	%f187, %f186;
	@%p111 bra 	$L__BB10_22;
	setp.lt.s64 	%p112, %rd244, %rd24;
	min.s64 	%rd245, %rd244, %rd24;
	selp.f32 	%f187, %f186, %f16, %p112;
$L__BB10_22:
	add.s32 	%r167, %r12, 256;
	cvt.s64.s32 	%rd232, %r167;
	add.s64 	%rd27, %rd195, %rd232;
	ld.global.f32 	%f19, [%rd17+3072];
	setp.lt.f32 	%p113, %f187, %f19;
	mov.u64 	%rd246, %rd27;
	mov.f32 	%f188, %f19;
	@%p113 bra 	$L__BB10_25;
	setp.lt.f32 	%p114, %f19, %f187;
	mov.u64 	%rd246, %rd245;
	mov.f32 	%f188, %f187;
	@%p114 bra 	$L__BB10_25;
	setp.lt.s64 	%p115, %rd245, %rd27;
	min.s64 	%rd246, %rd245, %rd27;
	selp.f32 	%f188, %f187, %f19, %p115;
$L__BB10_25:
	add.s32 	%r392, %r12, 1024;
	add.s32 	%r168, %r12, 512;
	setp.lt.s32 	%p116, %r168, %r36;
	@%p116 bra 	$L__BB10_13;
$L__BB10_26:
	setp.lt.s32 	%p117, %r36, 256;
	@%p117 bra 	$L__BB10_71;
	// begin inline asm
	mov.u32 %r282, %laneid;
	// end inline asm
	mov.b32 	%r284, %f188;
	mov.b32 	%r300, 1;
	mov.b32 	%r301, 31;
	mov.b32 	%r302, -1;
	// begin inline asm
	shfl.sync.down.b32 %r283, %r284, %r300, %r301, %r302;
	// end inline asm
	mov.b32 	%f23, %r283;
	// begin inline asm
	shfl.sync.down.b32 %r288, %r289, %r300, %r301, %r302;
	// end inline asm
	mov.b64 	{%r294, %r299}, %rd246;
	// begin inline asm
	shfl.sync.down.b32 %r293, %r294, %r300, %r301, %r302;
	// end inline asm
	// begin inline asm
	shfl.sync.down.b32 %r298, %r299, %r300, %r301, %r302;
	// end inline asm
	mov.b64 	%rd31, {%r293, %r298};
	setp.gt.s32 	%p169, %r282, 30;
	mov.u64 	%rd248, %rd246;
	mov.f32 	%f190, %f188;
	@%p169 bra 	$L__BB10_31;
	setp.lt.f32 	%p170, %f188, %f23;
	mov.u64 	%rd248, %rd31;
	mov.f32 	%f190, %f23;
	@%p170 bra 	$L__BB10_31;
	setp.gt.f32 	%p171, %f188, %f23;
	mov.u64 	%rd248, %rd246;
	mov.f32 	%f190, %f188;
	@%p171 bra 	$L__BB10_31;
	setp.lt.s64 	%p172, %rd246, %rd31;
	min.s64 	%rd248, %rd246, %rd31;
	selp.f32 	%f190, %f188, %f23, %p172;
$L__BB10_31:
	mov.b32 	%r304, %f190;
	mov.b32 	%r320, 2;
	mov.b32 	%r321, 31;
	mov.b32 	%r322, -1;
	// begin inline asm
	shfl.sync.down.b32 %r303, %r304, %r320, %r321, %r322;
	// end inline asm
	mov.b32 	%f26, %r303;
	// begin inline asm
	shfl.sync.down.b32 %r308, %r309, %r320, %r321, %r322;
	// end inline asm
	mov.b64 	{%r314, %r319}, %rd248;
	// begin inline asm
	shfl.sync.down.b32 %r313, %r314, %r320, %r321, %r322;
	// end inline asm
	// begin inline asm
	shfl.sync.down.b32 %r318, %r319, %r320, %r321, %r322;
	// end inline asm
	mov.b64 	%rd34, {%r313, %r318};
	setp.gt.s32 	%p173, %r282, 29;
	mov.u64 	%rd249, %rd248;
	mov.f32 	%f191, %f190;
	@%p173 bra 	$L__BB10_35;
	setp.lt.f32 	%p174, %f190, %f26;
	mov.u64 	%rd249, %rd34;
	mov.f32 	%f191, %f26;
	@%p174 bra 	$L__BB10_35;
	setp.gt.f32 	%p175, %f190, %f26;
	mov.u64 	%rd249, %rd248;
	mov.f32 	%f191, %f190;
	@%p175 bra 	$L__BB10_35;
	setp.lt.s64 	%p176, %rd248, %rd34;
	min.s64 	%rd249, %rd248, %rd34;
	selp.f32 	%f191, %f190, %f26, %p176;
$L__BB10_35:
	mov.b32 	%r324, %f191;
	mov.b32 	%r340, 4;
	mov.b32 	%r341, 31;
	mov.b32 	%r342, -1;
	// begin inline asm
	shfl.sync.down.b32 %r323, %r324, %r340, %r341, %r342;
	// end inline asm
	mov.b32 	%f29, %r323;
	// begin inline asm
	shfl.sync.down.b32 %r328, %r329, %r340, %r341, %r342;
	// end inline asm
	mov.b64 	{%r334, %r339}, %rd249;
	// begin inline asm
	shfl.sync.down.b32 %r333, %r334, %r340, %r341, %r342;
	// end inline asm
	// begin inline asm
	shfl.sync.down.b32 %r338, %r339, %r340, %r341, %r342;
	// end inline asm
	mov.b64 	%rd37, {%r333, %r338};
	setp.gt.s32 	%p177, %r282, 27;
	mov.u64 	%rd250, %rd249;
	mov.f32 	%f192, %f191;
	@%p177 bra 	$L__BB10_39;
	setp.lt.f32 	%p178, %f191, %f29;
	mov.u64 	%rd250, %rd37;
	mov.f32 	%f192, %f29;
	@%p178 bra 	$L__BB10_39;
	setp.gt.f32 	%p179, %f191, %f29;
	mov.u64 	%rd250, %rd249;
	mov.f32 	%f192, %f191;
	@%p179 bra 	$L__BB10_39;
	setp.lt.s64 	%p180, %rd249, %rd37;
	min.s64 	%rd250, %rd249, %rd37;
	selp.f32 	%f192, %f191, %f29, %p180;
$L__BB10_39:
	mov.b32 	%r344, %f192;
	mov.b32 	%r360, 8;
	mov.b32 	%r361, 31;
	mov.b32 	%r362, -1;
	// begin inline asm
	shfl.sync.down.b32 %r343, %r344, %r360, %r361, %r362;
	// end inline asm
	mov.b32 	%f32, %r343;
	// begin inline asm
	shfl.sync.down.b32 %r348, %r349, %r360, %r361, %r362;
	// end inline asm
	mov.b64 	{%r354, %r359}, %rd250;
	// begin inline asm
	shfl.sync.down.b32 %r353, %r354, %r360, %r361, %r362;
	// end inline asm
	// begin inline asm
	shfl.sync.down.b32 %r358, %r359, %r360, %r361, %r362;
	// end inline asm
	mov.b64 	%rd40, {%r353, %r358};
	setp.gt.s32 	%p181, %r282, 23;
	mov.u64 	%rd251, %rd250;
	mov.f32 	%f193, %f192;
	@%p181 bra 	$L__BB10_43;
	setp.lt.f32 	%p182, %f192, %f32;
	mov.u64 	%rd251, %rd40;
	mov.f32 	%f193, %f32;
	@%p182 bra 	$L__BB10_43;
	setp.gt.f32 	%p183, %f192, %f32;
	mov.u64 	%rd251, %rd250;
	mov.f32 	%f193, %f192;
	@%p183 bra 	$L__BB10_43;
	setp.lt.s64 	%p184, %rd250, %rd40;
	min.s64 	%rd251, %rd250, %rd40;
	selp.f32 	%f193, %f192, %f32, %p184;
$L__BB10_43:
	mov.b32 	%r364, %f193;
	mov.b32 	%r380, 16;
	mov.b32 	%r381, 31;
	mov.b32 	%r382, -1;
	// begin inline asm
	shfl.sync.down.b32 %r363, %r364, %r380, %r381, %r382;
	// end inline asm
	mov.b32 	%f35, %r363;
	// begin inline asm
	shfl.sync.down.b32 %r368, %r369, %r380, %r381, %r382;
	// end inline asm
	mov.b64 	{%r374, %r379}, %rd251;
	// begin inline asm
	shfl.sync.down.b32 %r373, %r374, %r380, %r381, %r382;
	// end inline asm
	// begin inline asm
	shfl.sync.down.b32 %r378, %r379, %r380, %r381, %r382;
	// end inline asm
	mov.b64 	%rd43, {%r373, %r378};
	setp.gt.s32 	%p185, %r282, 15;
	mov.u64 	%rd304, %rd251;
	mov.f32 	%f241, %f193;
	@%p185 bra 	$L__BB10_47;
	setp.lt.f32 	%p186, %f193, %f35;
	mov.u64 	%rd304, %rd43;
	mov.f32 	%f241, %f35;
	@%p186 bra 	$L__BB10_47;
	setp.gt.f32 	%p187, %f193, %f35;
	mov.u64 	%rd304, %rd251;
	mov.f32 	%f241, %f193;
	@%p187 bra 	$L__BB10_47;
	setp.lt.s64 	%p188, %rd251, %rd43;
	min.s64 	%rd304, %rd251, %rd43;
	selp.f32 	%f241, %f193, %f35, %p188;
$L__BB10_47:
	setp.ne.s32 	%p189, %r282, 0;
	@%p189 bra 	$L__BB10_49;
	shr.u32 	%r383, %r1, 1;
	and.b32  	%r384, %r383, 496;
	mov.u32 	%r385, _ZN6thrust24THRUST_300001_SM_1000_NS8cuda_cub4core6detail5shmemE;
	add.s32 	%r386, %r385, %r384;
	st.shared.f32 	[%r386+8], %f241;
	st.shared.u64 	[%r386+16], %rd304;
$L__BB10_49:
	bar.sync 	0;
	setp.ne.s32 	%p190, %r1, 0;
	@%p190 bra 	$L__BB10_204;
	ld.shared.f32 	%f38, [_ZN6thrust24THRUST_300001_SM_1000_NS8cuda_cub4core6detail5shmemE+24];
	ld.shared.u64 	%rd46, [_ZN6thrust24THRUST_300001_SM_1000_NS8cuda_cub4core6detail5shmemE+32];
	setp.lt.f32 	%p191, %f241, %f38;
	mov.u64 	%rd253, %rd46;
	mov.f32 	%f195, %f38;
	@%p191 bra 	$L__BB10_53;
	setp.lt.f32 	%p192, %f38, %f241;
	mov.u64 	%rd253, %rd304;
	mov.f32 	%f195, %f241;
	@%p192 bra 	$L__BB10_53;
	setp.lt.s64 	%p193, %rd304, %rd46;
	min.s64 	%rd253, %rd304, %rd46;
	selp.f32 	%f195, %f241, %f38, %p193;
$L__BB10_53:
	ld.shared.f32 	%f41, [_ZN6thrust24THRUST_300001_SM_1000_NS8cuda_cub4core6detail5shmemE+40];
	ld.shared.u64 	%rd49, [_ZN6thrust24THRUST_300001_SM_1000_NS8cuda_cub4core6detail5shmemE+48];
	setp.lt.f32 	%p194, %f195, %f41;
	mov.u64 	%rd254, %rd49;
	mov.f32 	%f196, %f41;
	@%p194 bra 	$L__BB10_56;
	setp.lt.f32 	%p195, %f41, %f195;
	mov.u64 	%rd254, %rd253;
	mov.f32 	%f196, %f195;
	@%p195 bra 	$L__BB10_56;
	setp.lt.s64 	%p196, %rd253, %rd49;
	min.s64 	%rd254, %rd253, %rd49;
	selp.f32 	%f196, %f195, %f41, %p196;
$L__BB10_56:
	ld.shared.f32 	%f44, [_ZN6thrust24THRUST_300001_SM_1000_NS8cuda_cub4core6detail5shmemE+56];
	ld.shared.u64 	%rd52, [_ZN6thrust24THRUST_300001_SM_1000_NS8cuda_cub4core6detail5shmemE+64];
	setp.lt.f32 	%p197, %f196, %f44;
	mov.u64 	%rd255, %rd52;
	mov.f32 	%f197, %f44;
	@%p197 bra 	$L__BB10_59;
	setp.lt.f32 	%p198, %f44, %f196;
	mov.u64 	%rd255, %rd254;
	mov.f32 	%f197, %f196;
	@%p198 bra 	$L__BB10_59;
	setp.lt.s64 	%p199, %rd254, %rd52;
	min.s64 	%rd255, %rd254, %rd52;
	selp.f32 	%f197, %f196, %f44, %p199;
$L__BB10_59:
	ld.shared.f32 	%f47, [_ZN6thrust24THRUST_300001_SM_1000_NS8cuda_cub4core6detail5shmemE+72];
	ld.shared.u64 	%rd55, [_ZN6thrust24THRUST_300001_SM_1000_NS8cuda_cub4core6detail5shmemE+80];
	setp.lt.f32 	%p200, %f197, %f47;
	mov.u64 	%rd256, %rd55;
	mov.f32 	%f198, %f47;
	@%p200 bra 	$L__BB10_62;
	setp.lt.f32 	%p201, %f47, %f197;
	mov.u64 	%rd256, %rd255;
	mov.f32 	%f198, %f197;
	@%p201 bra 	$L__BB10_62;
	setp.lt.s64 	%p202, %rd255, %rd55;
	min.s64 	%rd256, %rd255, %rd55;
	selp.f32 	%f198, %f197, %f47, %p202;
$L__BB10_62:
	ld.shared.f32 	%f50, [_ZN6thrust24THRUST_300001_SM_1000_NS8cuda_cub4core6detail5shmemE+88];
	ld.shared.u64 	%rd58, [_ZN6thrust24THRUST_300001_SM_1000_NS8cuda_cub4core6detail5shmemE+96];
	setp.lt.f32 	%p203, %f198, %f50;
	mov.u64 	%rd257, %rd58;
	mov.f32 	%f199, %f50;
	@%p203 bra 	$L__BB10_65;
	setp.lt.f32 	%p204, %f50, %f198;
	mov.u64 	%rd257, %rd256;
	mov.f32 	%f199, %f198;
	@%p204 bra 	$L__BB10_65;
	setp.lt.s64 	%p205, %rd256, %rd58;
	min.s64 	%rd257, %rd256, %rd58;
	selp.f32 	%f199, %f198, %f50, %p205;
$L__BB10_65:
	ld.shared.f32 	%f53, [_ZN6thrust24THRUST_300001_SM_1000_NS8cuda_cub4core6detail5shmemE+104];
	ld.shared.u64 	%rd61, [_ZN6thrust24THRUST_300001_SM_1000_NS8cuda_cub4core6detail5shmemE+112];
	setp.lt.f32 	%p206, %f199, %f53;
	mov.u64 	%rd258, %rd61;
	mov.f32 	%f200, %f53;
	@%p206 bra 	$L__BB10_68;
	setp.lt.f32 	%p207, %f53, %f199;
	mov.u64 	%rd258, %rd257;
	mov.f32 	%f200, %f199;
	@%p207 bra 	$L__BB10_68;
	setp.lt.s64 	%p208, %rd257, %rd61;
	min.s64 	%rd258, %rd257, %rd61;
	selp.f32 	%f200, %f199, %f53, %p208;
$L__BB10_68:
	ld.shared.f32 	%f56, [_ZN6thrust24THRUST_300001_SM_1000_NS8cuda_cub4core6detail5shmemE+120];
	ld.shared.u64 	%rd64, [_ZN6thrust24THRUST_300001_SM_1000_NS8cuda_cub4core6detail5shmemE+128];
	setp.lt.f32 	%p209, %f200, %f56;
	mov.f32 	%f241, %f56;
	mov.u64 	%rd304, %rd64;
	@%p209 bra 	$L__BB10_204;
	setp.lt.f32 	%p210, %f56, %f200;
	mov.f32 	%f241, %f200;
	mov.u64 	%rd304, %rd258;
	@%p210 bra 	$L__BB10_204;
	setp.lt.s64 	%p211, %rd258, %rd64;
	min.s64 	%rd304, %rd258, %rd64;
	selp.f32 	%f241, %f200, %f56, %p211;
	bra.uni 	$L__BB10_204;
$L__BB10_71:
	// begin inline asm
	mov.u32 %r169, %laneid;
	// end inline asm
	and.b32  	%r190, %r1, 992;
	add.s32 	%r191, %r190, 32;
	setp.gt.s32 	%p118, %r191, %r36;
	not.b32 	%r192, %r190;
	add.s32 	%r193, %r36, %r192;
	selp.b32 	%r188, %r193, 31, %p118;
	mov.b32 	%r171, %f188;
	mov.b32 	%r187, 1;
	mov.b32 	%r189, -1;
	// begin inline asm
	shfl.sync.down.b32 %r170, %r171, %r187, %r188, %r189;
	// end inline asm
	mov.b32 	%f58, %r170;
	// begin inline asm
	shfl.sync.down.b32 %r175, %r176, %r187, %r188, %r189;
	// end inline asm
	mov.b64 	{%r181, %r186}, %rd246;
	// begin inline asm
	shfl.sync.down.b32 %r180, %r181, %r187, %r188, %r189;
	// end inline asm
	// begin inline asm
	shfl.sync.down.b32 %r185, %r186, %r187, %r188, %r189;
	// end inline asm
	mov.b64 	%rd66, {%r180, %r185};
	setp.ge.s32 	%p119, %r169, %r188;
	mov.f32 	%f201, %f188;
	mov.u64 	%rd259, %rd246;
	@%p119 bra 	$L__BB10_75;
	setp.lt.f32 	%p120, %f188, %f58;
	mov.f32 	%f201, %f58;
	mov.u64 	%rd259, %rd66;
	@%p120 bra 	$L__BB10_75;
	setp.gt.f32 	%p121, %f188, %f58;
	mov.f32 	%f201, %f188;
	mov.u64 	%rd259, %rd246;
	@%p121 bra 	$L__BB10_75;
	setp.lt.s64 	%p122, %rd246, %rd66;
	selp.f32 	%f201, %f188, %f58, %p122;
	min.s64 	%rd259, %rd246, %rd66;
$L__BB10_75:
	mov.b32 	%r195, %f201;
	mov.b32 	%r211, 2;
	mov.b32 	%r213, -1;
	// begin inline asm
	shfl.sync.down.b32 %r194, %r195, %r211, %r188, %r213;
	// end inline asm
	mov.b32 	%f61, %r194;
	// begin inline asm
	shfl.sync.down.b32 %r199, %r200, %r211, %r188, %r213;
	// end inline asm
	mov.b64 	{%r205, %r210}, %rd259;
	// begin inline asm
	shfl.sync.down.b32 %r204, %r205, %r211, %r188, %r213;
	// end inline asm
	// begin inline asm
	shfl.sync.down.b32 %r209, %r210, %r211, %r188, %r213;
	// end inline asm
	mov.b64 	%rd69, {%r204, %r209};
	add.s32 	%r214, %r169, 2;
	setp.gt.s32 	%p123, %r214, %r188;
	mov.f32 	%f202, %f201;
	mov.u64 	%rd260, %rd259;
	@%p123 bra 	$L__BB10_79;
	setp.lt.f32 	%p124, %f201, %f61;
	mov.f32 	%f202, %f61;
	mov.u64 	%rd260, %rd69;
	@%p124 bra 	$L__BB10_79;
	setp.gt.f32 	%p125, %f201, %f61;
	mov.f32 	%f202, %f201;
	mov.u64 	%rd260, %rd259;
	@%p125 bra 	$L__BB10_79;
	setp.lt.s64 	%p126, %rd259, %rd69;
	selp.f32 	%f202, %f201, %f61, %p126;
	min.s64 	%rd260, %rd259, %rd69;
$L__BB10_79:
	mov.b32 	%r216, %f202;
	mov.b32 	%r232, 4;
	mov.b32 	%r234, -1;
	// begin inline asm
	shfl.sync.down.b32 %r215, %r216, %r232, %r188, %r234;
	// end inline asm
	mov.b32 	%f64, %r215;
	// begin inline asm
	shfl.sync.down.b32 %r220, %r221, %r232, %r188, %r234;
	// end inline asm
	mov.b64 	{%r226, %r231}, %rd260;
	// begin inline asm
	shfl.sync.down.b32 %r225, %r226, %r232, %r188, %r234;
	// end inline asm
	// begin inline asm
	shfl.sync.down.b32 %r230, %r231, %r232, %r188, %r234;
	// end inline asm
	mov.b64 	%rd72, {%r225, %r230};
	add.s32 	%r235, %r169, 4;
	setp.gt.s32 	%p127, %r235, %r188;
	mov.f32 	%f203, %f202;
	mov.u64 	%rd261, %rd260;
	@%p127 bra 	$L__BB10_83;
	setp.lt.f32 	%p128, %f202, %f64;
	mov.f32 	%f203, %f64;
	mov.u64 	%rd261, %rd72;
	@%p128 bra 	$L__BB10_83;
	setp.gt.f32 	%p129, %f202, %f64;
	mov.f32 	%f203, %f202;
	mov.u64 	%rd261, %rd260;
	@%p129 bra 	$L__BB10_83;
	setp.lt.s64 	%p130, %rd260, %rd72;
	selp.f32 	%f203, %f202, %f64, %p130;
	min.s64 	%rd261, %rd260, %rd72;
$L__BB10_83:
	mov.b32 	%r237, %f203;
	mov.b32 	%r253, 8;
	mov.b32 	%r255, -1;
	// begin inline asm
	shfl.sync.down.b32 %r236, %r237, %r253, %r188, %r255;
	// end inline asm
	mov.b32 	%f67, %r236;
	// begin inline asm
	shfl.sync.down.b32 %r241, %r242, %r253, %r188, %r255;
	// end inline asm
	mov.b64 	{%r247, %r252}, %rd261;
	// begin inline asm
	shfl.sync.down.b32 %r246, %r247, %r253, %r188, %r255;
	// end inline asm
	// begin inline asm
	shfl.sync.down.b32 %r251, %r252, %r253, %r188, %r255;
	// end inline asm
	mov.b64 	%rd75, {%r246, %r251};
	add.s32 	%r256, %r169, 8;
	setp.gt.s32 	%p131, %r256, %r188;
	mov.f32 	%f204, %f203;
	mov.u64 	%rd262, %rd261;
	@%p131 bra 	$L__BB10_87;
	setp.lt.f32 	%p132, %f203, %f67;
	mov.f32 	%f204, %f67;
	mov.u64 	%rd262, %rd75;
	@%p132 bra 	$L__BB10_87;
	setp.gt.f32 	%p133, %f203, %f67;
	mov.f32 	%f204, %f203;
	mov.u64 	%rd262, %rd261;
	@%p133 bra 	$L__BB10_87;
	setp.lt.s64 	%p134, %rd261, %rd75;
	selp.f32 	%f204, %f203, %f67, %p134;
	min.s64 	%rd262, %rd261, %rd75;
$L__BB10_87:
	mov.b32 	%r258, %f204;
	mov.b32 	%r274, 16;
	mov.b32 	%r276, -1;
	// begin inline asm
	shfl.sync.down.b32 %r257, %r258, %r274, %r188, %r276;
	// end inline asm
	mov.b32 	%f70, %r257;
	// begin inline asm
	shfl.sync.down.b32 %r262, %r263, %r274, %r188, %r276;
	// end inline asm
	mov.b64 	{%r268, %r273}, %rd262;
	// begin inline asm
	shfl.sync.down.b32 %r267, %r268, %r274, %r188, %r276;
	// end inline asm
	// begin inline asm
	shfl.sync.down.b32 %r272, %r273, %r274, %r188, %r276;
	// end inline asm
	mov.b64 	%rd78, {%r267, %r272};
	add.s32 	%r277, %r169, 16;
	setp.gt.s32 	%p135, %r277, %r188;
	mov.f32 	%f241, %f204;
	mov.u64 	%rd304, %rd262;
	@%p135 bra 	$L__BB10_91;
	setp.lt.f32 	%p136, %f204, %f70;
	mov.f32 	%f241, %f70;
	mov.u64 	%rd304, %rd78;
	@%p136 bra 	$L__BB10_91;
	setp.gt.f32 	%p137, %f204, %f70;
	mov.f32 	%f241, %f204;
	mov.u64 	%rd304, %rd262;
	@%p137 bra 	$L__BB10_91;
	setp.lt.s64 	%p138, %rd262, %rd78;
	selp.f32 	%f241, %f204, %f70, %p138;
	min.s64 	%rd304, %rd262, %rd78;
$L__BB10_91:
	setp.ne.s32 	%p139, %r169, 0;
	@%p139 bra 	$L__BB10_93;
	shr.u32 	%r278, %r1, 1;
	and.b32  	%r279, %r278, 496;
	mov.u32 	%r280, _ZN6thrust24THRUST_300001_SM_1000_NS8cuda_cub4core6detail5shmemE;
	add.s32 	%r281, %r280, %r279;
	st.shared.f32 	[%r281+8], %f241;
	st.shared.u64 	[%r281+16], %rd304;
$L__BB10_93:
	bar.sync 	0;
	setp.ne.s32 	%p140, %r1, 0;
	@%p140 bra 	$L__BB10_204;
	setp.lt.s32 	%p141, %r36, 33;
	mov.f32 	%f206, %f241;
	mov.u64 	%rd264, %rd304;
	@%p141 bra 	$L__BB10_98;
	ld.shared.f32 	%f73, [_ZN6thrust24THRUST_300001_SM_1000_NS8cuda_cub4core6detail5shmemE+24];
	ld.shared.u64 	%rd81, [_ZN6thrust24THRUST_300001_SM_1000_NS8cuda_cub4core6detail5shmemE+32];
	setp.lt.f32 	%p142, %f241, %f73;
	mov.f32 	%f206, %f73;
	mov.u64 	%rd264, %rd81;
	@%p142 bra 	$L__BB10_98;
	setp.lt.f32 	%p143, %f73, %f241;
	mov.f32 	%f206, %f241;
	mov.u64 	%rd264, %rd304;
	@%p143 bra 	$L__BB10_98;
	setp.lt.s64 	%p144, %rd304, %rd81;
	selp.f32 	%f206, %f241, %f73, %p144;
	min.s64 	%rd264, %rd304, %rd81;
$L__BB10_98:
	setp.lt.s32 	%p145, %r36, 65;
	mov.f32 	%f207, %f206;
	mov.u64 	%rd265, %rd264;
	@%p145 bra 	$L__BB10_102;
	ld.shared.f32 	%f76, [_ZN6thrust24THRUST_300001_SM_1000_NS8cuda_cub4core6detail5shmemE+40];
	ld.shared.u64 	%rd84, [_ZN6thrust24THRUST_300001_SM_1000_NS8cuda_cub4core6detail5shmemE+48];
	setp.lt.f32 	%p146, %f206, %f76;
	mov.f32 	%f207, %f76;
	mov.u64 	%rd265, %rd84;
	@%p146 bra 	$L__BB10_102;
	setp.lt.f32 	%p147, %f76, %f206;
	mov.f32 	%f207, %f206;
	mov.u64 	%rd265, %rd264;
	@%p147 bra 	$L__BB10_102;
	setp.lt.s64 	%p148, %rd264, %rd84;
	selp.f32 	%f207, %f206, %f76, %p148;
	min.s64 	%rd265, %rd264, %rd84;
$L__BB10_102:
	setp.lt.s32 	%p149, %r36, 97;
	mov.f32 	%f208, %f207;
	mov.u64 	%rd266, %rd265;
	@%p149 bra 	$L__BB10_106;
	ld.shared.f32 	%f79, [_ZN6thrust24THRUST_300001_SM_1000_NS8cuda_cub4core6detail5shmemE+56];
	ld.shared.u64 	%rd87, [_ZN6thrust24THRUST_300001_SM_1000_NS8cuda_cub4core6detail5shmemE+64];
	setp.lt.f32 	%p150, %f207, %f79;
	mov.f32 	%f208, %f79;
	mov.u64 	%rd266, %rd87;
	@%p150 bra 	$L__BB10_106;
	setp.lt.f32 	%p151, %f79, %f207;
	mov.f32 	%f208, %f207;
	mov.u64 	%rd266, %rd265;
	@%p151 bra 	$L__BB10_106;
	setp.lt.s64 	%p152, %rd265, %rd87;
	selp.f32 	%f208, %f207, %f79, %p152;
	min.s64 	%rd266, %rd265, %rd87;
$L__BB10_106:
	setp.lt.s32 	%p153, %r36, 129;
	mov.f32 	%f209, %f208;
	mov.u64 	%rd267, %rd266;
	@%p153 bra 	$L__BB10_110;
	ld.shared.f32 	%f82, [_ZN6thrust24THRUST_300001_SM_1000_NS8cuda_cub4core6detail5shmemE+72];
	ld.shared.u64 	%rd90, [_ZN6thrust24THRUST_300001_SM_1000_NS8cuda_cub4core6detail5shmemE+80];
	setp.lt.f32 	%p154, %f208, %f82;
	mov.f32 	%f209, %f82;
	mov.u64 	%rd267, %rd90;
	@%p154 bra 	$L__BB10_110;
	setp.lt.f32 	%p155, %f82, %f208;
	mov.f32 	%f209, %f208;
	mov.u64 	%rd267, %rd266;
	@%p155 bra 	$L__BB10_110;
	setp.lt.s64 	%p156, %rd266, %rd90;
	selp.f32 	%f209, %f208, %f82, %p156;
	min.s64 	%rd267, %rd266, %rd90;
$L__BB10_110:
	setp.lt.s32 	%p157, %r36, 161;
	mov.f32 	%f210, %f209;
	mov.u64 	%rd268, %rd267;
	@%p157 bra 	$L__BB10_114;
	ld.shared.f32 	%f85, [_ZN6thrust24THRUST_300001_SM_1000_NS8cuda_cub4core6detail5shmemE+88];
	ld.shared.u64 	%rd93, [_ZN6thrust24THRUST_300001_SM_1000_NS8cuda_cub4core6detail5shmemE+96];
	setp.lt.f32 	%p158, %f209, %f85;
	mov.f32 	%f210, %f85;
	mov.u64 	%rd268, %rd93;
	@%p158 bra 	$L__BB10_114;
	setp.lt.f32 	%p159, %f85, %f209;
	mov.f32 	%f210, %f209;
	mov.u64 	%rd268, %rd267;
	@%p159 bra 	$L__BB10_114;
	setp.lt.s64 	%p160, %rd267, %rd93;
	selp.f32 	%f210, %f209, %f85, %p160;
	min.s64 	%rd268, %rd267, %rd93;
$L__BB10_114:
	setp.lt.s32 	%p161, %r36, 193;
	mov.f32 	%f211, %f210;
	mov.u64 	%rd269, %rd268;
	@%p161 bra 	$L__BB10_118;
	ld.shared.f32 	%f88, [_ZN6thrust24THRUST_300001_SM_1000_NS8cuda_cub4core6detail5shmemE+104];
	ld.shared.u64 	%rd96, [_ZN6thrust24THRUST_300001_SM_1000_NS8cuda_cub4core6detail5shmemE+112];
	setp.lt.f32 	%p162, %f210, %f88;
	mov.f32 	%f211, %f88;
	mov.u64 	%rd269, %rd96;
	@%p162 bra 	$L__BB10_118;
	setp.lt.f32 	%p163, %f88, %f210;
	mov.f32 	%f211, %f210;
	mov.u64 	%rd269, %rd268;
	@%p163 bra 	$L__BB10_118;
	setp.lt.s64 	%p164, %rd268, %rd96;
	selp.f32 	%f211, %f210, %f88, %p164;
	min.s64 	%rd269, %rd268, %rd96;
$L__BB10_118:
	setp.lt.s32 	%p165, %r36, 225;
	mov.f32 	%f241, %f211;
	mov.u64 	%rd304, %rd269;
	@%p165 bra 	$L__BB10_204;
	ld.shared.f32 	%f91, [_ZN6thrust24THRUST_300001_SM_1000_NS8cuda_cub4core6detail5shmemE+120];
	ld.shared.u64 	%rd99, [_ZN6thrust24THRUST_300001_SM_1000_NS8cuda_cub4core6detail5shmemE+128];
	setp.lt.f32 	%p166, %f211, %f91;
	mov.f32 	%f241, %f91;
	mov.u64 	%rd304, %rd99;
	@%p166 bra 	$L__BB10_204;
	setp.lt.f32 	%p167, %f91, %f211;
	mov.f32 	%f241, %f211;
	mov.u64 	%rd304, %rd269;
	@%p167 bra 	$L__BB10_204;
	setp.lt.s64 	%p168, %rd269, %rd99;
	selp.f32 	%f241, %f211, %f91, %p168;
	min.s64 	%rd304, %rd269, %rd99;
	bra.uni 	$L__BB10_204;
$L__BB10_122:
	mov.u32 	%r17, %tid.x;
	cvt.u64.u32 	%rd101, %r17;
	mul.wide.u32 	%rd197, %r17, 4;
	add.s64 	%rd102, %rd1, %rd197;
	ld.global.f32 	%f170, [%rd102];
	add.s32 	%r37, %r17, 256;
	cvt.u64.u32 	%rd198, %r37;
	ld.global.f32 	%f171, [%rd102+1024];
	add.s32 	%r38, %r17, 512;
	cvt.u64.u32 	%rd199, %r38;
	ld.global.f32 	%f172, [%rd102+2048];
	add.s32 	%r39, %r17, 768;
	cvt.u64.u32 	%rd200, %r39;
	ld.global.f32 	%f173, [%rd102+3072];
	or.b32  	%r40, %r17, 1024;
	cvt.u64.u32 	%rd103, %r40;
	add.s64 	%rd291, %rd195, %rd103;
	ld.global.f32 	%f228, [%rd102+4096];
	setp.geu.f32 	%p3, %f170, %f171;
	selp.f32 	%f174, %f170, %f171, %p3;
	selp.b64 	%rd201, %rd101, %rd198, %p3;
	setp.geu.f32 	%p4, %f174, %f172;
	selp.f32 	%f175, %f174, %f172, %p4;
	selp.b64 	%rd202, %rd201, %rd199, %p4;
	setp.geu.f32 	%p5, %f175, %f173;
	selp.f32 	%f94, %f175, %f173, %p5;
	selp.b64 	%rd105, %rd202, %rd200, %p5;
	setp.lt.f32 	%p6, %f94, %f228;
	@%p6 bra 	$L__BB10_124;
	setp.lt.f32 	%p7, %f228, %f94;
	setp.lt.u64 	%p8, %rd105, %rd103;
	or.pred  	%p9, %p7, %p8;
	selp.f32 	%f228, %f94, %f228, %p9;
	add.s64 	%rd203, %rd195, %rd105;
	selp.b64 	%rd291, %rd203, %rd291, %p9;
$L__BB10_124:
	setp.lt.u32 	%p10, %r36, 2560;
	mov.b32 	%r394, 1280;
	@%p10 bra 	$L__BB10_137;
	mov.b32 	%r393, 1280;
	mov.f32 	%f213, %f228;
	mov.u64 	%rd271, %rd291;
$L__BB10_126:
	cvt.u64.u32 	%rd204, %r393;
	add.s64 	%rd205, %rd101, %rd204;
	mul.wide.u32 	%rd206, %r393, 4;
	add.s64 	%rd207, %rd102, %rd206;
	add.s64 	%rd272, %rd205, %rd195;
	ld.global.f32 	%f214, [%rd207];
	add.s64 	%rd273, %rd272, 256;
	ld.global.f32 	%f215, [%rd207+1024];
	add.s64 	%rd274, %rd272, 512;
	ld.global.f32 	%f216, [%rd207+2048];
	add.s64 	%rd275, %rd272, 768;
	ld.global.f32 	%f217, [%rd207+3072];
	add.s64 	%rd291, %rd272, 1024;
	ld.global.f32 	%f228, [%rd207+4096];
	setp.lt.f32 	%p11, %f213, %f214;
	@%p11 bra 	$L__BB10_128;
	setp.lt.f32 	%p12, %f214, %f213;
	setp.lt.s64 	%p13, %rd271, %rd272;
	or.pred  	%p14, %p12, %p13;
	selp.f32 	%f214, %f213, %f214, %p14;
	selp.b64 	%rd272, %rd271, %rd272, %p14;
$L__BB10_128:
	setp.lt.f32 	%p15, %f214, %f215;
	@%p15 bra 	$L__BB10_130;
	setp.lt.f32 	%p16, %f215, %f214;
	setp.lt.s64 	%p17, %rd272, %rd273;
	or.pred  	%p18, %p16, %p17;
	selp.f32 	%f215, %f214, %f215, %p18;
	selp.b64 	%rd273, %rd272, %rd273, %p18;
$L__BB10_130:
	setp.lt.f32 	%p19, %f215, %f216;
	@%p19 bra 	$L__BB10_132;
	setp.lt.f32 	%p20, %f216, %f215;
	setp.lt.s64 	%p21, %rd273, %rd274;
	or.pred  	%p22, %p20, %p21;
	selp.f32 	%f216, %f215, %f216, %p22;
	selp.b64 	%rd274, %rd273, %rd274, %p22;
$L__BB10_132:
	setp.lt.f32 	%p23, %f216, %f217;
	@%p23 bra 	$L__BB10_134;
	setp.lt.f32 	%p24, %f217, %f216;
	setp.lt.s64 	%p25, %rd274, %rd275;
	or.pred  	%p26, %p24, %p25;
	selp.f32 	%f217, %f216, %f217, %p26;
	selp.b64 	%rd275, %rd274, %rd275, %p26;
$L__BB10_134:
	setp.lt.f32 	%p27, %f217, %f228;
	@%p27 bra 	$L__BB10_136;
	setp.lt.f32 	%p28, %f228, %f217;
	setp.lt.s64 	%p29, %rd275, %rd291;
	or.pred  	%p30, %p28, %p29;
	selp.f32 	%f228, %f217, %f228, %p30;
	selp.b64 	%rd291, %rd275, %rd291, %p30;
$L__BB10_136:
	add.s32 	%r394, %r393, 1280;
	add.s32 	%r43, %r393, 2560;
	setp.le.s32 	%p31, %r43, %r36;
	mov.u32 	%r393, %r394;
	mov.f32 	%f213, %f228;
	mov.u64 	%rd271, %rd291;
	@%p31 bra 	$L__BB10_126;
$L__BB10_137:
	setp.le.s32 	%p32, %r36, %r394;
	@%p32 bra 	$L__BB10_160;
	sub.s32 	%r21, %r36, %r394;
	setp.ge.s32 	%p33, %r17, %r21;
	@%p33 bra 	$L__BB10_160;
	not.b32 	%r44, %r17;
	add.s32 	%r45, %r36, %r44;
	sub.s32 	%r22, %r45, %r394;
	and.b32  	%r46, %r22, 768;
	setp.eq.s32 	%p34, %r46, 768;
	mov.u32 	%r397, %r17;
	@%p34 bra 	$L__BB10_145;
	add.s32 	%r47, %r17, %r394;
	cvt.u64.u32 	%rd209, %r47;
	add.s64 	%rd279, %rd195, %rd209;
	mul.wide.u32 	%rd210, %r47, 4;
	add.s64 	%rd278, %rd1, %rd210;
	shr.u32 	%r48, %r22, 8;
	add.s32 	%r49, %r48, 1;
	and.b32  	%r50, %r49, 3;
	neg.s32 	%r395, %r50;
	mov.u32 	%r397, %r17;
$L__BB10_141:
	.pragma "nounroll";
	mov.u64 	%rd129, %rd291;
	mov.f32 	%f114, %f228;
	ld.global.f32 	%f115, [%rd278];
	setp.lt.f32 	%p35, %f114, %f115;
	mov.f32 	%f228, %f115;
	mov.u64 	%rd291, %rd279;
	@%p35 bra 	$L__BB10_144;
	setp.lt.f32 	%p36, %f115, %f114;
	mov.f32 	%f228, %f114;
	mov.u64 	%rd291, %rd129;
	@%p36 bra 	$L__BB10_144;
	setp.lt.s64 	%p37, %rd129, %rd279;
	selp.f32 	%f228, %f114, %f115, %p37;
	min.s64 	%rd291, %rd129, %rd279;
$L__BB10_144:
	add.s32 	%r397, %r397, 256;
	add.s64 	%rd279, %rd279, 256;
	add.s64 	%rd278, %rd278, 1024;
	add.s32 	%r395, %r395, 1;
	setp.ne.s32 	%p38, %r395, 0;
	@%p38 bra 	$L__BB10_141;
$L__BB10_145:
	setp.lt.u32 	%p39, %r22, 768;
	@%p39 bra 	$L__BB10_160;
	add.s32 	%r398, %r397, %r394;
	cvt.u64.u32 	%rd211, %r398;
	add.s64 	%rd286, %rd195, %rd211;
	cvt.u64.u32 	%rd212, %r397;
	cvt.u64.u32 	%rd213, %r394;
	add.s64 	%rd214, %rd212, %rd213;
	shl.b64 	%rd215, %rd214, 2;
	add.s64 	%rd216, %rd215, %rd1;
	add.s64 	%rd285, %rd216, 3072;
	mul.wide.u32 	%rd217, %r398, 4;
	add.s64 	%rd284, %rd1, %rd217;
	add.s32 	%r399, %r397, 512;
$L__BB10_147:
	mov.u32 	%r32, %r399;
	ld.global.f32 	%f121, [%rd284];
	setp.lt.f32 	%p40, %f228, %f121;
	mov.f32 	%f225, %f121;
	mov.u64 	%rd288, %rd286;
	@%p40 bra 	$L__BB10_150;
	setp.lt.f32 	%p41, %f121, %f228;
	mov.f32 	%f225, %f228;
	mov.u64 	%rd288, %rd291;
	@%p41 bra 	$L__BB10_150;
	setp.lt.s64 	%p42, %rd291, %rd286;
	selp.f32 	%f225, %f228, %f121, %p42;
	min.s64 	%rd288, %rd291, %rd286;
$L__BB10_150:
	add.s32 	%r51, %r398, 256;
	cvt.u64.u32 	%rd218, %r51;
	add.s64 	%rd145, %rd195, %rd218;
	ld.global.f32 	%f124, [%rd285+-2048];
	setp.lt.f32 	%p43, %f225, %f124;
	mov.f32 	%f226, %f124;
	mov.u64 	%rd289, %rd145;
	@%p43 bra 	$L__BB10_153;
	setp.lt.f32 	%p44, %f124, %f225;
	mov.f32 	%f226, %f225;
	mov.u64 	%rd289, %rd288;
	@%p44 bra 	$L__BB10_153;
	setp.lt.s64 	%p45, %rd288, %rd145;
	selp.f32 	%f226, %f225, %f124, %p45;
	min.s64 	%rd289, %rd288, %rd145;
$L__BB10_153:
	add.s32 	%r52, %r398, 512;
	cvt.u64.u32 	%rd219, %r52;
	add.s64 	%rd148, %rd195, %rd219;
	ld.global.f32 	%f127, [%rd285+-1024];
	setp.lt.f32 	%p46, %f226, %f127;
	mov.f32 	%f227, %f127;
	mov.u64 	%rd290, %rd148;
	@%p46 bra 	$L__BB10_156;
	setp.lt.f32 	%p47, %f127, %f226;
	mov.f32 	%f227, %f226;
	mov.u64 	%rd290, %rd289;
	@%p47 bra 	$L__BB10_156;
	setp.lt.s64 	%p48, %rd289, %rd148;
	selp.f32 	%f227, %f226, %f127, %p48;
	min.s64 	%rd290, %rd289, %rd148;
$L__BB10_156:
	add.s32 	%r53, %r398, 768;
	cvt.u64.u32 	%rd220, %r53;
	add.s64 	%rd151, %rd195, %rd220;
	ld.global.f32 	%f130, [%rd285];
	setp.lt.f32 	%p49, %f227, %f130;
	mov.f32 	%f228, %f130;
	mov.u64 	%rd291, %rd151;
	@%p49 bra 	$L__BB10_159;
	setp.lt.f32 	%p50, %f130, %f227;
	mov.f32 	%f228, %f227;
	mov.u64 	%rd291, %rd290;
	@%p50 bra 	$L__BB10_159;
	setp.lt.s64 	%p51, %rd290, %rd151;
	selp.f32 	%f228, %f227, %f130, %p51;
	min.s64 	%rd291, %rd290, %rd151;
$L__BB10_159:
	add.s64 	%rd286, %rd286, 1024;
	add.s64 	%rd285, %rd285, 4096;
	add.s64 	%rd284, %rd284, 4096;
	add.s32 	%r399, %r32, 1024;
	add.s32 	%r54, %r32, 512;
	add.s32 	%r398, %r398, 1024;
	setp.lt.s32 	%p52, %r54, %r21;
	@%p52 bra 	$L__BB10_147;
$L__BB10_160:
	// begin inline asm
	mov.u32 %r55, %laneid;
	// end inline asm
	mov.b32 	%r57, %f228;
	mov.b32 	%r73, 1;
	mov.b32 	%r74, 31;
	mov.b32 	%r75, -1;
	// begin inline asm
	shfl.sync.down.b32 %r56, %r57, %r73, %r74, %r75;
	// end inline asm
	mov.b32 	%f134, %r56;
	// begin inline asm
	shfl.sync.down.b32 %r61, %r62, %r73, %r74, %r75;
	// end inline asm
	mov.b64 	{%r67, %r72}, %rd291;
	// begin inline asm
	shfl.sync.down.b32 %r66, %r67, %r73, %r74, %r75;
	// end inline asm
	// begin inline asm
	shfl.sync.down.b32 %r71, %r72, %r73, %r74, %r75;
	// end inline asm
	mov.b64 	%rd158, {%r66, %r71};
	setp.gt.s32 	%p53, %r55, 30;
	mov.f32 	%f230, %f228;
	mov.u64 	%rd293, %rd291;
	@%p53 bra 	$L__BB10_164;
	setp.lt.f32 	%p54, %f228, %f134;
	mov.f32 	%f230, %f134;
	mov.u64 	%rd293, %rd158;
	@%p54 bra 	$L__BB10_164;
	setp.gt.f32 	%p55, %f228, %f134;
	mov.f32 	%f230, %f228;
	mov.u64 	%rd293, %rd291;
	@%p55 bra 	$L__BB10_164;
	setp.lt.s64 	%p56, %rd291, %rd158;
	selp.f32 	%f230, %f228, %f134, %p56;
	min.s64 	%rd293, %rd291, %rd158;
$L__BB10_164:
	mov.b32 	%r77, %f230;
	mov.b32 	%r93, 2;
	mov.b32 	%r94, 31;
	mov.b32 	%r95, -1;
	// begin inline asm
	shfl.sync.down.b32 %r76, %r77, %r93, %r94, %r95;
	// end inline asm
	mov.b32 	%f137, %r76;
	// begin inline asm
	shfl.sync.down.b32 %r81, %r82, %r93, %r94, %r95;
	// end inline asm
	mov.b64 	{%r87, %r92}, %rd293;
	// begin inline asm
	shfl.sync.down.b32 %r86, %r87, %r93, %r94, %r95;
	// end inline asm
	// begin inline asm
	shfl.sync.down.b32 %r91, %r92, %r93, %r94, %r95;
	// end inline asm
	mov.b64 	%rd161, {%r86, %r91};
	setp.gt.s32 	%p57, %r55, 29;
	mov.f32 	%f231, %f230;
	mov.u64 	%rd294, %rd293;
	@%p57 bra 	$L__BB10_168;
	setp.lt.f32 	%p58, %f230, %f137;
	mov.f32 	%f231, %f137;
	mov.u64 	%rd294, %rd161;
	@%p58 bra 	$L__BB10_168;
	setp.gt.f32 	%p59, %f230, %f137;
	mov.f32 	%f231, %f230;
	mov.u64 	%rd294, %rd293;
	@%p59 bra 	$L__BB10_168;
	setp.lt.s64 	%p60, %rd293, %rd161;
	selp.f32 	%f231, %f230, %f137, %p60;
	min.s64 	%rd294, %rd293, %rd161;
$L__BB10_168:
	mov.b32 	%r97, %f231;
	mov.b32 	%r113, 4;
	mov.b32 	%r114, 31;
	mov.b32 	%r115, -1;
	// begin inline asm
	shfl.sync.down.b32 %r96, %r97, %r113, %r114, %r115;
	// end inline asm
	mov.b32 	%f140, %r96;
	// begin inline asm
	shfl.sync.down.b32 %r101, %r102, %r113, %r114, %r115;
	// end inline asm
	mov.b64 	{%r107, %r112}, %rd294;
	// begin inline asm
	shfl.sync.down.b32 %r106, %r107, %r113, %r114, %r115;
	// end inline asm
	// begin inline asm
	shfl.sync.down.b32 %r111, %r112, %r113, %r114, %r115;
	// end inline asm
	mov.b64 	%rd164, {%r106, %r111};
	setp.gt.s32 	%p61, %r55, 27;
	mov.f32 	%f232, %f231;
	mov.u64 	%rd295, %rd294;
	@%p61 bra 	$L__BB10_172;
	setp.lt.f32 	%p62, %f231, %f140;
	mov.f32 	%f232, %f140;
	mov.u64 	%rd295, %rd164;
	@%p62 bra 	$L__BB10_172;
	setp.gt.f32 	%p63, %f231, %f140;
	mov.f32 	%f232, %f231;
	mov.u64 	%rd295, %rd294;
	@%p63 bra 	$L__BB10_172;
	setp.lt.s64 	%p64, %rd294, %rd164;
	selp.f32 	%f232, %f231, %f140, %p64;
	min.s64 	%rd295, %rd294, %rd164;
$L__BB10_172:
	mov.b32 	%r117, %f232;
	mov.b32 	%r133, 8;
	mov.b32 	%r134, 31;
	mov.b32 	%r135, -1;
	// begin inline asm
	shfl.sync.down.b32 %r116, %r117, %r133, %r134, %r135;
	// end inline asm
	mov.b32 	%f143, %r116;
	// begin inline asm
	shfl.sync.down.b32 %r121, %r122, %r133, %r134, %r135;
	// end inline asm
	mov.b64 	{%r127, %r132}, %rd295;
	// begin inline asm
	shfl.sync.down.b32 %r126, %r127, %r133, %r134, %r135;
	// end inline asm
	// begin inline asm
	shfl.sync.down.b32 %r131, %r132, %r133, %r134, %r135;
	// end inline asm
	mov.b64 	%rd167, {%r126, %r131};
	setp.gt.s32 	%p65, %r55, 23;
	mov.f32 	%f233, %f232;
	mov.u64 	%rd296, %rd295;
	@%p65 bra 	$L__BB10_176;
	setp.lt.f32 	%p66, %f232, %f143;
	mov.f32 	%f233, %f143;
	mov.u64 	%rd296, %rd167;
	@%p66 bra 	$L__BB10_176;
	setp.gt.f32 	%p67, %f232, %f143;
	mov.f32 	%f233, %f232;
	mov.u64 	%rd296, %rd295;
	@%p67 bra 	$L__BB10_176;
	setp.lt.s64 	%p68, %rd295, %rd167;
	selp.f32 	%f233, %f232, %f143, %p68;
	min.s64 	%rd296, %rd295, %rd167;
$L__BB10_176:
	mov.b32 	%r137, %f233;
	mov.b32 	%r153, 16;
	mov.b32 	%r154, 31;
	mov.b32 	%r155, -1;
	// begin inline asm
	shfl.sync.down.b32 %r136, %r137, %r153, %r154, %r155;
	// end inline asm
	mov.b32 	%f146, %r136;
	// begin inline asm
	shfl.sync.down.b32 %r141, %r142, %r153, %r154, %r155;
	// end inline asm
	mov.b64 	{%r147, %r152}, %rd296;
	// begin inline asm
	shfl.sync.down.b32 %r146, %r147, %r153, %r154, %r155;
	// end inline asm
	// begin inline asm
	shfl.sync.down.b32 %r151, %r152, %r153, %r154, %r155;
	// end inline asm
	mov.b64 	%rd170, {%r146, %r151};
	setp.gt.s32 	%p69, %r55, 15;
	mov.f32 	%f241, %f233;
	mov.u64 	%rd304, %rd296;
	@%p69 bra 	$L__BB10_180;
	setp.lt.f32 	%p70, %f233, %f146;
	mov.f32 	%f241, %f146;
	mov.u64 	%rd304, %rd170;
	@%p70 bra 	$L__BB10_180;
	setp.gt.f32 	%p71, %f233, %f146;
	mov.f32 	%f241, %f233;
	mov.u64 	%rd304, %rd296;
	@%p71 bra 	$L__BB10_180;
	setp.lt.s64 	%p72, %rd296, %rd170;
	selp.f32 	%f241, %f233, %f146, %p72;
	min.s64 	%rd304, %rd296, %rd170;
$L__BB10_180:
	setp.ne.s32 	%p73, %r55, 0;
	@%p73 bra 	$L__BB10_182;
	shr.u32 	%r156, %r17, 1;
	and.b32  	%r157, %r156, 496;
	mov.u32 	%r158, _ZN6thrust24THRUST_300001_SM_1000_NS8cuda_cub4core6detail5shmemE;
	add.s32 	%r159, %r158, %r157;
	st.shared.f32 	[%r159+8], %f241;
	st.shared.u64 	[%r159+16], %rd304;
$L__BB10_182:
	bar.sync 	0;
	setp.ne.s32 	%p74, %r17, 0;
	@%p74 bra 	$L__BB10_204;
	ld.shared.f32 	%f149, [_ZN6thrust24THRUST_300001_SM_1000_NS8cuda_cub4core6detail5shmemE+24];
	ld.shared.u64 	%rd173, [_ZN6thrust24THRUST_300001_SM_1000_NS8cuda_cub4core6detail5shmemE+32];
	setp.lt.f32 	%p75, %f241, %f149;
	mov.f32 	%f235, %f149;
	mov.u64 	%rd298, %rd173;
	@%p75 bra 	$L__BB10_186;
	setp.lt.f32 	%p76, %f149, %f241;
	mov.f32 	%f235, %f241;
	mov.u64 	%rd298, %rd304;
	@%p76 bra 	$L__BB10_186;
	setp.lt.s64 	%p77, %rd304, %rd173;
	selp.f32 	%f235, %f241, %f149, %p77;
	min.s64 	%rd298, %rd304, %rd173;
$L__BB10_186:
	ld.shared.f32 	%f152, [_ZN6thrust24THRUST_300001_SM_1000_NS8cuda_cub4core6detail5shmemE+40];
	ld.shared.u64 	%rd176, [_ZN6thrust24THRUST_300001_SM_1000_NS8cuda_cub4core6detail5shmemE+48];
	setp.lt.f32 	%p78, %f235, %f152;
	mov.f32 	%f236, %f152;
	mov.u64 	%rd299, %rd176;
	@%p78 bra 	$L__BB10_189;
	setp.lt.f32 	%p79, %f152, %f235;
	mov.f32 	%f236, %f235;
	mov.u64 	%rd299, %rd298;
	@%p79 bra 	$L__BB10_189;
	setp.lt.s64 	%p80, %rd298, %rd176;
	selp.f32 	%f236, %f235, %f152, %p80;
	min.s64 	%rd299, %rd298, %rd176;
$L__BB10_189:
	ld.shared.f32 	%f155, [_ZN6thrust24THRUST_300001_SM_1000_NS8cuda_cub4core6detail5shmemE+56];
	ld.shared.u64 	%rd179, [_ZN6thrust24THRUST_300001_SM_1000_NS8cuda_cub4core6detail5shmemE+64];
	setp.lt.f32 	%p81, %f236, %f155;
	mov.f32 	%f237, %f155;
	mov.u64 	%rd300, %rd179;
	@%p81 bra 	$L__BB10_192;
	setp.lt.f32 	%p82, %f155, %f236;
	mov.f32 	%f237, %f236;
	mov.u64 	%rd300, %rd299;
	@%p82 bra 	$L__BB10_192;
	setp.lt.s64 	%p83, %rd299, %rd179;
	selp.f32 	%f237, %f236, %f155, %p83;
	min.s64 	%rd300, %rd299, %rd179;
$L__BB10_192:
	ld.shared.f32 	%f158, [_ZN6thrust24THRUST_300001_SM_1000_NS8cuda_cub4core6detail5shmemE+72];
	ld.shared.u64 	%rd182, [_ZN6thrust24THRUST_300001_SM_1000_NS8cuda_cub4core6detail5shmemE+80];
	setp.lt.f32 	%p84, %f237, %f158;
	mov.f32 	%f238, %f158;
	mov.u64 	%rd301, %rd182;
	@%p84 bra 	$L__BB10_195;
	setp.lt.f32 	%p85, %f158, %f237;
	mov.f32 	%f238, %f237;
	mov.u64 	%rd301, %rd300;
	@%p85 bra 	$L__BB10_195;
	setp.lt.s64 	%p86, %rd300, %rd182;
	selp.f32 	%f238, %f237, %f158, %p86;
	min.s64 	%rd301, %rd300, %rd182;
$L__BB10_195:
	ld.shared.f32 	%f161, [_ZN6thrust24THRUST_300001_SM_1000_NS8cuda_cub4core6detail5shmemE+88];
	ld.shared.u64 	%rd185, [_ZN6thrust24THRUST_300001_SM_1000_NS8cuda_cub4core6detail5shmemE+96];
	setp.lt.f32 	%p87, %f238, %f161;
	mov.f32 	%f239, %f161;
	mov.u64 	%rd302, %rd185;
	@%p87 bra 	$L__BB10_198;
	setp.lt.f32 	%p88, %f161, %f238;
	mov.f32 	%f239, %f238;
	mov.u64 	%rd302, %rd301;
	@%p88 bra 	$L__BB10_198;
	setp.lt.s64 	%p89, %rd301, %rd185;
	selp.f32 	%f239, %f238, %f161, %p89;
	min.s64 	%rd302, %rd301, %rd185;
$L__BB10_198:
	ld.shared.f32 	%f164, [_ZN6thrust24THRUST_300001_SM_1000_NS8cuda_cub4core6detail5shmemE+104];
	ld.shared.u64 	%rd188, [_ZN6thrust24THRUST_300001_SM_1000_NS8cuda_cub4core6detail5shmemE+112];
	setp.lt.f32 	%p90, %f239, %f164;
	mov.f32 	%f240, %f164;
	mov.u64 	%rd303, %rd188;
	@%p90 bra 	$L__BB10_201;
	setp.lt.f32 	%p91, %f164, %f239;
	mov.f32 	%f240, %f239;
	mov.u64 	%rd303, %rd302;
	@%p91 bra 	$L__BB10_201;
	setp.lt.s64 	%p92, %rd302, %rd188;
	selp.f32 	%f240, %f239, %f164, %p92;
	min.s64 	%rd303, %rd302, %rd188;
$L__BB10_201:
	ld.shared.f32 	%f167, [_ZN6thrust24THRUST_300001_SM_1000_NS8cuda_cub4core6detail5shmemE+120];
	ld.shared.u64 	%rd191, [_ZN6thrust24THRUST_300001_SM_1000_NS8cuda_cub4core6detail5shmemE+128];
	setp.lt.f32 	%p93, %f240, %f167;
	mov.f32 	%f241, %f167;
	mov.u64 	%rd304, %rd191;
	@%p93 bra 	$L__BB10_204;
	setp.lt.f32 	%p94, %f167, %f240;
	mov.f32 	%f241, %f240;
	mov.u64 	%rd304, %rd303;
	@%p94 bra 	$L__BB10_204;
	setp.lt.s64 	%p95, %rd303, %rd191;
	selp.f32 	%f241, %f240, %f167, %p95;
	min.s64 	%rd304, %rd303, %rd191;
$L__BB10_204:
	mov.u32 	%r387, %tid.x;
	setp.ne.s32 	%p212, %r387, 0;
	@%p212 bra 	$L__BB10_206;
	ld.param.u64 	%rd234, [_ZN6thrust24THRUST_300001_SM_1000_NS8cuda_cub4core6detail13_kernel_agentINS1_8__reduce11ReduceAgentINS0_12zip_iteratorIN4cuda3std3__45tupleIJNS0_10device_ptrIfEENS0_17counting_iteratorIlNS0_11use_defaultESF_SF_EEEEEEEPNSB_IJflEEESJ_iNS1_9__extrema9arg_max_fIflNSA_4lessIfEEEEEEJSI_SK_iSP_EEEvDpT0__param_1];
	cvta.to.global.u64 	%rd233, %rd234;
	st.global.f32 	[%rd233], %f241;
	st.global.u64 	[%rd233+8], %rd304;
$L__BB10_206:
	ret;

}
	// .globl	_ZN6thrust24THRUST_300001_SM_1000_NS8cuda_cub4core6detail13_kernel_agentINS1_8__reduce11ReduceAgentINS0_12zip_iteratorIN4cuda3std3__45tupleIJNS0_10device_ptrIfEENS0_17counting_iteratorIlNS0_11use_defaultESF_SF_EEEEEEEPNSB_IJflEEESJ_iNS1_9__extrema9arg_max_fIflNSA_4lessIfEEEEEEJSI_SK_iN3cub18CUB_300001_SM_100013GridEvenShareIiEENSS_9GridQueueIjEESP_EEEvDpT0_
.visible .entry _ZN6thrust24THRUST_300001_SM_1000_NS8cuda_cub4core6detail13_kernel_agentINS1_8__reduce11ReduceAgentINS0_12zip_iteratorIN4cuda3std3__45tupleIJNS0_10device_ptrIfEENS0_17counting_iteratorIlNS0_11use_defaultESF_SF_EEEEEEEPNSB_IJflEEESJ_iNS1_9__extrema9arg_max_fIflNSA_4lessIfEEEEEEJSI_SK_iN3cub18CUB_300001_SM_100013GridEvenShareIiEENSS_9GridQueueIjEESP_EEEvDpT0_(
	.param .align 8 .b8 _ZN6thrust24THRUST_300001_SM_1000_NS8cuda_cub4core6detail13_kernel_agentINS1_8__reduce11ReduceAgentINS0_12zip_iteratorIN4cuda3std3__45tupleIJNS0_10device_ptrIfEENS0_17counting_iteratorIlNS0_11use_defaultESF_SF_EEEEEEEPNSB_IJflEEESJ_iNS1_9__extrema9arg_max_fIflNSA_4lessIfEEEEEEJSI_SK_iN3cub18CUB_300001_SM_100013GridEvenShareIiEENSS_9GridQueueIjEESP_EEEvDpT0__param_0[16],
	.param .u64 .ptr .align 1 _ZN6thrust24THRUST_300001_SM_1000_NS8cuda_cub4core6detail13_kernel_agentINS1_8__reduce11ReduceAgentINS0_12zip_iteratorIN4cuda3std3__45tupleIJNS0_10device_ptrIfEENS0_17counting_iteratorIlNS0_11use_defaultESF_SF_EEEEEEEPNSB_IJflEEESJ_iNS1_9__extrema9arg_max_fIflNSA_4lessIfEEEEEEJSI_SK_iN3cub18CUB_300001_SM_100013GridEvenShareIiEENSS_9GridQueueIjEESP_EEEvDpT0__param_1,
	.param .u32 _ZN6thrust24THRUST_300001_SM_1000_NS8cuda_cub4core6detail13_kernel_agentINS1_8__reduce11ReduceAgentINS0_12zip_iteratorIN4cuda3std3__45tupleIJNS0_10device_ptrIfEENS0_17counting_iteratorIlNS0_11use_defaultESF_SF_EEEEEEEPNSB_IJflEEESJ_iNS1_9__extrema9arg_max_fIflNSA_4lessIfEEEEEEJSI_SK_iN3cub18CUB_300001_SM_100013GridEvenShareIiEENSS_9GridQueueIjEESP_EEEvDpT0__param_2,
	.param .align 4 .b8 _ZN6thrust24THRUST_300001_SM_1000_NS8cuda_cub4core6detail13_kernel_agentINS1_8__reduce11ReduceAgentINS0_12zip_iteratorIN4cuda3std3__45tupleIJNS0_10device_ptrIfEENS0_17counting_iteratorIlNS0_11use_defaultESF_SF_EEEEEEEPNSB_IJflEEESJ_iNS1_9__extrema9arg_max_fIflNSA_4lessIfEEEEEEJSI_SK_iN3cub18CUB_300001_SM_100013GridEvenShareIiEENSS_9GridQueueIjEESP_EEEvDpT0__param_3[40],
	.param .align 8 .b8 _ZN6thrust24THRUST_300001_SM_1000_NS8cuda_cub4core6detail13_kernel_agentINS1_8__reduce11ReduceAgentINS0_12zip_iteratorIN4cuda3std3__45tupleIJNS0_10device_ptrIfEENS0_17counting_iteratorIlNS0_11use_defaultESF_SF_EEEEEEEPNSB_IJflEEESJ_iNS1_9__extrema9arg_max_fIflNSA_4lessIfEEEEEEJSI_SK_iN3cub18CUB_300001_SM_100013GridEvenShareIiEENSS_9GridQueueIjEESP_EEEvDpT0__param_4[8],
	.param .align 1 .b8 _ZN6thrust24THRUST_300001_SM_1000_NS8cuda_cub4core6detail13_kernel_agentINS1_8__reduce11ReduceAgentINS0_12zip_iteratorIN4cuda3std3__45tupleIJNS0_10device_ptrIfEENS0_17counting_iteratorIlNS0_11use_defaultESF_SF_EEEEEEEPNSB_IJflEEESJ_iNS1_9__extrema9arg_max_fIflNSA_4lessIfEEEEEEJSI_SK_iN3cub18CUB_300001_SM_100013GridEvenShareIiEENSS_9GridQueueIjEESP_EEEvDpT0__param_5[1]
)
.maxntid 256
{
	.reg .pred 	%p<215>;
	.reg .b32 	%r<437>;
	.reg .b32 	%f<242>;
	.reg .b64 	%rd<286>;

	ld.param.u64 	%rd3, [_ZN6thrust24THRUST_300001_SM_1000_NS8cuda_cub4core6detail13_kernel_agentINS1_8__reduce11ReduceAgentINS0_12zip_iteratorIN4cuda3std3__45tupleIJNS0_10device_ptrIfEENS0_17counting_iteratorIlNS0_11use_defaultESF_SF_EEEEEEEPNSB_IJflEEESJ_iNS1_9__extrema9arg_max_fIflNSA_4lessIfEEEEEEJSI_SK_iN3cub18CUB_300001_SM_100013GridEvenShareIiEENSS_9GridQueueIjEESP_EEEvDpT0__param_0+8];
	ld.param.u64 	%rd181, [_ZN6thrust24THRUST_300001_SM_1000_NS8cuda_cub4core6detail13_kernel_agentINS1_8__reduce11ReduceAgentINS0_12zip_iteratorIN4cuda3std3__45tupleIJNS0_10device_ptrIfEENS0_17counting_iteratorIlNS0_11use_defaultESF_SF_EEEEEEEPNSB_IJflEEESJ_iNS1_9__extrema9arg_max_fIflNSA_4lessIfEEEEEEJSI_SK_iN3cub18CUB_300001_SM_100013GridEvenShareIiEENSS_9GridQueueIjEESP_EEEvDpT0__param_0];
	ld.param.u64 	%rd182, [_ZN6thrust24THRUST_300001_SM_1000_NS8cuda_cub4core6detail13_kernel_agentINS1_8__reduce11ReduceAgentINS0_12zip_iteratorIN4cuda3std3__45tupleIJNS0_10device_ptrIfEENS0_17counting_iteratorIlNS0_11use_defaultESF_SF_EEEEEEEPNSB_IJflEEESJ_iNS1_9__extrema9arg_max_fIflNSA_4lessIfEEEEEEJSI_SK_iN3cub18CUB_300001_SM_100013GridEvenShareIiEENSS_9GridQueueIjEESP_EEEvDpT0__param_4];
	ld.param.u32 	%r66, [_ZN6thrust24THRUST_300001_SM_1000_NS8cuda_cub4core6detail13_kernel_agentINS1_8__reduce11ReduceAgentINS0_12zip_iteratorIN4cuda3std3__45tupleIJNS0_10device_ptrIfEENS0_17counting_iteratorIlNS0_11use_defaultESF_SF_EEEEEEEPNSB_IJflEEESJ_iNS1_9__extrema9arg_max_fIflNSA_4lessIfEEEEEEJSI_SK_iN3cub18CUB_300001_SM_100013GridEvenShareIiEENSS_9GridQueueIjEESP_EEEvDpT0__param_2];
	cvta.to.global.u64 	%rd1, %rd182;
	cvta.to.global.u64 	%rd2, %rd181;
	mov.u32 	%r1, %ctaid.x;
	mul.lo.s32 	%r2, %r1, 1280;
	mov.u32 	%r67, %nctaid.x;
	mul.lo.s32 	%r3, %r67, 1280;
	add.s32 	%r68, %r2, 1280;
	setp.le.s32 	%p1, %r68, %r66;
	@%p1 bra 	$L__BB11_121;
	sub.s32 	%r4, %r66, %r2;
	mov.u32 	%r5, %tid.x;
	setp.ge.s32 	%p98, %r5, %r4;
	mov.f32 	%f188, 0f00000000;
	mov.b64 	%rd232, 0;
	mov.u32 	%r420, %r5;
	@%p98 bra 	$L__BB11_3;
	add.s32 	%r190, %r2, %r5;
	cvt.s64.s32 	%rd207, %r190;
	mul.wide.s32 	%rd208, %r190, 4;
	add.s64 	%rd209, %rd2, %rd208;
	add.s64 	%rd232, %rd3, %rd207;
	ld.global.f32 	%f188, [%rd209];
	add.s32 	%r420, %r5, 256;
$L__BB11_3:
	setp.ge.s32 	%p99, %r420, %r4;
	@%p99 bra 	$L__BB11_25;
	not.b32 	%r191, %r420;
	add.s32 	%r192, %r66, %r191;
	sub.s32 	%r8, %r192, %r2;
	and.b32  	%r193, %r8, 768;
	setp.eq.s32 	%p100, %r193, 768;
	@%p100 bra 	$L__BB11_10;
	add.s32 	%r418, %r420, %r2;
	shr.u32 	%r194, %r8, 8;
	add.s32 	%r195, %r194, 1;
	and.b32  	%r196, %r195, 3;
	neg.s32 	%r417, %r196;
$L__BB11_6:
	.pragma "nounroll";
	mov.u64 	%rd6, %rd232;
	mov.f32 	%f3, %f188;
	cvt.s64.s32 	%rd211, %r418;
	add.s64 	%rd7, %rd3, %rd211;
	mul.wide.s32 	%rd212, %r418, 4;
	add.s64 	%rd213, %rd2, %rd212;
	ld.global.f32 	%f4, [%rd213];
	setp.lt.f32 	%p101, %f3, %f4;
	mov.u64 	%rd232, %rd7;
	mov.f32 	%f188, %f4;
	@%p101 bra 	$L__BB11_9;
	setp.lt.f32 	%p102, %f4, %f3;
	mov.u64 	%rd232, %rd6;
	mov.f32 	%f188, %f3;
	@%p102 bra 	$L__BB11_9;
	setp.lt.s64 	%p103, %rd6, %rd7;
	min.s64 	%rd232, %rd6, %rd7;
	selp.f32 	%f188, %f3, %f4, %p103;
$L__BB11_9:
	add.s32 	%r420, %r420, 256;
	add.s32 	%r418, %r418, 256;
	add.s32 	%r417, %r417, 1;
	setp.ne.s32 	%p104, %r417, 0;
	@%p104 bra 	$L__BB11_6;
$L__BB11_10:
	setp.lt.u32 	%p105, %r8, 768;
	@%p105 bra 	$L__BB11_25;
	add.s32 	%r421, %r420, %r2;
	add.s32 	%r424, %r421, 256;
	add.s32 	%r423, %r421, 512;
	add.s32 	%r422, %r421, 768;
	add.s64 	%rd12, %rd2, 2048;
$L__BB11_12:
	cvt.s64.s32 	%rd214, %r424;
	add.s64 	%rd14, %rd3, %rd214;
	cvt.s64.s32 	%rd215, %r423;
	add.s64 	%rd15, %rd3, %rd215;
	cvt.s64.s32 	%rd216, %r422;
	add.s64 	%rd16, %rd3, %rd216;
	cvt.s64.s32 	%rd217, %r421;
	mul.wide.s32 	%rd218, %r421, 4;
	add.s64 	%rd17, %rd12, %rd218;
	add.s64 	%rd18, %rd3, %rd217;
	ld.global.f32 	%f10, [%rd17+-2048];
	setp.lt.f32 	%p106, %f188, %f10;
	mov.u64 	%rd229, %rd18;
	mov.f32 	%f185, %f10;
	@%p106 bra 	$L__BB11_15;
	setp.lt.f32 	%p107, %f10, %f188;
	mov.u64 	%rd229, %rd232;
	mov.f32 	%f185, %f188;
	@%p107 bra 	$L__BB11_15;
	setp.lt.s64 	%p108, %rd232, %rd18;
	min.s64 	%rd229, %rd232, %rd18;
	selp.f32 	%f185, %f188, %f10, %p108;
$L__BB11_15:
	ld.global.f32 	%f13, [%rd17+-1024];
	setp.lt.f32 	%p109, %f185, %f13;
	mov.u64 	%rd230, %rd14;
	mov.f32 	%f186, %f13;
	@%p109 bra 	$L__BB11_18;
	setp.lt.f32 	%p110, %f13, %f185;
	mov.u64 	%rd230, %rd229;
	mov.f32 	%f186, %f185;
	@%p110 bra 	$L__BB11_18;
	setp.lt.s64 	%p111, %rd229, %rd14;
	min.s64 	%rd230, %rd229, %rd14;
	selp.f32 	%f186, %f185, %f13, %p111;
$L__BB11_18:
	ld.global.f32 	%f16, [%rd17];
	setp.lt.f32 	%p112, %f186, %f16;
	mov.u64 	%rd231, %rd15;
	mov.f32 	%f187, %f16;
	@%p112 bra 	$L__BB11_21;
	setp.lt.f32 	%p113, %f16, %f186;
	mov.u64 	%rd231, %rd230;
	mov.f32 	%f187, %f186;
	@%p113 bra 	$L__BB11_21;
	setp.lt.s64 	%p114, %rd230, %rd15;
	min.s64 	%rd231, %rd230, %rd15;
	selp.f32 	%f187, %f186, %f16, %p114;
$L__BB11_21:
	ld.global.f32 	%f19, [%rd17+1024];
	setp.lt.f32 	%p115, %f187, %f19;
	mov.u64 	%rd232, %rd16;
	mov.f32 	%f188, %f19;
	@%p115 bra 	$L__BB11_24;
	setp.lt.f32 	%p116, %f19, %f187;
	mov.u64 	%rd232, %rd231;
	mov.f32 	%f188, %f187;
	@%p116 bra 	$L__BB11_24;
	setp.lt.s64 	%p117, %rd231, %rd16;
	min.s64 	%rd232, %rd231, %rd16;
	selp.f32 	%f188, %f187, %f19, %p117;
$L__BB11_24:
	add.s32 	%r420, %r420, 1024;
	add.s32 	%r424, %r424, 1024;
	add.s32 	%r423, %r423, 1024;
	add.s32 	%r422, %r422, 1024;
	add.s32 	%r421, %r421, 1024;
	setp.lt.s32 	%p118, %r420, %r4;
	@%p118 bra 	$L__BB11_12;
$L__BB11_25:
	setp.lt.s32 	%p119, %r4, 256;
	@%p119 bra 	$L__BB11_70;
	// begin inline asm
	mov.u32 %r310, %laneid;
	// end inline asm
	mov.b32 	%r312, %f188;
	mov.b32 	%r328, 1;
	mov.b32 	%r329, 31;
	mov.b32 	%r330, -1;
	// begin inline asm
	shfl.sync.down.b32 %r311, %r312, %r328, %r329, %r330;
	// end inline asm
	mov.b32 	%f23, %r311;
	// begin inline asm
	shfl.sync.down.b32 %r316, %r317, %r328, %r329, %r330;
	// end inline asm
	mov.b64 	{%r322, %r327}, %rd232;
	// begin inline asm
	shfl.sync.down.b32 %r321, %r322, %r328, %r329, %r330;
	// end inline asm
	// begin inline asm
	shfl.sync.down.b32 %r326, %r327, %r328, %r329, %r330;
	// end inline asm
	mov.b64 	%rd28, {%r321, %r326};
	setp.gt.s32 	%p171, %r310, 30;
	mov.u64 	%rd234, %rd232;
	mov.f32 	%f190, %f188;
	@%p171 bra 	$L__BB11_30;
	setp.lt.f32 	%p172, %f188, %f23;
	mov.u64 	%rd234, %rd28;
	mov.f32 	%f190, %f23;
	@%p172 bra 	$L__BB11_30;
	setp.gt.f32 	%p173, %f188, %f23;
	mov.u64 	%rd234, %rd232;
	mov.f32 	%f190, %f188;
	@%p173 bra 	$L__BB11_30;
	setp.lt.s64 	%p174, %rd232, %rd28;
	min.s64 	%rd234, %rd232, %rd28;
	selp.f32 	%f190, %f188, %f23, %p174;
$L__BB11_30:
	mov.b32 	%r332, %f190;
	mov.b32 	%r348, 2;
	mov.b32 	%r349, 31;
	mov.b32 	%r350, -1;
	// begin inline asm
	shfl.sync.down.b32 %r331, %r332, %r348, %r349, %r350;
	// end inline asm
	mov.b32 	%f26, %r331;
	// begin inline asm
	shfl.sync.down.b32 %r336, %r337, %r348, %r349, %r350;
	// end inline asm
	mov.b64 	{%r342, %r347}, %rd234;
	// begin inline asm
	shfl.sync.down.b32 %r341, %r342, %r348, %r349, %r350;
	// end inline asm
	// begin inline asm
	shfl.sync.down.b32 %r346, %r347, %r348, %r349, %r350;
	// end inline asm
	mov.b64 	%rd31, {%r341, %r346};
	setp.gt.s32 	%p175, %r310, 29;
	mov.u64 	%rd235, %rd234;
	mov.f32 	%f191, %f190;
	@%p175 bra 	$L__BB11_34;
	setp.lt.f32 	%p176, %f190, %f26;
	mov.u64 	%rd235, %rd31;
	mov.f32 	%f191, %f26;
	@%p176 bra 	$L__BB11_34;
	setp.gt.f32 	%p177, %f190, %f26;
	mov.u64 	%rd235, %rd234;
	mov.f32 	%f191, %f190;
	@%p177 bra 	$L__BB11_34;
	setp.lt.s64 	%p178, %rd234, %rd31;
	min.s64 	%rd235, %rd234, %rd31;
	selp.f32 	%f191, %f190, %f26, %p178;
$L__BB11_34:
	mov.b32 	%r352, %f191;
	mov.b32 	%r368, 4;
	mov.b32 	%r369, 31;
	mov.b32 	%r370, -1;
	// begin inline asm
	shfl.sync.down.b32 %r351, %r352, %r368, %r369, %r370;
	// end inline asm
	mov.b32 	%f29, %r351;
	// begin inline asm
	shfl.sync.down.b32 %r356, %r357, %r368, %r369, %r370;
	// end inline asm
	mov.b64 	{%r362, %r367}, %rd235;
	// begin inline asm
	shfl.sync.down.b32 %r361, %r362, %r368, %r369, %r370;
	// end inline asm
	// begin inline asm
	shfl.sync.down.b32 %r366, %r367, %r368, %r369, %r370;
	// end inline asm
	mov.b64 	%rd34, {%r361, %r366};
	setp.gt.s32 	%p179, %r310, 27;
	mov.u64 	%rd236, %rd235;
	mov.f32 	%f192, %f191;
	@%p179 bra 	$L__BB11_38;
	setp.lt.f32 	%p180, %f191, %f29;
	mov.u64 	%rd236, %rd34;
	mov.f32 	%f192, %f29;
	@%p180 bra 	$L__BB11_38;
	setp.gt.f32 	%p181, %f191, %f29;
	mov.u64 	%rd236, %rd235;
	mov.f32 	%f192, %f191;
	@%p181 bra 	$L__BB11_38;
	setp.lt.s64 	%p182, %rd235, %rd34;
	min.s64 	%rd236, %rd235, %rd34;
	selp.f32 	%f192, %f191, %f29, %p182;
$L__BB11_38:
	mov.b32 	%r372, %f192;
	mov.b32 	%r388, 8;
	mov.b32 	%r389, 31;
	mov.b32 	%r390, -1;
	// begin inline asm
	shfl.sync.down.b32 %r371, %r372, %r388, %r389, %r390;
	// end inline asm
	mov.b32 	%f32, %r371;
	// begin inline asm
	shfl.sync.down.b32 %r376, %r377, %r388, %r389, %r390;
	// end inline asm
	mov.b64 	{%r382, %r387}, %rd236;
	// begin inline asm
	shfl.sync.down.b32 %r381, %r382, %r388, %r389, %r390;
	// end inline asm
	// begin inline asm
	shfl.sync.down.b32 %r386, %r387, %r388, %r389, %r390;
	// end inline asm
	mov.b64 	%rd37, {%r381, %r386};
	setp.gt.s32 	%p183, %r310, 23;
	mov.u64 	%rd237, %rd236;
	mov.f32 	%f193, %f192;
	@%p183 bra 	$L__BB11_42;
	setp.lt.f32 	%p184, %f192, %f32;
	mov.u64 	%rd237, %rd37;
	mov.f32 	%f193, %f32;
	@%p184 bra 	$L__BB11_42;
	setp.gt.f32 	%p185, %f192, %f32;
	mov.u64 	%rd237, %rd236;
	mov.f32 	%f193, %f192;
	@%p185 bra 	$L__BB11_42;
	setp.lt.s64 	%p186, %rd236, %rd37;
	min.s64 	%rd237, %rd236, %rd37;
	selp.f32 	%f193, %f192, %f32, %p186;
$L__BB11_42:
	mov.b32 	%r392, %f193;
	mov.b32 	%r408, 16;
	mov.b32 	%r409, 31;
	mov.b32 	%r410, -1;
	// begin inline asm
	shfl.sync.down.b32 %r391, %r392, %r408, %r409, %r410;
	// end inline asm
	mov.b32 	%f35, %r391;
	// begin inline asm
	shfl.sync.down.b32 %r396, %r397, %r408, %r409, %r410;
	// end inline asm
	mov.b64 	{%r402, %r407}, %rd237;
	// begin inline asm
	shfl.sync.down.b32 %r401, %r402, %r408, %r409, %r410;
	// end inline asm
	// begin inline asm
	shfl.sync.down.b32 %r406, %r407, %r408, %r409, %r410;
	// end inline asm
	mov.b64 	%rd40, {%r401, %r406};
	setp.gt.s32 	%p187, %r310, 15;
	mov.u64 	%rd285, %rd237;
	mov.f32 	%f241, %f193;
	@%p187 bra 	$L__BB11_46;
	setp.lt.f32 	%p188, %f193, %f35;
	mov.u64 	%rd285, %rd40;
	mov.f32 	%f241, %f35;
	@%p188 bra 	$L__BB11_46;
	setp.gt.f32 	%p189, %f193, %f35;
	mov.u64 	%rd285, %rd237;
	mov.f32 	%f241, %f193;
	@%p189 bra 	$L__BB11_46;
	setp.lt.s64 	%p190, %rd237, %rd40;
	min.s64 	%rd285, %rd237, %rd40;
	selp.f32 	%f241, %f193, %f35, %p190;
$L__BB11_46:
	setp.ne.s32 	%p191, %r310, 0;
	@%p191 bra 	$L__BB11_48;
	shr.u32 	%r411, %r5, 1;
	and.b32  	%r412, %r411, 496;
	mov.u32 	%r413, _ZN6thrust24THRUST_300001_SM_1000_NS8cuda_cub4core6detail5shmemE;
	add.s32 	%r414, %r413, %r412;
	st.shared.f32 	[%r414+8], %f241;
	st.shared.u64 	[%r414+16], %rd285;
$L__BB11_48:
	bar.sync 	0;
	setp.ne.s32 	%p192, %r5, 0;
	@%p192 bra 	$L__BB11_208;
	ld.shared.f32 	%f38, [_ZN6thrust24THRUST_300001_SM_1000_NS8cuda_cub4core6detail5shmemE+24];
	ld.shared.u64 	%rd43, [_ZN6thrust24THRUST_300001_SM_1000_NS8cuda_cub4core6detail5shmemE+32];
	setp.lt.f32 	%p193, %f241, %f38;
	mov.u64 	%rd239, %rd43;
	mov.f32 	%f195, %f38;
	@%p193 bra 	$L__BB11_52;
	setp.lt.f32 	%p194, %f38, %f241;
	mov.u64 	%rd239, %rd285;
	mov.f32 	%f195, %f241;
	@%p194 bra 	$L__BB11_52;
	setp.lt.s64 	%p195, %rd285, %rd43;
	min.s64 	%rd239, %rd285, %rd43;
	selp.f32 	%f195, %f241, %f38, %p195;
$L__BB11_52:
	ld.shared.f32 	%f41, [_ZN6thrust24THRUST_300001_SM_1000_NS8cuda_cub4core6detail5shmemE+40];
	ld.shared.u64 	%rd46, [_ZN6thrust24THRUST_300001_SM_1000_NS8cuda_cub4core6detail5shmemE+48];
	setp.lt.f32 	%p196, %f195, %f41;
	mov.u64 	%rd240, %rd46;
	mov.f32 	%f196, %f41;
	@%p196 bra 	$L__BB11_55;
	setp.lt.f32 	%p197, %f41, %f195;
	mov.u64 	%rd240, %rd239;
	mov.f32 	%f196, %f195;
	@%p197 bra 	$L__BB11_55;
	setp.lt.s64 	%p198, %rd239, %rd46;
	min.s64 	%rd240, %rd239, %rd46;
	selp.f32 	%f196, %f195, %f41, %p198;
$L__BB11_55:
	ld.shared.f32 	%f44, [_ZN6thrust24THRUST_300001_SM_1000_NS8cuda_cub4core6detail5shmemE+56];
	ld.shared.u64 	%rd49, [_ZN6thrust24THRUST_300001_SM_1000_NS8cuda_cub4core6detail5shmemE+64];
	setp.lt.f32 	%p199, %f196, %f44;
	mov.u64 	%rd241, %rd49;
	mov.f32 	%f197, %f44;
	@%p199 bra 	$L__BB11_58;
	setp.lt.f32 	%p200, %f44, %f196;
	mov.u64 	%rd241, %rd240;
	mov.f32 	%f197, %f196;
	@%p200 bra 	$L__BB11_58;
	setp.lt.s64 	%p201, %rd240, %rd49;
	min.s64 	%rd241, %rd240, %rd49;
	selp.f32 	%f197, %f196, %f44, %p201;
$L__BB11_58:
	ld.shared.f32 	%f47, [_ZN6thrust24THRUST_300001_SM_1000_NS8cuda_cub4core6detail5shmemE+72];
	ld.shared.u64 	%rd52, [_ZN6thrust24THRUST_300001_SM_1000_NS8cuda_cub4core6detail5shmemE+80];
	setp.lt.f32 	%p202, %f197, %f47;
	mov.u64 	%rd242, %rd52;
	mov.f32 	%f198, %f47;
	@%p202 bra 	$L__BB11_61;
	setp.lt.f32 	%p203, %f47, %f197;
	mov.u64 	%rd242, %rd241;
	mov.f32 	%f198, %f197;
	@%p203 bra 	$L__BB11_61;
	setp.lt.s64 	%p204, %rd241, %rd52;
	min.s64 	%rd242, %rd241, %rd52;
	selp.f32 	%f198, %f197, %f47, %p204;
$L__BB11_61:
	ld.shared.f32 	%f50, [_ZN6thrust24THRUST_300001_SM_1000_NS8cuda_cub4core6detail5shmemE+88];
	ld.shared.u64 	%rd55, [_ZN6thrust24THRUST_300001_SM_1000_NS8cuda_cub4core6detail5shmemE+96];
	setp.lt.f32 	%p205, %f198, %f50;
	mov.f32 	%f199, %f50;
	mov.u64 	%rd243, %rd55;
	@%p205 bra 	$L__BB11_64;
	setp.lt.f32 	%p206, %f50, %f198;
	mov.f32 	%f199, %f198;
	mov.u64 	%rd243, %rd242;
	@%p206 bra 	$L__BB11_64;
	setp.lt.s64 	%p207, %rd242, %rd55;
	selp.f32 	%f199, %f198, %f50, %p207;
	min.s64 	%rd243, %rd242, %rd55;
$L__BB11_64:
	ld.shared.f32 	%f53, [_ZN6thrust24THRUST_300001_SM_1000_NS8cuda_cub4core6detail5shmemE+104];
	ld.shared.u64 	%rd58, [_ZN6thrust24THRUST_300001_SM_1000_NS8cuda_cub4core6detail5shmemE+112];
	setp.lt.f32 	%p208, %f199, %f53;
	mov.f32 	%f200, %f53;
	mov.u64 	%rd244, %rd58;
	@%p208 bra 	$L__BB11_67;
	setp.lt.f32 	%p209, %f53, %f199;
	mov.f32 	%f200, %f199;
	mov.u64 	%rd244, %rd243;
	@%p209 bra 	$L__BB11_67;
	setp.lt.s64 	%p210, %rd243, %rd58;
	selp.f32 	%f200, %f199, %f53, %p210;
	min.s64 	%rd244, %rd243, %rd58;
$L__BB11_67:
	ld.shared.f32 	%f56, [_ZN6thrust24THRUST_300001_SM_1000_NS8cuda_cub4core6detail5shmemE+120];
	ld.shared.u64 	%rd61, [_ZN6thrust24THRUST_300001_SM_1000_NS8cuda_cub4core6detail5shmemE+128];
	setp.lt.f32 	%p211, %f200, %f56;
	mov.f32 	%f241, %f56;
	mov.u64 	%rd285, %rd61;
	@%p211 bra 	$L__BB11_208;
	setp.lt.f32 	%p212, %f56, %f200;
	mov.f32 	%f241, %f200;
	mov.u64 	%rd285, %rd244;
	@%p212 bra 	$L__BB11_208;
	setp.lt.s64 	%p213, %rd244, %rd61;
	selp.f32 	%f241, %f200, %f56, %p213;
	min.s64 	%rd285, %rd244, %rd61;
	bra.uni 	$L__BB11_208;
$L__BB11_70:
	// begin inline asm
	mov.u32 %r197, %laneid;
	// end inline asm
	and.b32  	%r218, %r5, 992;
	add.s32 	%r219, %r218, 32;
	setp.gt.s32 	%p120, %r219, %r4;
	not.b32 	%r220, %r218;
	add.s32 	%r221, %r4, %r220;
	selp.b32 	%r216, %r221, 31, %p120;
	mov.b32 	%r199, %f188;
	mov.b32 	%r215, 1;
	mov.b32 	%r217, -1;
	// begin inline asm
	shfl.sync.down.b32 %r198, %r199, %r215, %r216, %r217;
	// end inline asm
	mov.b32 	%f58, %r198;
	// begin inline asm
	shfl.sync.down.b32 %r203, %r204, %r215, %r216, %r217;
	// end inline asm
	mov.b64 	{%r209, %r214}, %rd232;
	// begin inline asm
	shfl.sync.down.b32 %r208, %r209, %r215, %r216, %r217;
	// end inline asm
	// begin inline asm
	shfl.sync.down.b32 %r213, %r214, %r215, %r216, %r217;
	// end inline asm
	mov.b64 	%rd63, {%r208, %r213};
	setp.ge.s32 	%p121, %r197, %r216;
	mov.f32 	%f201, %f188;
	mov.u64 	%rd245, %rd232;
	@%p121 bra 	$L__BB11_74;
	setp.lt.f32 	%p122, %f188, %f58;
	mov.f32 	%f201, %f58;
	mov.u64 	%rd245, %rd63;
	@%p122 bra 	$L__BB11_74;
	setp.gt.f32 	%p123, %f188, %f58;
	mov.f32 	%f201, %f188;
	mov.u64 	%rd245, %rd232;
	@%p123 bra 	$L__BB11_74;
	setp.lt.s64 	%p124, %rd232, %rd63;
	selp.f32 	%f201, %f188, %f58, %p124;
	min.s64 	%rd245, %rd232, %rd63;
$L__BB11_74:
	mov.b32 	%r223, %f201;
	mov.b32 	%r239, 2;
	mov.b32 	%r241, -1;
	// begin inline asm
	shfl.sync.down.b32 %r222, %r223, %r239, %r216, %r241;
	// end inline asm
	mov.b32 	%f61, %r222;
	// begin inline asm
	shfl.sync.down.b32 %r227, %r228, %r239, %r216, %r241;
	// end inline asm
	mov.b64 	{%r233, %r238}, %rd245;
	// begin inline asm
	shfl.sync.down.b32 %r232, %r233, %r239, %r216, %r241;
	// end inline asm
	// begin inline asm
	shfl.sync.down.b32 %r237, %r238, %r239, %r216, %r241;
	// end inline asm
	mov.b64 	%rd66, {%r232, %r237};
	add.s32 	%r242, %r197, 2;
	setp.gt.s32 	%p125, %r242, %r216;
	mov.f32 	%f202, %f201;
	mov.u64 	%rd246, %rd245;
	@%p125 bra 	$L__BB11_78;
	setp.lt.f32 	%p126, %f201, %f61;
	mov.f32 	%f202, %f61;
	mov.u64 	%rd246, %rd66;
	@%p126 bra 	$L__BB11_78;
	setp.gt.f32 	%p127, %f201, %f61;
	mov.f32 	%f202, %f201;
	mov.u64 	%rd246, %rd245;
	@%p127 bra 	$L__BB11_78;
	setp.lt.s64 	%p128, %rd245, %rd66;
	selp.f32 	%f202, %f201, %f61, %p128;
	min.s64 	%rd246, %rd245, %rd66;
$L__BB11_78:
	mov.b32 	%r244, %f202;
	mov.b32 	%r260, 4;
	mov.b32 	%r262, -1;
	// begin inline asm
	shfl.sync.down.b32 %r243, %r244, %r260, %r216, %r262;
	// end inline asm
	mov.b32 	%f64, %r243;
	// begin inline asm
	shfl.sync.down.b32 %r248, %r249, %r260, %r216, %r262;
	// end inline asm
	mov.b64 	{%r254, %r259}, %rd246;
	// begin inline asm
	shfl.sync.down.b32 %r253, %r254, %r260, %r216, %r262;
	// end inline asm
	// begin inline asm
	shfl.sync.down.b32 %r258, %r259, %r260, %r216, %r262;
	// end inline asm
	mov.b64 	%rd69, {%r253, %r258};
	add.s32 	%r263, %r197, 4;
	setp.gt.s32 	%p129, %r263, %r216;
	mov.f32 	%f203, %f202;
	mov.u64 	%rd247, %rd246;
	@%p129 bra 	$L__BB11_82;
	setp.lt.f32 	%p130, %f202, %f64;
	mov.f32 	%f203, %f64;
	mov.u64 	%rd247, %rd69;
	@%p130 bra 	$L__BB11_82;
	setp.gt.f32 	%p131, %f202, %f64;
	mov.f32 	%f203, %f202;
	mov.u64 	%rd247, %rd246;
	@%p131 bra 	$L__BB11_82;
	setp.lt.s64 	%p132, %rd246, %rd69;
	selp.f32 	%f203, %f202, %f64, %p132;
	min.s64 	%rd247, %rd246, %rd69;
$L__BB11_82:
	mov.b32 	%r265, %f203;
	mov.b32 	%r281, 8;
	mov.b32 	%r283, -1;
	// begin inline asm
	shfl.sync.down.b32 %r264, %r265, %r281, %r216, %r283;
	// end inline asm
	mov.b32 	%f67, %r264;
	// begin inline asm
	shfl.sync.down.b32 %r269, %r270, %r281, %r216, %r283;
	// end inline asm
	mov.b64 	{%r275, %r280}, %rd247;
	// begin inline asm
	shfl.sync.down.b32 %r274, %r275, %r281, %r216, %r283;
	// end inline asm
	// begin inline asm
	shfl.sync.down.b32 %r279, %r280, %r281, %r216, %r283;
	// end inline asm
	mov.b64 	%rd72, {%r274, %r279};
	add.s32 	%r284, %r197, 8;
	setp.gt.s32 	%p133, %r284, %r216;
	mov.f32 	%f204, %f203;
	mov.u64 	%rd248, %rd247;
	@%p133 bra 	$L__BB11_86;
	setp.lt.f32 	%p134, %f203, %f67;
	mov.f32 	%f204, %f67;
	mov.u64 	%rd248, %rd72;
	@%p134 bra 	$L__BB11_86;
	setp.gt.f32 	%p135, %f203, %f67;
	mov.f32 	%f204, %f203;
	mov.u64 	%rd248, %rd247;
	@%p135 bra 	$L__BB11_86;
	setp.lt.s64 	%p136, %rd247, %rd72;
	selp.f32 	%f204, %f203, %f67, %p136;
	min.s64 	%rd248, %rd247, %rd72;
$L__BB11_86:
	mov.b32 	%r286, %f204;
	mov.b32 	%r302, 16;
	mov.b32 	%r304, -1;
	// begin inline asm
	shfl.sync.down.b32 %r285, %r286, %r302, %r216, %r304;
	// end inline asm
	mov.b32 	%f70, %r285;
	// begin inline asm
	shfl.sync.down.b32 %r290, %r291, %r302, %r216, %r304;
	// end inline asm
	mov.b64 	{%r296, %r301}, %rd248;
	// begin inline asm
	shfl.sync.down.b32 %r295, %r296, %r302, %r216, %r304;
	// end inline asm
	// begin inline asm
	shfl.sync.down.b32 %r300, %r301, %r302, %r216, %r304;
	// end inline asm
	mov.b64 	%rd75, {%r295, %r300};
	add.s32 	%r305, %r197, 16;
	setp.gt.s32 	%p137, %r305, %r216;
	mov.f32 	%f241, %f204;
	mov.u64 	%rd285, %rd248;
	@%p137 bra 	$L__BB11_90;
	setp.lt.f32 	%p138, %f204, %f70;
	mov.f32 	%f241, %f70;
	mov.u64 	%rd285, %rd75;
	@%p138 bra 	$L__BB11_90;
	setp.gt.f32 	%p139, %f204, %f70;
	mov.f32 	%f241, %f204;
	mov.u64 	%rd285, %rd248;
	@%p139 bra 	$L__BB11_90;
	setp.lt.s64 	%p140, %rd248, %rd75;
	selp.f32 	%f241, %f204, %f70, %p140;
	min.s64 	%rd285, %rd248, %rd75;
$L__BB11_90:
	setp.ne.s32 	%p141, %r197, 0;
	@%p141 bra 	$L__BB11_92;
	shr.u32 	%r306, %r5, 1;
	and.b32  	%r307, %r306, 496;
	mov.u32 	%r308, _ZN6thrust24THRUST_300001_SM_1000_NS8cuda_cub4core6detail5shmemE;
	add.s32 	%r309, %r308, %r307;
	st.shared.f32 	[%r309+8], %f241;
	st.shared.u64 	[%r309+16], %rd285;
$L__BB11_92:
	bar.sync 	0;
	setp.ne.s32 	%p142, %r5, 0;
	@%p142 bra 	$L__BB11_208;
	setp.lt.s32 	%p143, %r4, 33;
	mov.f32 	%f206, %f241;
	mov.u64 	%rd250, %rd285;
	@%p143 bra 	$L__BB11_97;
	ld.shared.f32 	%f73, [_ZN6thrust24THRUST_300001_SM_1000_NS8cuda_cub4core6detail5shmemE+24];
	ld.shared.u64 	%rd78, [_ZN6thrust24THRUST_300001_SM_1000_NS8cuda_cub4core6detail5shmemE+32];
	setp.lt.f32 	%p144, %f241, %f73;
	mov.f32 	%f206, %f73;
	mov.u64 	%rd250, %rd78;
	@%p144 bra 	$L__BB11_97;
	setp.lt.f32 	%p145, %f73, %f241;
	mov.f32 	%f206, %f241;
	mov.u64 	%rd250, %rd285;
	@%p145 bra 	$L__BB11_97;
	setp.lt.s64 	%p146, %rd285, %rd78;
	selp.f32 	%f206, %f241, %f73, %p146;
	min.s64 	%rd250, %rd285, %rd78;
$L__BB11_97:
	setp.lt.s32 	%p147, %r4, 65;
	mov.f32 	%f207, %f206;
	mov.u64 	%rd251, %rd250;
	@%p147 bra 	$L__BB11_101;
	ld.shared.f32 	%f76, [_ZN6thrust24THRUST_300001_SM_1000_NS8cuda_cub4core6detail5shmemE+40];
	ld.shared.u64 	%rd81, [_ZN6thrust24THRUST_300001_SM_1000_NS8cuda_cub4core6detail5shmemE+48];
	setp.lt.f32 	%p148, %f206, %f76;
	mov.f32 	%f207, %f76;
	mov.u64 	%rd251, %rd81;
	@%p148 bra 	$L__BB11_101;
	setp.lt.f32 	%p149, %f76, %f206;
	mov.f32 	%f207, %f206;
	mov.u64 	%rd251, %rd250;
	@%p149 bra 	$L__BB11_101;
	setp.lt.s64 	%p150, %rd250, %rd81;
	selp.f32 	%f207, %f206, %f76, %p150;
	min.s64 	%rd251, %rd250, %rd81;
$L__BB11_101:
	setp.lt.s32 	%p151, %r4, 97;
	mov.f32 	%f208, %f207;
	mov.u64 	%rd252, %rd251;
	@%p151 bra 	$L__BB11_105;
	ld.shared.f32 	%f79, [_ZN6thrust24THRUST_300001_SM_1000_NS8cuda_cub4core6detail5shmemE+56];
	ld.shared.u64 	%rd84, [_ZN6thrust24THRUST_300001_SM_1000_NS8cuda_cub4core6detail5shmemE+64];
	setp.lt.f32 	%p152, %f207, %f79;
	mov.f32 	%f208, %f79;
	mov.u64 	%rd252, %rd84;
	@%p152 bra 	$L__BB11_105;
	setp.lt.f32 	%p153, %f79, %f207;
	mov.f32 	%f208, %f207;
	mov.u64 	%rd252, %rd251;
	@%p153 bra 	$L__BB11_105;
	setp.lt.s64 	%p154, %rd251, %rd84;
	selp.f32 	%f208, %f207, %f79, %p154;
	min.s64 	%rd252, %rd251, %rd84;
$L__BB11_105:
	setp.lt.s32 	%p155, %r4, 129;
	mov.f32 	%f209, %f208;
	mov.u64 	%rd253, %rd252;
	@%p155 bra 	$L__BB11_109;
	ld.shared.f32 	%f82, [_ZN6thrust24THRUST_300001_SM_1000_NS8cuda_cub4core6detail5shmemE+72];
	ld.shared.u64 	%rd87, [_ZN6thrust24THRUST_300001_SM_1000_NS8cuda_cub4core6detail5shmemE+80];
	setp.lt.f32 	%p156, %f208, %f82;
	mov.f32 	%f209, %f82;
	mov.u64 	%rd253, %rd87;
	@%p156 bra 	$L__BB11_109;
	setp.lt.f32 	%p157, %f82, %f208;
	mov.f32 	%f209, %f208;
	mov.u64 	%rd253, %rd252;
	@%p157 bra 	$L__BB11_109;
	setp.lt.s64 	%p158, %rd252, %rd87;
	selp.f32 	%f209, %f208, %f82, %p158;
	min.s64 	%rd253, %rd252, %rd87;
$L__BB11_109:
	setp.lt.s32 	%p159, %r4, 161;
	mov.f32 	%f210, %f209;
	mov.u64 	%rd254, %rd253;
	@%p159 bra 	$L__BB11_113;
	ld.shared.f32 	%f85, [_ZN6thrust24THRUST_300001_SM_1000_NS8cuda_cub4core6detail5shmemE+88];
	ld.shared.u64 	%rd90, [_ZN6thrust24THRUST_300001_SM_1000_NS8cuda_cub4core6detail5shmemE+96];
	setp.lt.f32 	%p160, %f209, %f85;
	mov.f32 	%f210, %f85;
	mov.u64 	%rd254, %rd90;
	@%p160 bra 	$L__BB11_113;
	setp.lt.f32 	%p161, %f85, %f209;
	mov.f32 	%f210, %f209;
	mov.u64 	%rd254, %rd253;
	@%p161 bra 	$L__BB11_113;
	setp.lt.s64 	%p162, %rd253, %rd90;
	selp.f32 	%f210, %f209, %f85, %p162;
	min.s64 	%rd254, %rd253, %rd90;
$L__BB11_113:
	setp.lt.s32 	%p163, %r4, 193;
	mov.f32 	%f211, %f210;
	mov.u64 	%rd255, %rd254;
	@%p163 bra 	$L__BB11_117;
	ld.shared.f32 	%f88, [_ZN6thrust24THRUST_300001_SM_1000_NS8cuda_cub4core6detail5shmemE+104];
	ld.shared.u64 	%rd93, [_ZN6thrust24THRUST_300001_SM_1000_NS8cuda_cub4core6detail5shmemE+112];
	setp.lt.f32 	%p164, %f210, %f88;
	mov.f32 	%f211, %f88;
	mov.u64 	%rd255, %rd93;
	@%p164 bra 	$L__BB11_117;
	setp.lt.f32 	%p165, %f88, %f210;
	mov.f32 	%f211, %f210;
	mov.u64 	%rd255, %rd254;
	@%p165 bra 	$L__BB11_117;
	setp.lt.s64 	%p166, %rd254, %rd93;
	selp.f32 	%f211, %f210, %f88, %p166;
	min.s64 	%rd255, %rd254, %rd93;
$L__BB11_117:
	setp.lt.s32 	%p167, %r4, 225;
	mov.f32 	%f241, %f211;
	mov.u64 	%rd285, %rd255;
	@%p167 bra 	$L__BB11_208;
	ld.shared.f32 	%f91, [_ZN6thrust24THRUST_300001_SM_1000_NS8cuda_cub4core6detail5shmemE+120];
	ld.shared.u64 	%rd96, [_ZN6thrust24THRUST_300001_SM_1000_NS8cuda_cub4core6detail5shmemE+128];
	setp.lt.f32 	%p168, %f211, %f91;
	mov.f32 	%f241, %f91;
	mov.u64 	%rd285, %rd96;
	@%p168 bra 	$L__BB11_208;
	setp.lt.f32 	%p169, %f91, %f211;
	mov.f32 	%f241, %f211;
	mov.u64 	%rd285, %rd255;
	@%p169 bra 	$L__BB11_208;
	setp.lt.s64 	%p170, %rd255, %rd96;
	selp.f32 	%f241, %f211, %f91, %p170;
	min.s64 	%rd285, %rd255, %rd96;
	bra.uni 	$L__BB11_208;
$L__BB11_121:
	mov.u32 	%r35, %tid.x;
	cvt.s64.s32 	%rd183, %r2;
	add.s64 	%rd98, %rd3, %rd183;
	cvt.u64.u32 	%rd99, %r35;
	add.s64 	%rd184, %rd99, %rd183;
	shl.b64 	%rd185, %rd184, 2;
	add.s64 	%rd186, %rd2, %rd185;
	ld.global.f32 	%f170, [%rd186];
	add.s32 	%r69, %r35, 256;
	cvt.u64.u32 	%rd187, %r69;
	ld.global.f32 	%f171, [%rd186+1024];
	add.s32 	%r70, %r35, 512;
	cvt.u64.u32 	%rd188, %r70;
	ld.global.f32 	%f172, [%rd186+2048];
	add.s32 	%r71, %r35, 768;
	cvt.u64.u32 	%rd189, %r71;
	ld.global.f32 	%f173, [%rd186+3072];
	or.b32  	%r72, %r35, 1024;
	cvt.u64.u32 	%rd100, %r72;
	add.s64 	%rd273, %rd98, %rd100;
	ld.global.f32 	%f229, [%rd186+4096];
	setp.geu.f32 	%p2, %f170, %f171;
	selp.f32 	%f174, %f170, %f171, %p2;
	selp.b64 	%rd190, %rd99, %rd187, %p2;
	setp.geu.f32 	%p3, %f174, %f172;
	selp.f32 	%f175, %f174, %f172, %p3;
	selp.b64 	%rd191, %rd190, %rd188, %p3;
	setp.geu.f32 	%p4, %f175, %f173;
	selp.f32 	%f94, %f175, %f173, %p4;
	selp.b64 	%rd102, %rd191, %rd189, %p4;
	setp.lt.f32 	%p5, %f94, %f229;
	@%p5 bra 	$L__BB11_123;
	setp.lt.f32 	%p6, %f229, %f94;
	setp.lt.u64 	%p7, %rd102, %rd100;
	or.pred  	%p8, %p6, %p7;
	selp.f32 	%f229, %f94, %f229, %p8;
	add.s64 	%rd192, %rd98, %rd102;
	selp.b64 	%rd273, %rd192, %rd273, %p8;
$L__BB11_123:
	setp.le.s32 	%p9, %r66, %r3;
	@%p9 bra 	$L__BB11_164;
	setp.ne.s32 	%p10, %r35, 0;
	@%p10 bra 	$L__BB11_126;
	atom.global.add.u32 	%r73, [%rd1+4], 1280;
	add.s32 	%r74, %r73, %r3;
	st.shared.u32 	[_ZN6thrust24THRUST_300001_SM_1000_NS8cuda_cub4core6detail5shmemE+152], %r74;
$L__BB11_126:
	bar.sync 	0;
	ld.shared.u32 	%r427, [_ZN6thrust24THRUST_300001_SM_1000_NS8cuda_cub4core6detail5shmemE+152];
	add.s32 	%r75, %r427, 1280;
	setp.gt.s32 	%p11, %r75, %r66;
	@%p11 bra 	$L__BB11_141;
	mov.f32 	%f213, %f229;
	mov.u64 	%rd257, %rd273;
$L__BB11_128:
	cvt.s64.s32 	%rd193, %r427;
	add.s64 	%rd194, %rd99, %rd193;
	shl.b64 	%rd195, %rd194, 2;
	add.s64 	%rd196, %rd2, %rd195;
	add.s64 	%rd258, %rd194, %rd3;
	ld.global.f32 	%f214, [%rd196];
	add.s64 	%rd259, %rd258, 256;
	ld.global.f32 	%f215, [%rd196+1024];
	add.s64 	%rd260, %rd258, 512;
	ld.global.f32 	%f216, [%rd196+2048];
	add.s64 	%rd261, %rd258, 768;
	ld.global.f32 	%f217, [%rd196+3072];
	add.s64 	%rd273, %rd258, 1024;
	ld.global.f32 	%f229, [%rd196+4096];
	setp.lt.f32 	%p12, %f213, %f214;
	@%p12 bra 	$L__BB11_130;
	setp.lt.f32 	%p13, %f214, %f213;
	setp.lt.s64 	%p14, %rd257, %rd258;
	or.pred  	%p15, %p13, %p14;
	selp.f32 	%f214, %f213, %f214, %p15;
	selp.b64 	%rd258, %rd257, %rd258, %p15;
$L__BB11_130:
	setp.lt.f32 	%p16, %f214, %f215;
	@%p16 bra 	$L__BB11_132;
	setp.lt.f32 	%p17, %f215, %f214;
	setp.lt.s64 	%p18, %rd258, %rd259;
	or.pred  	%p19, %p17, %p18;
	selp.f32 	%f215, %f214, %f215, %p19;
	selp.b64 	%rd259, %rd258, %rd259, %p19;
$L__BB11_132:
	setp.lt.f32 	%p20, %f215, %f216;
	@%p20 bra 	$L__BB11_134;
	setp.lt.f32 	%p21, %f216, %f215;
	setp.lt.s64 	%p22, %rd259, %rd260;
	or.pred  	%p23, %p21, %p22;
	selp.f32 	%f216, %f215, %f216, %p23;
	selp.b64 	%rd260, %rd259, %rd260, %p23;
$L__BB11_134:
	setp.lt.f32 	%p24, %f216, %f217;
	@%p24 bra 	$L__BB11_136;
	setp.lt.f32 	%p25, %f217, %f216;
	setp.lt.s64 	%p26, %rd260, %rd261;
	or.pred  	%p27, %p25, %p26;
	selp.f32 	%f217, %f216, %f217, %p27;
	selp.b64 	%rd261, %rd260, %rd261, %p27;
$L__BB11_136:
	setp.lt.f32 	%p28, %f217, %f229;
	@%p28 bra 	$L__BB11_138;
	setp.lt.f32 	%p29, %f229, %f217;
	setp.lt.s64 	%p30, %rd261, %rd273;
	or.pred  	%p31, %p29, %p30;
	selp.f32 	%f229, %f217, %f229, %p31;
	selp.b64 	%rd273, %rd261, %rd273, %p31;
$L__BB11_138:
	setp.ne.s32 	%p32, %r35, 0;
	bar.sync 	0;
	@%p32 bra 	$L__BB11_140;
	atom.global.add.u32 	%r76, [%rd1+4], 1280;
	add.s32 	%r77, %r76, %r3;
	st.shared.u32 	[_ZN6thrust24THRUST_300001_SM_1000_NS8cuda_cub4core6detail5shmemE+152], %r77;
$L__BB11_140:
	bar.sync 	0;
	ld.shared.u32 	%r427, [_ZN6thrust24THRUST_300001_SM_1000_NS8cuda_cub4core6detail5shmemE+152];
	add.s32 	%r78, %r427, 1280;
	setp.le.s32 	%p33, %r78, %r66;
	mov.f32 	%f213, %f229;
	mov.u64 	%rd257, %rd273;
	@%p33 bra 	$L__BB11_128;
$L__BB11_141:
	setp.le.s32 	%p34, %r66, %r427;
	@%p34 bra 	$L__BB11_164;
	sub.s32 	%r40, %r66, %r427;
	setp.ge.s32 	%p35, %r35, %r40;
	@%p35 bra 	$L__BB11_164;
	not.b32 	%r79, %r35;
	add.s32 	%r80, %r66, %r79;
	sub.s32 	%r41, %r80, %r427;
	and.b32  	%r81, %r41, 768;
	setp.eq.s32 	%p36, %r81, 768;
	mov.u32 	%r431, %r35;
	@%p36 bra 	$L__BB11_149;
	add.s32 	%r429, %r35, %r427;
	shr.u32 	%r82, %r41, 8;
	add.s32 	%r83, %r82, 1;
	and.b32  	%r84, %r83, 3;
	neg.s32 	%r428, %r84;
	mov.u32 	%r431, %r35;
$L__BB11_145:
	.pragma "nounroll";
	mov.u64 	%rd122, %rd273;
	mov.f32 	%f114, %f229;
	cvt.s64.s32 	%rd198, %r429;
	add.s64 	%rd123, %rd3, %rd198;
	mul.wide.s32 	%rd199, %r429, 4;
	add.s64 	%rd200, %rd2, %rd199;
	ld.global.f32 	%f115, [%rd200];
	setp.lt.f32 	%p37, %f114, %f115;
	mov.f32 	%f229, %f115;
	mov.u64 	%rd273, %rd123;
	@%p37 bra 	$L__BB11_148;
	setp.lt.f32 	%p38, %f115, %f114;
	mov.f32 	%f229, %f114;
	mov.u64 	%rd273, %rd122;
	@%p38 bra 	$L__BB11_148;
	setp.lt.s64 	%p39, %rd122, %rd123;
	selp.f32 	%f229, %f114, %f115, %p39;
	min.s64 	%rd273, %rd122, %rd123;
$L__BB11_148:
	add.s32 	%r431, %r431, 256;
	add.s32 	%r429, %r429, 256;
	add.s32 	%r428, %r428, 1;
	setp.ne.s32 	%p40, %r428, 0;
	@%p40 bra 	$L__BB11_145;
$L__BB11_149:
	setp.lt.u32 	%p41, %r41, 768;
	@%p41 bra 	$L__BB11_164;
	add.s32 	%r432, %r431, %r427;
	add.s32 	%r435, %r432, 256;
	add.s32 	%r434, %r432, 512;
	add.s32 	%r433, %r432, 768;
	add.s64 	%rd128, %rd2, 2048;
$L__BB11_151:
	cvt.s64.s32 	%rd201, %r435;
	add.s64 	%rd130, %rd3, %rd201;
	cvt.s64.s32 	%rd202, %r434;
	add.s64 	%rd131, %rd3, %rd202;
	cvt.s64.s32 	%rd203, %r433;
	add.s64 	%rd132, %rd3, %rd203;
	cvt.s64.s32 	%rd204, %r432;
	mul.wide.s32 	%rd205, %r432, 4;
	add.s64 	%rd133, %rd128, %rd205;
	add.s64 	%rd134, %rd3, %rd204;
	ld.global.f32 	%f121, [%rd133+-2048];
	setp.lt.f32 	%p42, %f229, %f121;
	mov.f32 	%f225, %f121;
	mov.u64 	%rd269, %rd134;
	@%p42 bra 	$L__BB11_154;
	setp.lt.f32 	%p43, %f121, %f229;
	mov.f32 	%f225, %f229;
	mov.u64 	%rd269, %rd273;
	@%p43 bra 	$L__BB11_154;
	setp.lt.s64 	%p44, %rd273, %rd134;
	selp.f32 	%f225, %f229, %f121, %p44;
	min.s64 	%rd269, %rd273, %rd134;
$L__BB11_154:
	ld.global.f32 	%f124, [%rd133+-1024];
	setp.lt.f32 	%p45, %f225, %f124;
	mov.f32 	%f226, %f124;
	mov.u64 	%rd270, %rd130;
	@%p45 bra 	$L__BB11_157;
	setp.lt.f32 	%p46, %f124, %f225;
	mov.f32 	%f226, %f225;
	mov.u64 	%rd270, %rd269;
	@%p46 bra 	$L__BB11_157;
	setp.lt.s64 	%p47, %rd269, %rd130;
	selp.f32 	%f226, %f225, %f124, %p47;
	min.s64 	%rd270, %rd269, %rd130;
$L__BB11_157:
	ld.global.f32 	%f127, [%rd133];
	setp.lt.f32 	%p48, %f226, %f127;
	mov.f32 	%f227, %f127;
	mov.u64 	%rd271, %rd131;
	@%p48 bra 	$L__BB11_160;
	setp.lt.f32 	%p49, %f127, %f226;
	mov.f32 	%f227, %f226;
	mov.u64 	%rd271, %rd270;
	@%p49 bra 	$L__BB11_160;
	setp.lt.s64 	%p50, %rd270, %rd131;
	selp.f32 	%f227, %f226, %f127, %p50;
	min.s64 	%rd271, %rd270, %rd131;
$L__BB11_160:
	ld.global.f32 	%f130, [%rd133+1024];
	setp.lt.f32 	%p51, %f227, %f130;
	mov.f32 	%f229, %f130;
	mov.u64 	%rd273, %rd132;
	@%p51 bra 	$L__BB11_163;
	setp.lt.f32 	%p52, %f130, %f227;
	mov.f32 	%f229, %f227;
	mov.u64 	%rd273, %rd271;
	@%p52 bra 	$L__BB11_163;
	setp.lt.s64 	%p53, %rd271, %rd132;
	selp.f32 	%f229, %f227, %f130, %p53;
	min.s64 	%rd273, %rd271, %rd132;
$L__BB11_163:
	add.s32 	%r431, %r431, 1024;
	add.s32 	%r435, %r435, 1024;
	add.s32 	%r434, %r434, 1024;
	add.s32 	%r433, %r433, 1024;
	add.s32 	%r432, %r432, 1024;
	setp.lt.s32 	%p54, %r431, %r40;
	@%p54 bra 	$L__BB11_151;
$L__BB11_164:
	// begin inline asm
	mov.u32 %r85, %laneid;
	// end inline asm
	mov.b32 	%r87, %f229;
	mov.b32 	%r103, 1;
	mov.b32 	%r104, 31;
	mov.b32 	%r105, -1;
	// begin inline asm
	shfl.sync.down.b32 %r86, %r87, %r103, %r104, %r105;
	// end inline asm
	mov.b32 	%f134, %r86;
	// begin inline asm
	shfl.sync.down.b32 %r91, %r92, %r103, %r104, %r105;
	// end inline asm
	mov.b64 	{%r97, %r102}, %rd273;
	// begin inline asm
	shfl.sync.down.b32 %r96, %r97, %r103, %r104, %r105;
	// end inline asm
	// begin inline asm
	shfl.sync.down.b32 %r101, %r102, %r103, %r104, %r105;
	// end inline asm
	mov.b64 	%rd144, {%r96, %r101};
	setp.gt.s32 	%p55, %r85, 30;
	mov.f32 	%f230, %f229;
	mov.u64 	%rd274, %rd273;
	@%p55 bra 	$L__BB11_168;
	setp.lt.f32 	%p56, %f229, %f134;
	mov.f32 	%f230, %f134;
	mov.u64 	%rd274, %rd144;
	@%p56 bra 	$L__BB11_168;
	setp.gt.f32 	%p57, %f229, %f134;
	mov.f32 	%f230, %f229;
	mov.u64 	%rd274, %rd273;
	@%p57 bra 	$L__BB11_168;
	setp.lt.s64 	%p58, %rd273, %rd144;
	selp.f32 	%f230, %f229, %f134, %p58;
	min.s64 	%rd274, %rd273, %rd144;
$L__BB11_168:
	mov.b32 	%r107, %f230;
	mov.b32 	%r123, 2;
	mov.b32 	%r124, 31;
	mov.b32 	%r125, -1;
	// begin inline asm
	shfl.sync.down.b32 %r106, %r107, %r123, %r124, %r125;
	// end inline asm
	mov.b32 	%f137, %r106;
	// begin inline asm
	shfl.sync.down.b32 %r111, %r112, %r123, %r124, %r125;
	// end inline asm
	mov.b64 	{%r117, %r122}, %rd274;
	// begin inline asm
	shfl.sync.down.b32 %r116, %r117, %r123, %r124, %r125;
	// end inline asm
	// begin inline asm
	shfl.sync.down.b32 %r121, %r122, %r123, %r124, %r125;
	// end inline asm
	mov.b64 	%rd147, {%r116, %r121};
	setp.gt.s32 	%p59, %r85, 29;
	mov.f32 	%f231, %f230;
	mov.u64 	%rd275, %rd274;
	@%p59 bra 	$L__BB11_172;
	setp.lt.f32 	%p60, %f230, %f137;
	mov.f32 	%f231, %f137;
	mov.u64 	%rd275, %rd147;
	@%p60 bra 	$L__BB11_172;
	setp.gt.f32 	%p61, %f230, %f137;
	mov.f32 	%f231, %f230;
	mov.u64 	%rd275, %rd274;
	@%p61 bra 	$L__BB11_172;
	setp.lt.s64 	%p62, %rd274, %rd147;
	selp.f32 	%f231, %f230, %f137, %p62;
	min.s64 	%rd275, %rd274, %rd147;
$L__BB11_172:
	mov.b32 	%r127, %f231;
	mov.b32 	%r143, 4;
	mov.b32 	%r144, 31;
	mov.b32 	%r145, -1;
	// begin inline asm
	shfl.sync.down.b32 %r126, %r127, %r143, %r144, %r145;
	// end inline asm
	mov.b32 	%f140, %r126;
	// begin inline asm
	shfl.sync.down.b32 %r131, %r132, %r143, %r144, %r145;
	// end inline asm
	mov.b64 	{%r137, %r142}, %rd275;
	// begin inline asm
	shfl.sync.down.b32 %r136, %r137, %r143, %r144, %r145;
	// end inline asm
	// begin inline asm
	shfl.sync.down.b32 %r141, %r142, %r143, %r144, %r145;
	// end inline asm
	mov.b64 	%rd150, {%r136, %r141};
	setp.gt.s32 	%p63, %r85, 27;
	mov.f32 	%f232, %f231;
	mov.u64 	%rd276, %rd275;
	@%p63 bra 	$L__BB11_176;
	setp.lt.f32 	%p64, %f231, %f140;
	mov.f32 	%f232, %f140;
	mov.u64 	%rd276, %rd150;
	@%p64 bra 	$L__BB11_176;
	setp.gt.f32 	%p65, %f231, %f140;
	mov.f32 	%f232, %f231;
	mov.u64 	%rd276, %rd275;
	@%p65 bra 	$L__BB11_176;
	setp.lt.s64 	%p66, %rd275, %rd150;
	selp.f32 	%f232, %f231, %f140, %p66;
	min.s64 	%rd276, %rd275, %rd150;
$L__BB11_176:
	mov.b32 	%r147, %f232;
	mov.b32 	%r163, 8;
	mov.b32 	%r164, 31;
	mov.b32 	%r165, -1;
	// begin inline asm
	shfl.sync.down.b32 %r146, %r147, %r163, %r164, %r165;
	// end inline asm
	mov.b32 	%f143, %r146;
	// begin inline asm
	shfl.sync.down.b32 %r151, %r152, %r163, %r164, %r165;
	// end inline asm
	mov.b64 	{%r157, %r162}, %rd276;
	// begin inline asm
	shfl.sync.down.b32 %r156, %r157, %r163, %r164, %r165;
	// end inline asm
	// begin inline asm
	shfl.sync.down.b32 %r161, %r162, %r163, %r164, %r165;
	// end inline asm
	mov.b64 	%rd153, {%r156, %r161};
	setp.gt.s32 	%p67, %r85, 23;
	mov.f32 	%f233, %f232;
	mov.u64 	%rd277, %rd276;
	@%p67 bra 	$L__BB11_180;
	setp.lt.f32 	%p68, %f232, %f143;
	mov.f32 	%f233, %f143;
	mov.u64 	%rd277, %rd153;
	@%p68 bra 	$L__BB11_180;
	setp.gt.f32 	%p69, %f232, %f143;
	mov.f32 	%f233, %f232;
	mov.u64 	%rd277, %rd276;
	@%p69 bra 	$L__BB11_180;
	setp.lt.s64 	%p70, %rd276, %rd153;
	selp.f32 	%f233, %f232, %f143, %p70;
	min.s64 	%rd277, %rd276, %rd153;
$L__BB11_180:
	mov.b32 	%r167, %f233;
	mov.b32 	%r183, 16;
	mov.b32 	%r184, 31;
	mov.b32 	%r185, -1;
	// begin inline asm
	shfl.sync.down.b32 %r166, %r167, %r183, %r184, %r185;
	// end inline asm
	mov.b32 	%f146, %r166;
	// begin inline asm
	shfl.sync.down.b32 %r171, %r172, %r183, %r184, %r185;
	// end inline asm
	mov.b64 	{%r177, %r182}, %rd277;
	// begin inline asm
	shfl.sync.down.b32 %r176, %r177, %r183, %r184, %r185;
	// end inline asm
	// begin inline asm
	shfl.sync.down.b32 %r181, %r182, %r183, %r184, %r185;
	// end inline asm
	mov.b64 	%rd156, {%r176, %r181};
	setp.gt.s32 	%p71, %r85, 15;
	mov.f32 	%f241, %f233;
	mov.u64 	%rd285, %rd277;
	@%p71 bra 	$L__BB11_184;
	setp.lt.f32 	%p72, %f233, %f146;
	mov.f32 	%f241, %f146;
	mov.u64 	%rd285, %rd156;
	@%p72 bra 	$L__BB11_184;
	setp.gt.f32 	%p73, %f233, %f146;
	mov.f32 	%f241, %f233;
	mov.u64 	%rd285, %rd277;
	@%p73 bra 	$L__BB11_184;
	setp.lt.s64 	%p74, %rd277, %rd156;
	selp.f32 	%f241, %f233, %f146, %p74;
	min.s64 	%rd285, %rd277, %rd156;
$L__BB11_184:
	setp.ne.s32 	%p75, %r85, 0;
	@%p75 bra 	$L__BB11_186;
	shr.u32 	%r186, %r35, 1;
	and.b32  	%r187, %r186, 496;
	mov.u32 	%r188, _ZN6thrust24THRUST_300001_SM_1000_NS8cuda_cub4core6detail5shmemE;
	add.s32 	%r189, %r188, %r187;
	st.shared.f32 	[%r189+8], %f241;
	st.shared.u64 	[%r189+16], %rd285;
$L__BB11_186:
	bar.sync 	0;
	setp.ne.s32 	%p76, %r35, 0;
	@%p76 bra 	$L__BB11_208;
	ld.shared.f32 	%f149, [_ZN6thrust24THRUST_300001_SM_1000_NS8cuda_cub4core6detail5shmemE+24];
	ld.shared.u64 	%rd159, [_ZN6thrust24THRUST_300001_SM_1000_NS8cuda_cub4core6detail5shmemE+32];
	setp.lt.f32 	%p77, %f241, %f149;
	mov.f32 	%f235, %f149;
	mov.u64 	%rd279, %rd159;
	@%p77 bra 	$L__BB11_190;
	setp.lt.f32 	%p78, %f149, %f241;
	mov.f32 	%f235, %f241;
	mov.u64 	%rd279, %rd285;
	@%p78 bra 	$L__BB11_190;
	setp.lt.s64 	%p79, %rd285, %rd159;
	selp.f32 	%f235, %f241, %f149, %p79;
	min.s64 	%rd279, %rd285, %rd159;
$L__BB11_190:
	ld.shared.f32 	%f152, [_ZN6thrust24THRUST_300001_SM_1000_NS8cuda_cub4core6detail5shmemE+40];
	ld.shared.u64 	%rd162, [_ZN6thrust24THRUST_300001_SM_1000_NS8cuda_cub4core6detail5shmemE+48];
	setp.lt.f32 	%p80, %f235, %f152;
	mov.f32 	%f236, %f152;
	mov.u64 	%rd280, %rd162;
	@%p80 bra 	$L__BB11_193;
	setp.lt.f32 	%p81, %f152, %f235;
	mov.f32 	%f236, %f235;
	mov.u64 	%rd280, %rd279;
	@%p81 bra 	$L__BB11_193;
	setp.lt.s64 	%p82, %rd279, %rd162;
	selp.f32 	%f236, %f235, %f152, %p82;
	min.s64 	%rd280, %rd279, %rd162;
$L__BB11_193:
	ld.shared.f32 	%f155, [_ZN6thrust24THRUST_300001_SM_1000_NS8cuda_cub4core6detail5shmemE+56];
	ld.shared.u64 	%rd165, [_ZN6thrust24THRUST_300001_SM_1000_NS8cuda_cub4core6detail5shmemE+64];
	setp.lt.f32 	%p83, %f236, %f155;
	mov.f32 	%f237, %f155;
	mov.u64 	%rd281, %rd165;
	@%p83 bra 	$L__BB11_196;
	setp.lt.f32 	%p84, %f155, %f236;
	mov.f32 	%f237, %f236;
	mov.u64 	%rd281, %rd280;
	@%p84 bra 	$L__BB11_196;
	setp.lt.s64 	%p85, %rd280, %rd165;
	selp.f32 	%f237, %f236, %f155, %p85;
	min.s64 	%rd281, %rd280, %rd165;
$L__BB11_196:
	ld.shared.f32 	%f158, [_ZN6thrust24THRUST_300001_SM_1000_NS8cuda_cub4core6detail5shmemE+72];
	ld.shared.u64 	%rd168, [_ZN6thrust24THRUST_300001_SM_1000_NS8cuda_cub4core6detail5shmemE+80];
	setp.lt.f32 	%p86, %f237, %f158;
	mov.f32 	%f238, %f158;
	mov.u64 	%rd282, %rd168;
	@%p86 bra 	$L__BB11_199;
	setp.lt.f32 	%p87, %f158, %f237;
	mov.f32 	%f238, %f237;
	mov.u64 	%rd282, %rd281;
	@%p87 bra 	$L__BB11_199;
	setp.lt.s64 	%p88, %rd281, %rd168;
	selp.f32 	%f238, %f237, %f158, %p88;
	min.s64 	%rd282, %rd281, %rd168;
$L__BB11_199:
	ld.shared.f32 	%f161, [_ZN6thrust24THRUST_300001_SM_1000_NS8cuda_cub4core6detail5shmemE+88];
	ld.shared.u64 	%rd171, [_ZN6thrust24THRUST_300001_SM_1000_NS8cuda_cub4core6detail5shmemE+96];
	setp.lt.f32 	%p89, %f238, %f161;
	mov.f32 	%f239, %f161;
	mov.u64 	%rd283, %rd171;
	@%p89 bra 	$L__BB11_202;
	setp.lt.f32 	%p90, %f161, %f238;
	mov.f32 	%f239, %f238;
	mov.u64 	%rd283, %rd282;
	@%p90 bra 	$L__BB11_202;
	setp.lt.s64 	%p91, %rd282, %rd171;
	selp.f32 	%f239, %f238, %f161, %p91;
	min.s64 	%rd283, %rd282, %rd171;
$L__BB11_202:
	ld.shared.f32 	%f164, [_ZN6thrust24THRUST_300001_SM_1000_NS8cuda_cub4core6detail5shmemE+104];
	ld.shared.u64 	%rd174, [_ZN6thrust24THRUST_300001_SM_1000_NS8cuda_cub4core6detail5shmemE+112];
	setp.lt.f32 	%p92, %f239, %f164;
	mov.f32 	%f240, %f164;
	mov.u64 	%rd284, %rd174;
	@%p92 bra 	$L__BB11_205;
	setp.lt.f32 	%p93, %f164, %f239;
	mov.f32 	%f240, %f239;
	mov.u64 	%rd284, %rd283;
	@%p93 bra 	$L__BB11_205;
	setp.lt.s64 	%p94, %rd283, %rd174;
	selp.f32 	%f240, %f239, %f164, %p94;
	min.s64 	%rd284, %rd283, %rd174;
$L__BB11_205:
	ld.shared.f32 	%f167, [_ZN6thrust24THRUST_300001_SM_1000_NS8cuda_cub4core6detail5shmemE+120];
	ld.shared.u64 	%rd177, [_ZN6thrust24THRUST_300001_SM_1000_NS8cuda_cub4core6detail5shmemE+128];
	setp.lt.f32 	%p95, %f240, %f167;
	mov.f32 	%f241, %f167;
	mov.u64 	%rd285, %rd177;
	@%p95 bra 	$L__BB11_208;
	setp.lt.f32 	%p96, %f167, %f240;
	mov.f32 	%f241, %f240;
	mov.u64 	%rd285, %rd284;
	@%p96 bra 	$L__BB11_208;
	setp.lt.s64 	%p97, %rd284, %rd177;
	selp.f32 	%f241, %f240, %f167, %p97;
	min.s64 	%rd285, %rd284, %rd177;
$L__BB11_208:
	mov.u32 	%r415, %tid.x;
	setp.ne.s32 	%p214, %r415, 0;
	@%p214 bra 	$L__BB11_210;
	ld.param.u64 	%rd222, [_ZN6thrust24THRUST_300001_SM_1000_NS8cuda_cub4core6detail13_kernel_agentINS1_8__reduce11ReduceAgentINS0_12zip_iteratorIN4cuda3std3__45tupleIJNS0_10device_ptrIfEENS0_17counting_iteratorIlNS0_11use_defaultESF_SF_EEEEEEEPNSB_IJflEEESJ_iNS1_9__extrema9arg_max_fIflNSA_4lessIfEEEEEEJSI_SK_iN3cub18CUB_300001_SM_100013GridEvenShareIiEENSS_9GridQueueIjEESP_EEEvDpT0__param_1];
	cvta.to.global.u64 	%rd219, %rd222;
	mul.wide.u32 	%rd220, %r1, 16;
	add.s64 	%rd221, %rd219, %rd220;
	st.global.f32 	[%rd221], %f241;
	st.global.u64 	[%rd221+8], %rd285;
$L__BB11_210:
	ret;

}
	// .globl	_ZN6thrust24THRUST_300001_SM_1000_NS8cuda_cub4core6detail13_kernel_agentINS1_8__reduce11ReduceAgentIPN4cuda3std3__45tupleIJflEEESC_SB_iNS1_9__extrema9arg_max_fIflNS9_4lessIfEEEEEEJSC_SC_iSH_EEEvDpT0_
.visible .entry _ZN6thrust24THRUST_300001_SM_1000_NS8cuda_cub4core6detail13_kernel_agentINS1_8__reduce11ReduceAgentIPN4cuda3std3__45tupleIJflEEESC_SB_iNS1_9__extrema9arg_max_fIflNS9_4lessIfEEEEEEJSC_SC_iSH_EEEvDpT0_(
	.param .u64 .ptr .align 1 _ZN6thrust24THRUST_300001_SM_1000_NS8cuda_cub4core6detail13_kernel_agentINS1_8__reduce11ReduceAgentIPN4cuda3std3__45tupleIJflEEESC_SB_iNS1_9__extrema9arg_max_fIflNS9_4lessIfEEEEEEJSC_SC_iSH_EEEvDpT0__param_0,
	.param .u64 .ptr .align 1 _ZN6thrust24THRUST_300001_SM_1000_NS8cuda_cub4core6detail13_kernel_agentINS1_8__reduce11ReduceAgentIPN4cuda3std3__45tupleIJflEEESC_SB_iNS1_9__extrema9arg_max_fIflNS9_4lessIfEEEEEEJSC_SC_iSH_EEEvDpT0__param_1,
	.param .u32 _ZN6thrust24THRUST_300001_SM_1000_NS8cuda_cub4core6detail13_kernel_agentINS1_8__reduce11ReduceAgentIPN4cuda3std3__45tupleIJflEEESC_SB_iNS1_9__extrema9arg_max_fIflNS9_4lessIfEEEEEEJSC_SC_iSH_EEEvDpT0__param_2,
	.param .align 1 .b8 _ZN6thrust24THRUST_300001_SM_1000_NS8cuda_cub4core6detail13_kernel_agentINS1_8__reduce11ReduceAgentIPN4cuda3std3__45tupleIJflEEESC_SB_iNS1_9__extrema9arg_max_fIflNS9_4lessIfEEEEEEJSC_SC_iSH_EEEvDpT0__param_3[1]
)
.maxntid 256
{
	.reg .pred 	%p<222>;
	.reg .b32 	%r<432>;
	.reg .b32 	%f<248>;
	.reg .b64 	%rd<356>;

	ld.param.u64 	%rd186, [_ZN6thrust24THRUST_300001_SM_1000_NS8cuda_cub4core6detail13_kernel_agentINS1_8__reduce11ReduceAgentIPN4cuda3std3__45tupleIJflEEESC_SB_iNS1_9__extrema9arg_max_fIflNS9_4lessIfEEEEEEJSC_SC_iSH_EEEvDpT0__param_0];
	ld.param.u64 	%rd187, [_ZN6thrust24THRUST_300001_SM_1000_NS8cuda_cub4core6detail13_kernel_agentINS1_8__reduce11ReduceAgentIPN4cuda3std3__45tupleIJflEEESC_SB_iNS1_9__extrema9arg_max_fIflNS9_4lessIfEEEEEEJSC_SC_iSH_EEEvDpT0__param_1];
	ld.param.u32 	%r37, [_ZN6thrust24THRUST_300001_SM_1000_NS8cuda_cub4core6detail13_kernel_agentINS1_8__reduce11ReduceAgentIPN4cuda3std3__45tupleIJflEEESC_SB_iNS1_9__extrema9arg_max_fIflNS9_4lessIfEEEEEEJSC_SC_iSH_EEEvDpT0__param_2];
	setp.eq.s32 	%p1, %r37, 0;
	@%p1 bra 	$L__BB12_211;
	setp.gt.s32 	%p2, %r37, 1279;
	@%p2 bra 	$L__BB12_121;
	mov.u32 	%r1, %tid.x;
	setp.ge.s32 	%p105, %r1, %r37;
	mov.f32 	%f191, 0f00000000;
	mov.b64 	%rd298, 0;
	mov.u32 	%r422, %r1;
	@%p105 bra 	$L__BB12_4;
	mul.wide.u32 	%rd263, %r1, 16;
	add.s64 	%rd260, %rd186, %rd263;
	// begin inline asm
	ld.global.nc.u64 %rd259, [%rd260];
	// end inline asm
	mov.b64 	{%r183, %r184}, %rd259;
	mov.b32 	%f191, %r183;
	add.s64 	%rd262, %rd260, 8;
	// begin inline asm
	ld.global.nc.u64 %rd298, [%rd262];
	// end inline asm
	add.s32 	%r422, %r1, 256;
$L__BB12_4:
	setp.ge.s32 	%p106, %r422, %r37;
	@%p106 bra 	$L__BB12_25;
	not.b32 	%r185, %r422;
	add.s32 	%r4, %r37, %r185;
	and.b32  	%r186, %r4, 768;
	setp.eq.s32 	%p107, %r186, 768;
	@%p107 bra 	$L__BB12_11;
	mul.wide.u32 	%rd265, %r422, 16;
	add.s64 	%rd289, %rd186, %rd265;
	shr.u32 	%r187, %r4, 8;
	add.s32 	%r188, %r187, 1;
	and.b32  	%r189, %r188, 3;
	neg.s32 	%r420, %r189;
$L__BB12_7:
	.pragma "nounroll";
	mov.u64 	%rd5, %rd298;
	mov.f32 	%f3, %f191;
	// begin inline asm
	ld.global.nc.u64 %rd266, [%rd289];
	// end inline asm
	mov.b64 	{%r190, %r191}, %rd266;
	mov.b32 	%f4, %r190;
	add.s64 	%rd269, %rd289, 8;
	// begin inline asm
	ld.global.nc.u64 %rd268, [%rd269];
	// end inline asm
	setp.lt.f32 	%p108, %f3, %f4;
	mov.u64 	%rd298, %rd268;
	mov.f32 	%f191, %f4;
	@%p108 bra 	$L__BB12_10;
	setp.lt.f32 	%p109, %f4, %f3;
	mov.u64 	%rd298, %rd5;
	mov.f32 	%f191, %f3;
	@%p109 bra 	$L__BB12_10;
	setp.lt.s64 	%p110, %rd5, %rd268;
	min.s64 	%rd298, %rd5, %rd268;
	selp.f32 	%f191, %f3, %f4, %p110;
$L__BB12_10:
	add.s32 	%r422, %r422, 256;
	add.s64 	%rd289, %rd289, 4096;
	add.s32 	%r420, %r420, 1;
	setp.ne.s32 	%p111, %r420, 0;
	@%p111 bra 	$L__BB12_7;
$L__BB12_11:
	setp.lt.u32 	%p112, %r4, 768;
	@%p112 bra 	$L__BB12_25;
$L__BB12_12:
	mul.wide.s32 	%rd274, %r422, 16;
	add.s64 	%rd271, %rd186, %rd274;
	// begin inline asm
	ld.global.nc.u64 %rd270, [%rd271];
	// end inline asm
	mov.b64 	{%r192, %r193}, %rd270;
	mov.b32 	%f10, %r192;
	add.s64 	%rd273, %rd271, 8;
	// begin inline asm
	ld.global.nc.u64 %rd272, [%rd273];
	// end inline asm
	setp.lt.f32 	%p113, %f191, %f10;
	mov.u64 	%rd295, %rd272;
	mov.f32 	%f188, %f10;
	@%p113 bra 	$L__BB12_15;
	setp.lt.f32 	%p114, %f10, %f191;
	mov.u64 	%rd295, %rd298;
	mov.f32 	%f188, %f191;
	@%p114 bra 	$L__BB12_15;
	setp.lt.s64 	%p115, %rd298, %rd272;
	min.s64 	%rd295, %rd298, %rd272;
	selp.f32 	%f188, %f191, %f10, %p115;
$L__BB12_15:
	add.s64 	%rd276, %rd271, 4096;
	// begin inline asm
	ld.global.nc.u64 %rd275, [%rd276];
	// end inline asm
	mov.b64 	{%r194, %r195}, %rd275;
	mov.b32 	%f13, %r194;
	add.s64 	%rd278, %rd271, 4104;
	// begin inline asm
	ld.global.nc.u64 %rd277, [%rd278];
	// end inline asm
	setp.lt.f32 	%p116, %f188, %f13;
	mov.u64 	%rd296, %rd277;
	mov.f32 	%f189, %f13;
	@%p116 bra 	$L__BB12_18;
	setp.lt.f32 	%p117, %f13, %f188;
	mov.u64 	%rd296, %rd295;
	mov.f32 	%f189, %f188;
	@%p117 bra 	$L__BB12_18;
	setp.lt.s64 	%p118, %rd295, %rd277;
	min.s64 	%rd296, %rd295, %rd277;
	selp.f32 	%f189, %f188, %f13, %p118;
$L__BB12_18:
	add.s64 	%rd280, %rd271, 8192;
	// begin inline asm
	ld.global.nc.u64 %rd279, [%rd280];
	// end inline asm
	mov.b64 	{%r196, %r197}, %rd279;
	mov.b32 	%f16, %r196;
	add.s64 	%rd282, %rd271, 8200;
	// begin inline asm
	ld.global.nc.u64 %rd281, [%rd282];
	// end inline asm
	setp.lt.f32 	%p119, %f189, %f16;
	mov.u64 	%rd297, %rd281;
	mov.f32 	%f190, %f16;
	@%p119 bra 	$L__BB12_21;
	setp.lt.f32 	%p120, %f16, %f189;
	mov.u64 	%rd297, %rd296;
	mov.f32 	%f190, %f189;
	@%p120 bra 	$L__BB12_21;
	setp.lt.s64 	%p121, %rd296, %rd281;
	min.s64 	%rd297, %rd296, %rd281;
	selp.f32 	%f190, %f189, %f16, %p121;
$L__BB12_21:
	add.s64 	%rd284, %rd271, 12288;
	// begin inline asm
	ld.global.nc.u64 %rd283, [%rd284];
	// end inline asm
	mov.b64 	{%r198, %r199}, %rd283;
	mov.b32 	%f19, %r198;
	add.s64 	%rd286, %rd271, 12296;
	// begin inline asm
	ld.global.nc.u64 %rd285, [%rd286];
	// end inline asm
	setp.lt.f32 	%p122, %f190, %f19;
	mov.u64 	%rd298, %rd285;
	mov.f32 	%f191, %f19;
	@%p122 bra 	$L__BB12_24;
	setp.lt.f32 	%p123, %f19, %f190;
	mov.u64 	%rd298, %rd297;
	mov.f32 	%f191, %f190;
	@%p123 bra 	$L__BB12_24;
	setp.lt.s64 	%p124, %rd297, %rd285;
	min.s64 	%rd298, %rd297, %rd285;
	selp.f32 	%f191, %f190, %f19, %p124;
$L__BB12_24:
	add.s32 	%r422, %r422, 1024;
	setp.lt.s32 	%p125, %r422, %r37;
	@%p125 bra 	$L__BB12_12;
$L__BB12_25:
	setp.lt.s32 	%p126, %r37, 256;
	@%p126 bra 	$L__BB12_70;
	// begin inline asm
	mov.u32 %r313, %laneid;
	// end inline asm
	mov.b32 	%r315, %f191;
	mov.b32 	%r331, 1;
	mov.b32 	%r332, 31;
	mov.b32 	%r333, -1;
	// begin inline asm
	shfl.sync.down.b32 %r314, %r315, %r331, %r332, %r333;
	// end inline asm
	mov.b32 	%f23, %r314;
	// begin inline asm
	shfl.sync.down.b32 %r319, %r320, %r331, %r332, %r333;
	// end inline asm
	mov.b64 	{%r325, %r330}, %rd298;
	// begin inline asm
	shfl.sync.down.b32 %r324, %r325, %r331, %r332, %r333;
	// end inline asm
	// begin inline asm
	shfl.sync.down.b32 %r329, %r330, %r331, %r332, %r333;
	// end inline asm
	mov.b64 	%rd27, {%r324, %r329};
	setp.gt.s32 	%p178, %r313, 30;
	mov.u64 	%rd300, %rd298;
	mov.f32 	%f193, %f191;
	@%p178 bra 	$L__BB12_30;
	setp.lt.f32 	%p179, %f191, %f23;
	mov.u64 	%rd300, %rd27;
	mov.f32 	%f193, %f23;
	@%p179 bra 	$L__BB12_30;
	setp.gt.f32 	%p180, %f191, %f23;
	mov.u64 	%rd300, %rd298;
	mov.f32 	%f193, %f191;
	@%p180 bra 	$L__BB12_30;
	setp.lt.s64 	%p181, %rd298, %rd27;
	min.s64 	%rd300, %rd298, %rd27;
	selp.f32 	%f193, %f191, %f23, %p181;
$L__BB12_30:
	mov.b32 	%r335, %f193;
	mov.b32 	%r351, 2;
	mov.b32 	%r352, 31;
	mov.b32 	%r353, -1;
	// begin inline asm
	shfl.sync.down.b32 %r334, %r335, %r351, %r352, %r353;
	// end inline asm
	mov.b32 	%f26, %r334;
	// begin inline asm
	shfl.sync.down.b32 %r339, %r340, %r351, %r352, %r353;
	// end inline asm
	mov.b64 	{%r345, %r350}, %rd300;
	// begin inline asm
	shfl.sync.down.b32 %r344, %r345, %r351, %r352, %r353;
	// end inline asm
	// begin inline asm
	shfl.sync.down.b32 %r349, %r350, %r351, %r352, %r353;
	// end inline asm
	mov.b64 	%rd30, {%r344, %r349};
	setp.gt.s32 	%p182, %r313, 29;
	mov.u64 	%rd301, %rd300;
	mov.f32 	%f194, %f193;
	@%p182 bra 	$L__BB12_34;
	setp.lt.f32 	%p183, %f193, %f26;
	mov.u64 	%rd301, %rd30;
	mov.f32 	%f194, %f26;
	@%p183 bra 	$L__BB12_34;
	setp.gt.f32 	%p184, %f193, %f26;
	mov.u64 	%rd301, %rd300;
	mov.f32 	%f194, %f193;
	@%p184 bra 	$L__BB12_34;
	setp.lt.s64 	%p185, %rd300, %rd30;
	min.s64 	%rd301, %rd300, %rd30;
	selp.f32 	%f194, %f193, %f26, %p185;
$L__BB12_34:
	mov.b32 	%r355, %f194;
	mov.b32 	%r371, 4;
	mov.b32 	%r372, 31;
	mov.b32 	%r373, -1;
	// begin inline asm
	shfl.sync.down.b32 %r354, %r355, %r371, %r372, %r373;
	// end inline asm
	mov.b32 	%f29, %r354;
	// begin inline asm
	shfl.sync.down.b32 %r359, %r360, %r371, %r372, %r373;
	// end inline asm
	mov.b64 	{%r365, %r370}, %rd301;
	// begin inline asm
	shfl.sync.down.b32 %r364, %r365, %r371, %r372, %r373;
	// end inline asm
	// begin inline asm
	shfl.sync.down.b32 %r369, %r370, %r371, %r372, %r373;
	// end inline asm
	mov.b64 	%rd33, {%r364, %r369};
	setp.gt.s32 	%p186, %r313, 27;
	mov.u64 	%rd302, %rd301;
	mov.f32 	%f195, %f194;
	@%p186 bra 	$L__BB12_38;
	setp.lt.f32 	%p187, %f194, %f29;
	mov.u64 	%rd302, %rd33;
	mov.f32 	%f195, %f29;
	@%p187 bra 	$L__BB12_38;
	setp.gt.f32 	%p188, %f194, %f29;
	mov.u64 	%rd302, %rd301;
	mov.f32 	%f195, %f194;
	@%p188 bra 	$L__BB12_38;
	setp.lt.s64 	%p189, %rd301, %rd33;
	min.s64 	%rd302, %rd301, %rd33;
	selp.f32 	%f195, %f194, %f29, %p189;
$L__BB12_38:
	mov.b32 	%r375, %f195;
	mov.b32 	%r391, 8;
	mov.b32 	%r392, 31;
	mov.b32 	%r393, -1;
	// begin inline asm
	shfl.sync.down.b32 %r374, %r375, %r391, %r392, %r393;
	// end inline asm
	mov.b32 	%f32, %r374;
	// begin inline asm
	shfl.sync.down.b32 %r379, %r380, %r391, %r392, %r393;
	// end inline asm
	mov.b64 	{%r385, %r390}, %rd302;
	// begin inline asm
	shfl.sync.down.b32 %r384, %r385, %r391, %r392, %r393;
	// end inline asm
	// begin inline asm
	shfl.sync.down.b32 %r389, %r390, %r391, %r392, %r393;
	// end inline asm
	mov.b64 	%rd36, {%r384, %r389};
	setp.gt.s32 	%p190, %r313, 23;
	mov.u64 	%rd303, %rd302;
	mov.f32 	%f196, %f195;
	@%p190 bra 	$L__BB12_42;
	setp.lt.f32 	%p191, %f195, %f32;
	mov.u64 	%rd303, %rd36;
	mov.f32 	%f196, %f32;
	@%p191 bra 	$L__BB12_42;
	setp.gt.f32 	%p192, %f195, %f32;
	mov.u64 	%rd303, %rd302;
	mov.f32 	%f196, %f195;
	@%p192 bra 	$L__BB12_42;
	setp.lt.s64 	%p193, %rd302, %rd36;
	min.s64 	%rd303, %rd302, %rd36;
	selp.f32 	%f196, %f195, %f32, %p193;
$L__BB12_42:
	mov.b32 	%r395, %f196;
	mov.b32 	%r411, 16;
	mov.b32 	%r412, 31;
	mov.b32 	%r413, -1;
	// begin inline asm
	shfl.sync.down.b32 %r394, %r395, %r411, %r412, %r413;
	// end inline asm
	mov.b32 	%f35, %r394;
	// begin inline asm
	shfl.sync.down.b32 %r399, %r400, %r411, %r412, %r413;
	// end inline asm
	mov.b64 	{%r405, %r410}, %rd303;
	// begin inline asm
	shfl.sync.down.b32 %r404, %r405, %r411, %r412, %r413;
	// end inline asm
	// begin inline asm
	shfl.sync.down.b32 %r409, %r410, %r411, %r412, %r413;
	// end inline asm
	mov.b64 	%rd39, {%r404, %r409};
	setp.gt.s32 	%p194, %r313, 15;
	mov.u64 	%rd355, %rd303;
	mov.f32 	%f247, %f196;
	@%p194 bra 	$L__BB12_46;
	setp.lt.f32 	%p195, %f196, %f35;
	mov.u64 	%rd355, %rd39;
	mov.f32 	%f247, %f35;
	@%p195 bra 	$L__BB12_46;
	setp.gt.f32 	%p196, %f196, %f35;
	mov.u64 	%rd355, %rd303;
	mov.f32 	%f247, %f196;
	@%p196 bra 	$L__BB12_46;
	setp.lt.s64 	%p197, %rd303, %rd39;
	min.s64 	%rd355, %rd303, %rd39;
	selp.f32 	%f247, %f196, %f35, %p197;
$L__BB12_46:
	setp.ne.s32 	%p198, %r313, 0;
	@%p198 bra 	$L__BB12_48;
	shr.u32 	%r414, %r1, 1;
	and.b32  	%r415, %r414, 496;
	mov.u32 	%r416, _ZN6thrust24THRUST_300001_SM_1000_NS8cuda_cub4core6detail5shmemE;
	add.s32 	%r417, %r416, %r415;
	st.shared.f32 	[%r417+8], %f247;
	st.shared.u64 	[%r417+16], %rd355;
$L__BB12_48:
	bar.sync 	0;
	setp.ne.s32 	%p199, %r1, 0;
	@%p199 bra 	$L__BB12_209;
	ld.shared.f32 	%f38, [_ZN6thrust24THRUST_300001_SM_1000_NS8cuda_cub4core6detail5shmemE+24];
	ld.shared.u64 	%rd42, [_ZN6thrust24THRUST_300001_SM_1000_NS8cuda_cub4core6detail5shmemE+32];
	setp.lt.f32 	%p200, %f247, %f38;
	mov.u64 	%rd305, %rd42;
	mov.f32 	%f198, %f38;
	@%p200 bra 	$L__BB12_52;
	setp.lt.f32 	%p201, %f38, %f247;
	mov.u64 	%rd305, %rd355;
	mov.f32 	%f198, %f247;
	@%p201 bra 	$L__BB12_52;
	setp.lt.s64 	%p202, %rd355, %rd42;
	min.s64 	%rd305, %rd355, %rd42;
	selp.f32 	%f198, %f247, %f38, %p202;
$L__BB12_52:
	ld.shared.f32 	%f41, [_ZN6thrust24THRUST_300001_SM_1000_NS8cuda_cub4core6detail5shmemE+40];
	ld.shared.u64 	%rd45, [_ZN6thrust24THRUST_300001_SM_1000_NS8cuda_cub4core6detail5shmemE+48];
	setp.lt.f32 	%p203, %f198, %f41;
	mov.u64 	%rd306, %rd45;
	mov.f32 	%f199, %f41;
	@%p203 bra 	$L__BB12_55;
	setp.lt.f32 	%p204, %f41, %f198;
	mov.u64 	%rd306, %rd305;
	mov.f32 	%f199, %f198;
	@%p204 bra 	$L__BB12_55;
	setp.lt.s64 	%p205, %rd305, %rd45;
	min.s64 	%rd306, %rd305, %rd45;
	selp.f32 	%f199, %f198, %f41, %p205;
$L__BB12_55:
	ld.shared.f32 	%f44, [_ZN6thrust24THRUST_300001_SM_1000_NS8cuda_cub4core6detail5shmemE+56];
	ld.shared.u64 	%rd48, [_ZN6thrust24THRUST_300001_SM_1000_NS8cuda_cub4core6detail5shmemE+64];
	setp.lt.f32 	%p206, %f199, %f44;
	mov.u64 	%rd307, %rd48;
	mov.f32 	%f200, %f44;
	@%p206 bra 	$L__BB12_58;
	setp.lt.f32 	%p207, %f44, %f199;
	mov.u64 	%rd307, %rd306;
	mov.f32 	%f200, %f199;
	@%p207 bra 	$L__BB12_58;
	setp.lt.s64 	%p208, %rd306, %rd48;
	min.s64 	%rd307, %rd306, %rd48;
	selp.f32 	%f200, %f199, %f44, %p208;
$L__BB12_58:
	ld.shared.f32 	%f47, [_ZN6thrust24THRUST_300001_SM_1000_NS8cuda_cub4core6detail5shmemE+72];
	ld.shared.u64 	%rd51, [_ZN6thrust24THRUST_300001_SM_1000_NS8cuda_cub4core6detail5shmemE+80];
	setp.lt.f32 	%p209, %f200, %f47;
	mov.u64 	%rd308, %rd51;
	mov.f32 	%f201, %f47;
	@%p209 bra 	$L__BB12_61;
	setp.lt.f32 	%p210, %f47, %f200;
	mov.u64 	%rd308, %rd307;
	mov.f32 	%f201, %f200;
	@%p210 bra 	$L__BB12_61;
	setp.lt.s64 	%p211, %rd307, %rd51;
	min.s64 	%rd308, %rd307, %rd51;
	selp.f32 	%f201, %f200, %f47, %p211;
$L__BB12_61:
	ld.shared.f32 	%f50, [_ZN6thrust24THRUST_300001_SM_1000_NS8cuda_cub4core6detail5shmemE+88];
	ld.shared.u64 	%rd54, [_ZN6thrust24THRUST_300001_SM_1000_NS8cuda_cub4core6detail5shmemE+96];
	setp.lt.f32 	%p212, %f201, %f50;
	mov.u64 	%rd309, %rd54;
	mov.f32 	%f202, %f50;
	@%p212 bra 	$L__BB12_64;
	setp.lt.f32 	%p213, %f50, %f201;
	mov.u64 	%rd309, %rd308;
	mov.f32 	%f202, %f201;
	@%p213 bra 	$L__BB12_64;
	setp.lt.s64 	%p214, %rd308, %rd54;
	min.s64 	%rd309, %rd308, %rd54;
	selp.f32 	%f202, %f201, %f50, %p214;
$L__BB12_64:
	ld.shared.f32 	%f53, [_ZN6thrust24THRUST_300001_SM_1000_NS8cuda_cub4core6detail5shmemE+104];
	ld.shared.u64 	%rd57, [_ZN6thrust24THRUST_300001_SM_1000_NS8cuda_cub4core6detail5shmemE+112];
	setp.lt.f32 	%p215, %f202, %f53;
	mov.u64 	%rd310, %rd57;
	mov.f32 	%f203, %f53;
	@%p215 bra 	$L__BB12_67;
	setp.lt.f32 	%p216, %f53, %f202;
	mov.u64 	%rd310, %rd309;
	mov.f32 	%f203, %f202;
	@%p216 bra 	$L__BB12_67;
	setp.lt.s64 	%p217, %rd309, %rd57;
	min.s64 	%rd310, %rd309, %rd57;
	selp.f32 	%f203, %f202, %f53, %p217;
$L__BB12_67:
	ld.shared.f32 	%f56, [_ZN6thrust24THRUST_300001_SM_1000_NS8cuda_cub4core6detail5shmemE+120];
	ld.shared.u64 	%rd60, [_ZN6thrust24THRUST_300001_SM_1000_NS8cuda_cub4core6detail5shmemE+128];
	setp.lt.f32 	%p218, %f203, %f56;
	mov.f32 	%f247, %f56;
	mov.u64 	%rd355, %rd60;
	@%p218 bra 	$L__BB12_209;
	setp.lt.f32 	%p219, %f56, %f203;
	mov.f32 	%f247, %f203;
	mov.u64 	%rd355, %rd310;
	@%p219 bra 	$L__BB12_209;
	setp.lt.s64 	%p220, %rd310, %rd60;
	min.s64 	%rd355, %rd310, %rd60;
	selp.f32 	%f247, %f203, %f56, %p220;
	bra.uni 	$L__BB12_209;
$L__BB12_70:
	// begin inline asm
	mov.u32 %r200, %laneid;
	// end inline asm
	and.b32  	%r221, %r1, 992;
	add.s32 	%r222, %r221, 32;
	setp.gt.s32 	%p127, %r222, %r37;
	not.b32 	%r223, %r221;
	add.s32 	%r224, %r37, %r223;
	selp.b32 	%r219, %r224, 31, %p127;
	mov.b32 	%r202, %f191;
	mov.b32 	%r218, 1;
	mov.b32 	%r220, -1;
	// begin inline asm
	shfl.sync.down.b32 %r201, %r202, %r218, %r219, %r220;
	// end inline asm
	mov.b32 	%f58, %r201;
	// begin inline asm
	shfl.sync.down.b32 %r206, %r207, %r218, %r219, %r220;
	// end inline asm
	mov.b64 	{%r212, %r217}, %rd298;
	// begin inline asm
	shfl.sync.down.b32 %r211, %r212, %r218, %r219, %r220;
	// end inline asm
	// begin inline asm
	shfl.sync.down.b32 %r216, %r217, %r218, %r219, %r220;
	// end inline asm
	mov.b64 	%rd62, {%r211, %r216};
	setp.ge.s32 	%p128, %r200, %r219;
	mov.u64 	%rd311, %rd298;
	mov.f32 	%f204, %f191;
	@%p128 bra 	$L__BB12_74;
	setp.lt.f32 	%p129, %f191, %f58;
	mov.u64 	%rd311, %rd62;
	mov.f32 	%f204, %f58;
	@%p129 bra 	$L__BB12_74;
	setp.gt.f32 	%p130, %f191, %f58;
	mov.u64 	%rd311, %rd298;
	mov.f32 	%f204, %f191;
	@%p130 bra 	$L__BB12_74;
	setp.lt.s64 	%p131, %rd298, %rd62;
	min.s64 	%rd311, %rd298, %rd62;
	selp.f32 	%f204, %f191, %f58, %p131;
$L__BB12_74:
	mov.b32 	%r226, %f204;
	mov.b32 	%r242, 2;
	mov.b32 	%r244, -1;
	// begin inline asm
	shfl.sync.down.b32 %r225, %r226, %r242, %r219, %r244;
	// end inline asm
	mov.b32 	%f61, %r225;
	// begin inline asm
	shfl.sync.down.b32 %r230, %r231, %r242, %r219, %r244;
	// end inline asm
	mov.b64 	{%r236, %r241}, %rd311;
	// begin inline asm
	shfl.sync.down.b32 %r235, %r236, %r242, %r219, %r244;
	// end inline asm
	// begin inline asm
	shfl.sync.down.b32 %r240, %r241, %r242, %r219, %r244;
	// end inline asm
	mov.b64 	%rd65, {%r235, %r240};
	add.s32 	%r245, %r200, 2;
	setp.gt.s32 	%p132, %r245, %r219;
	mov.u64 	%rd312, %rd311;
	mov.f32 	%f205, %f204;
	@%p132 bra 	$L__BB12_78;
	setp.lt.f32 	%p133, %f204, %f61;
	mov.u64 	%rd312, %rd65;
	mov.f32 	%f205, %f61;
	@%p133 bra 	$L__BB12_78;
	setp.gt.f32 	%p134, %f204, %f61;
	mov.u64 	%rd312, %rd311;
	mov.f32 	%f205, %f204;
	@%p134 bra 	$L__BB12_78;
	setp.lt.s64 	%p135, %rd311, %rd65;
	min.s64 	%rd312, %rd311, %rd65;
	selp.f32 	%f205, %f204, %f61, %p135;
$L__BB12_78:
	mov.b32 	%r247, %f205;
	mov.b32 	%r263, 4;
	mov.b32 	%r265, -1;
	// begin inline asm
	shfl.sync.down.b32 %r246, %r247, %r263, %r219, %r265;
	// end inline asm
	mov.b32 	%f64, %r246;
	// begin inline asm
	shfl.sync.down.b32 %r251, %r252, %r263, %r219, %r265;
	// end inline asm
	mov.b64 	{%r257, %r262}, %rd312;
	// begin inline asm
	shfl.sync.down.b32 %r256, %r257, %r263, %r219, %r265;
	// end inline asm
	// begin inline asm
	shfl.sync.down.b32 %r261, %r262, %r263, %r219, %r265;
	// end inline asm
	mov.b64 	%rd68, {%r256, %r261};
	add.s32 	%r266, %r200, 4;
	setp.gt.s32 	%p136, %r266, %r219;
	mov.f32 	%f206, %f205;
	mov.u64 	%rd313, %rd312;
	@%p136 bra 	$L__BB12_82;
	setp.lt.f32 	%p137, %f205, %f64;
	mov.f32 	%f206, %f64;
	mov.u64 	%rd313, %rd68;
	@%p137 bra 	$L__BB12_82;
	setp.gt.f32 	%p138, %f205, %f64;
	mov.f32 	%f206, %f205;
	mov.u64 	%rd313, %rd312;
	@%p138 bra 	$L__BB12_82;
	setp.lt.s64 	%p139, %rd312, %rd68;
	selp.f32 	%f206, %f205, %f64, %p139;
	min.s64 	%rd313, %rd312, %rd68;
$L__BB12_82:
	mov.b32 	%r268, %f206;
	mov.b32 	%r284, 8;
	mov.b32 	%r286, -1;
	// begin inline asm
	shfl.sync.down.b32 %r267, %r268, %r284, %r219, %r286;
	// end inline asm
	mov.b32 	%f67, %r267;
	// begin inline asm
	shfl.sync.down.b32 %r272, %r273, %r284, %r219, %r286;
	// end inline asm
	mov.b64 	{%r278, %r283}, %rd313;
	// begin inline asm
	shfl.sync.down.b32 %r277, %r278, %r284, %r219, %r286;
	// end inline asm
	// begin inline asm
	shfl.sync.down.b32 %r282, %r283, %r284, %r219, %r286;
	// end inline asm
	mov.b64 	%rd71, {%r277, %r282};
	add.s32 	%r287, %r200, 8;
	setp.gt.s32 	%p140, %r287, %r219;
	mov.f32 	%f207, %f206;
	mov.u64 	%rd314, %rd313;
	@%p140 bra 	$L__BB12_86;
	setp.lt.f32 	%p141, %f206, %f67;
	mov.f32 	%f207, %f67;
	mov.u64 	%rd314, %rd71;
	@%p141 bra 	$L__BB12_86;
	setp.gt.f32 	%p142, %f206, %f67;
	mov.f32 	%f207, %f206;
	mov.u64 	%rd314, %rd313;
	@%p142 bra 	$L__BB12_86;
	setp.lt.s64 	%p143, %rd313, %rd71;
	selp.f32 	%f207, %f206, %f67, %p143;
	min.s64 	%rd314, %rd313, %rd71;
$L__BB12_86:
	mov.b32 	%r289, %f207;
	mov.b32 	%r305, 16;
	mov.b32 	%r307, -1;
	// begin inline asm
	shfl.sync.down.b32 %r288, %r289, %r305, %r219, %r307;
	// end inline asm
	mov.b32 	%f70, %r288;
	// begin inline asm
	shfl.sync.down.b32 %r293, %r294, %r305, %r219, %r307;
	// end inline asm
	mov.b64 	{%r299, %r304}, %rd314;
	// begin inline asm
	shfl.sync.down.b32 %r298, %r299, %r305, %r219, %r307;
	// end inline asm
	// begin inline asm
	shfl.sync.down.b32 %r303, %r304, %r305, %r219, %r307;
	// end inline asm
	mov.b64 	%rd74, {%r298, %r303};
	add.s32 	%r308, %r200, 16;
	setp.gt.s32 	%p144, %r308, %r219;
	mov.f32 	%f247, %f207;
	mov.u64 	%rd355, %rd314;
	@%p144 bra 	$L__BB12_90;
	setp.lt.f32 	%p145, %f207, %f70;
	mov.f32 	%f247, %f70;
	mov.u64 	%rd355, %rd74;
	@%p145 bra 	$L__BB12_90;
	setp.gt.f32 	%p146, %f207, %f70;
	mov.f32 	%f247, %f207;
	mov.u64 	%rd355, %rd314;
	@%p146 bra 	$L__BB12_90;
	setp.lt.s64 	%p147, %rd314, %rd74;
	selp.f32 	%f247, %f207, %f70, %p147;
	min.s64 	%rd355, %rd314, %rd74;
$L__BB12_90:
	setp.ne.s32 	%p148, %r200, 0;
	@%p148 bra 	$L__BB12_92;
	shr.u32 	%r309, %r1, 1;
	and.b32  	%r310, %r309, 496;
	mov.u32 	%r311, _ZN6thrust24THRUST_300001_SM_1000_NS8cuda_cub4core6detail5shmemE;
	add.s32 	%r312, %r311, %r310;
	st.shared.f32 	[%r312+8], %f247;
	st.shared.u64 	[%r312+16], %rd355;
$L__BB12_92:
	bar.sync 	0;
	setp.ne.s32 	%p149, %r1, 0;
	@%p149 bra 	$L__BB12_209;
	setp.lt.s32 	%p150, %r37, 33;
	mov.f32 	%f209, %f247;
	mov.u64 	%rd316, %rd355;
	@%p150 bra 	$L__BB12_97;
	ld.shared.f32 	%f73, [_ZN6thrust24THRUST_300001_SM_1000_NS8cuda_cub4core6detail5shmemE+24];
	ld.shared.u64 	%rd77, [_ZN6thrust24THRUST_300001_SM_1000_NS8cuda_cub4core6detail5shmemE+32];
	setp.lt.f32 	%p151, %f247, %f73;
	mov.f32 	%f209, %f73;
	mov.u64 	%rd316, %rd77;
	@%p151 bra 	$L__BB12_97;
	setp.lt.f32 	%p152, %f73, %f247;
	mov.f32 	%f209, %f247;
	mov.u64 	%rd316, %rd355;
	@%p152 bra 	$L__BB12_97;
	setp.lt.s64 	%p153, %rd355, %rd77;
	selp.f32 	%f209, %f247, %f73, %p153;
	min.s64 	%rd316, %rd355, %rd77;
$L__BB12_97:
	setp.lt.s32 	%p154, %r37, 65;
	mov.f32 	%f210, %f209;
	mov.u64 	%rd317, %rd316;
	@%p154 bra 	$L__BB12_101;
	ld.shared.f32 	%f76, [_ZN6thrust24THRUST_300001_SM_1000_NS8cuda_cub4core6detail5shmemE+40];
	ld.shared.u64 	%rd80, [_ZN6thrust24THRUST_300001_SM_1000_NS8cuda_cub4core6detail5shmemE+48];
	setp.lt.f32 	%p155, %f209, %f76;
	mov.f32 	%f210, %f76;
	mov.u64 	%rd317, %rd80;
	@%p155 bra 	$L__BB12_101;
	setp.lt.f32 	%p156, %f76, %f209;
	mov.f32 	%f210, %f209;
	mov.u64 	%rd317, %rd316;
	@%p156 bra 	$L__BB12_101;
	setp.lt.s64 	%p157, %rd316, %rd80;
	selp.f32 	%f210, %f209, %f76, %p157;
	min.s64 	%rd317, %rd316, %rd80;
$L__BB12_101:
	setp.lt.s32 	%p158, %r37, 97;
	mov.f32 	%f211, %f210;
	mov.u64 	%rd318, %rd317;
	@%p158 bra 	$L__BB12_105;
	ld.shared.f32 	%f79, [_ZN6thrust24THRUST_300001_SM_1000_NS8cuda_cub4core6detail5shmemE+56];
	ld.shared.u64 	%rd83, [_ZN6thrust24THRUST_300001_SM_1000_NS8cuda_cub4core6detail5shmemE+64];
	setp.lt.f32 	%p159, %f210, %f79;
	mov.f32 	%f211, %f79;
	mov.u64 	%rd318, %rd83;
	@%p159 bra 	$L__BB12_105;
	setp.lt.f32 	%p160, %f79, %f210;
	mov.f32 	%f211, %f210;
	mov.u64 	%rd318, %rd317;
	@%p160 bra 	$L__BB12_105;
	setp.lt.s64 	%p161, %rd317, %rd83;
	selp.f32 	%f211, %f210, %f79, %p161;
	min.s64 	%rd318, %rd317, %rd83;
$L__BB12_105:
	setp.lt.s32 	%p162, %r37, 129;
	mov.f32 	%f212, %f211;
	mov.u64 	%rd319, %rd318;
	@%p162 bra 	$L__BB12_109;
	ld.shared.f32 	%f82, [_ZN6thrust24THRUST_300001_SM_1000_NS8cuda_cub4core6detail5shmemE+72];
	ld.shared.u64 	%rd86, [_ZN6thrust24THRUST_300001_SM_1000_NS8cuda_cub4core6detail5shmemE+80];
	setp.lt.f32 	%p163, %f211, %f82;
	mov.f32 	%f212, %f82;
	mov.u64 	%rd319, %rd86;
	@%p163 bra 	$L__BB12_109;
	setp.lt.f32 	%p164, %f82, %f211;
	mov.f32 	%f212, %f211;
	mov.u64 	%rd319, %rd318;
	@%p164 bra 	$L__BB12_109;
	setp.lt.s64 	%p165, %rd318, %rd86;
	selp.f32 	%f212, %f211, %f82, %p165;
	min.s64 	%rd319, %rd318, %rd86;
$L__BB12_109:
	setp.lt.s32 	%p166, %r37, 161;
	mov.f32 	%f213, %f212;
	mov.u64 	%rd320, %rd319;
	@%p166 bra 	$L__BB12_113;
	ld.shared.f32 	%f85, [_ZN6thrust24THRUST_300001_SM_1000_NS8cuda_cub4core6detail5shmemE+88];
	ld.shared.u64 	%rd89, [_ZN6thrust24THRUST_300001_SM_1000_NS8cuda_cub4core6detail5shmemE+96];
	setp.lt.f32 	%p167, %f212, %f85;
	mov.f32 	%f213, %f85;
	mov.u64 	%rd320, %rd89;
	@%p167 bra 	$L__BB12_113;
	setp.lt.f32 	%p168, %f85, %f212;
	mov.f32 	%f213, %f212;
	mov.u64 	%rd320, %rd319;
	@%p168 bra 	$L__BB12_113;
	setp.lt.s64 	%p169, %rd319, %rd89;
	selp.f32 	%f213, %f212, %f85, %p169;
	min.s64 	%rd320, %rd319, %rd89;
$L__BB12_113:
	setp.lt.s32 	%p170, %r37, 193;
	mov.f32 	%f214, %f213;
	mov.u64 	%rd321, %rd320;
	@%p170 bra 	$L__BB12_117;
	ld.shared.f32 	%f88, [_ZN6thrust24THRUST_300001_SM_1000_NS8cuda_cub4core6detail5shmemE+104];
	ld.shared.u64 	%rd92, [_ZN6thrust24THRUST_300001_SM_1000_NS8cuda_cub4core6detail5shmemE+112];
	setp.lt.f32 	%p171, %f213, %f88;
	mov.f32 	%f214, %f88;
	mov.u64 	%rd321, %rd92;
	@%p171 bra 	$L__BB12_117;
	setp.lt.f32 	%p172, %f88, %f213;
	mov.f32 	%f214, %f213;
	mov.u64 	%rd321, %rd320;
	@%p172 bra 	$L__BB12_117;
	setp.lt.s64 	%p173, %rd320, %rd92;
	selp.f32 	%f214, %f213, %f88, %p173;
	min.s64 	%rd321, %rd320, %rd92;
$L__BB12_117:
	setp.lt.s32 	%p174, %r37, 225;
	mov.f32 	%f247, %f214;
	mov.u64 	%rd355, %rd321;
	@%p174 bra 	$L__BB12_209;
	ld.shared.f32 	%f91, [_ZN6thrust24THRUST_300001_SM_1000_NS8cuda_cub4core6detail5shmemE+120];
	ld.shared.u64 	%rd95, [_ZN6thrust24THRUST_300001_SM_1000_NS8cuda_cub4core6detail5shmemE+128];
	setp.lt.f32 	%p175, %f214, %f91;
	mov.f32 	%f247, %f91;
	mov.u64 	%rd355, %rd95;
	@%p175 bra 	$L__BB12_209;
	setp.lt.f32 	%p176, %f91, %f214;
	mov.f32 	%f247, %f214;
	mov.u64 	%rd355, %rd321;
	@%p176 bra 	$L__BB12_209;
	setp.lt.s64 	%p177, %rd321, %rd95;
	selp.f32 	%f247, %f214, %f91, %p177;
	min.s64 	%rd355, %rd321, %rd95;
	bra.uni 	$L__BB12_209;
$L__BB12_121:
	mov.u32 	%r16, %tid.x;
	mul.wide.u32 	%rd208, %r16, 16;
	add.s64 	%rd189, %rd186, %rd208;
	// begin inline asm
	ld.global.nc.u64 %rd188, [%rd189];
	// end inline asm
	mov.b64 	{%r38, %r39}, %rd188;
	mov.b32 	%f93, %r38;
	add.s64 	%rd191, %rd189, 8;
	// begin inline asm
	ld.global.nc.u64 %rd190, [%rd191];
	// end inline asm
	add.s64 	%rd193, %rd189, 4096;
	// begin inline asm
	ld.global.nc.u64 %rd192, [%rd193];
	// end inline asm
	mov.b64 	{%r40, %r41}, %rd192;
	mov.b32 	%f215, %r40;
	add.s64 	%rd195, %rd189, 4104;
	// begin inline asm
	ld.global.nc.u64 %rd322, [%rd195];
	// end inline asm
	add.s64 	%rd197, %rd189, 8192;
	// begin inline asm
	ld.global.nc.u64 %rd196, [%rd197];
	// end inline asm
	mov.b64 	{%r42, %r43}, %rd196;
	mov.b32 	%f216, %r42;
	add.s64 	%rd199, %rd189, 8200;
	// begin inline asm
	ld.global.nc.u64 %rd323, [%rd199];
	// end inline asm
	add.s64 	%rd201, %rd189, 12288;
	// begin inline asm
	ld.global.nc.u64 %rd200, [%rd201];
	// end inline asm
	mov.b64 	{%r44, %r45}, %rd200;
	mov.b32 	%f217, %r44;
	add.s64 	%rd203, %rd189, 12296;
	// begin inline asm
	ld.global.nc.u64 %rd324, [%rd203];
	// end inline asm
	add.s64 	%rd205, %rd189, 16384;
	// begin inline asm
	ld.global.nc.u64 %rd204, [%rd205];
	// end inline asm
	mov.b64 	{%r46, %r47}, %rd204;
	mov.b32 	%f234, %r46;
	add.s64 	%rd207, %rd189, 16392;
	// begin inline asm
	ld.global.nc.u64 %rd342, [%rd207];
	// end inline asm
	setp.lt.f32 	%p3, %f93, %f215;
	@%p3 bra 	$L__BB12_123;
	setp.lt.f32 	%p4, %f215, %f93;
	setp.lt.s64 	%p5, %rd190, %rd322;
	or.pred  	%p6, %p4, %p5;
	selp.f32 	%f215, %f93, %f215, %p6;
	selp.b64 	%rd322, %rd190, %rd322, %p6;
$L__BB12_123:
	setp.lt.f32 	%p7, %f215, %f216;
	@%p7 bra 	$L__BB12_125;
	setp.lt.f32 	%p8, %f216, %f215;
	setp.lt.s64 	%p9, %rd322, %rd323;
	or.pred  	%p10, %p8, %p9;
	selp.f32 	%f216, %f215, %f216, %p10;
	selp.b64 	%rd323, %rd322, %rd323, %p10;
$L__BB12_125:
	setp.lt.f32 	%p11, %f216, %f217;
	@%p11 bra 	$L__BB12_127;
	setp.lt.f32 	%p12, %f217, %f216;
	setp.lt.s64 	%p13, %rd323, %rd324;
	or.pred  	%p14, %p12, %p13;
	selp.f32 	%f217, %f216, %f217, %p14;
	selp.b64 	%rd324, %rd323, %rd324, %p14;
$L__BB12_127:
	setp.lt.f32 	%p15, %f217, %f234;
	@%p15 bra 	$L__BB12_129;
	setp.lt.f32 	%p16, %f234, %f217;
	setp.lt.s64 	%p17, %rd324, %rd342;
	or.pred  	%p18, %p16, %p17;
	selp.f32 	%f234, %f217, %f234, %p18;
	selp.b64 	%rd342, %rd324, %rd342, %p18;
$L__BB12_129:
	setp.lt.u32 	%p19, %r37, 2560;
	mov.b32 	%r425, 1280;
	@%p19 bra 	$L__BB12_142;
	mov.b32 	%r424, 1280;
	mov.f32 	%f219, %f234;
	mov.u64 	%rd326, %rd342;
$L__BB12_131:
	add.s32 	%r50, %r424, %r16;
	mul.wide.u32 	%rd229, %r50, 16;
	add.s64 	%rd210, %rd186, %rd229;
	// begin inline asm
	ld.global.nc.u64 %rd209, [%rd210];
	// end inline asm
	mov.b64 	{%r51, %r52}, %rd209;
	mov.b32 	%f220, %r51;
	add.s64 	%rd212, %rd210, 8;
	// begin inline asm
	ld.global.nc.u64 %rd327, [%rd212];
	// end inline asm
	add.s64 	%rd214, %rd210, 4096;
	// begin inline asm
	ld.global.nc.u64 %rd213, [%rd214];
	// end inline asm
	mov.b64 	{%r53, %r54}, %rd213;
	mov.b32 	%f221, %r53;
	add.s64 	%rd216, %rd210, 4104;
	// begin inline asm
	ld.global.nc.u64 %rd328, [%rd216];
	// end inline asm
	add.s64 	%rd218, %rd210, 8192;
	// begin inline asm
	ld.global.nc.u64 %rd217, [%rd218];
	// end inline asm
	mov.b64 	{%r55, %r56}, %rd217;
	mov.b32 	%f222, %r55;
	add.s64 	%rd220, %rd210, 8200;
	// begin inline asm
	ld.global.nc.u64 %rd329, [%rd220];
	// end inline asm
	add.s64 	%rd222, %rd210, 12288;
	// begin inline asm
	ld.global.nc.u64 %rd221, [%rd222];
	// end inline asm
	mov.b64 	{%r57, %r58}, %rd221;
	mov.b32 	%f223, %r57;
	add.s64 	%rd224, %rd210, 12296;
	// begin inline asm
	ld.global.nc.u64 %rd330, [%rd224];
	// end inline asm
	add.s64 	%rd226, %rd210, 16384;
	// begin inline asm
	ld.global.nc.u64 %rd225, [%rd226];
	// end inline asm
	mov.b64 	{%r59, %r60}, %rd225;
	mov.b32 	%f234, %r59;
	add.s64 	%rd228, %rd210, 16392;
	// begin inline asm
	ld.global.nc.u64 %rd342, [%rd228];
	// end inline asm
	setp.lt.f32 	%p20, %f219, %f220;
	@%p20 bra 	$L__BB12_133;
	setp.lt.f32 	%p21, %f220, %f219;
	setp.lt.s64 	%p22, %rd326, %rd327;
	or.pred  	%p23, %p21, %p22;
	selp.f32 	%f220, %f219, %f220, %p23;
	selp.b64 	%rd327, %rd326, %rd327, %p23;
$L__BB12_133:
	setp.lt.f32 	%p24, %f220, %f221;
	@%p24 bra 	$L__BB12_135;
	setp.lt.f32 	%p25, %f221, %f220;
	setp.lt.s64 	%p26, %rd327, %rd328;
	or.pred  	%p27, %p25, %p26;
	selp.f32 	%f221, %f220, %f221, %p27;
	selp.b64 	%rd328, %rd327, %rd328, %p27;
$L__BB12_135:
	setp.lt.f32 	%p28, %f221, %f222;
	@%p28 bra 	$L__BB12_137;
	setp.lt.f32 	%p29, %f222, %f221;
	setp.lt.s64 	%p30, %rd328, %rd329;
	or.pred  	%p31, %p29, %p30;
	selp.f32 	%f222, %f221, %f222, %p31;
	selp.b64 	%rd329, %rd328, %rd329, %p31;
$L__BB12_137:
	setp.lt.f32 	%p32, %f222, %f223;
	@%p32 bra 	$L__BB12_139;
	setp.lt.f32 	%p33, %f223, %f222;
	setp.lt.s64 	%p34, %rd329, %rd330;
	or.pred  	%p35, %p33, %p34;
	selp.f32 	%f223, %f222, %f223, %p35;
	selp.b64 	%rd330, %rd329, %rd330, %p35;
$L__BB12_139:
	setp.lt.f32 	%p36, %f223, %f234;
	@%p36 bra 	$L__BB12_141;
	setp.lt.f32 	%p37, %f234, %f223;
	setp.lt.s64 	%p38, %rd330, %rd342;
	or.pred  	%p39, %p37, %p38;
	selp.f32 	%f234, %f223, %f234, %p39;
	selp.b64 	%rd342, %rd330, %rd342, %p39;
$L__BB12_141:
	add.s32 	%r425, %r424, 1280;
	add.s32 	%r61, %r424, 2560;
	setp.le.s32 	%p40, %r61, %r37;
	mov.u32 	%r424, %r425;
	mov.f32 	%f219, %f234;
	mov.u64 	%rd326, %rd342;
	@%p40 bra 	$L__BB12_131;
$L__BB12_142:
	setp.le.s32 	%p41, %r37, %r425;
	@%p41 bra 	$L__BB12_165;
	sub.s32 	%r20, %r37, %r425;
	setp.ge.s32 	%p42, %r16, %r20;
	@%p42 bra 	$L__BB12_165;
	not.b32 	%r62, %r16;
	add.s32 	%r63, %r37, %r62;
	sub.s32 	%r21, %r63, %r425;
	and.b32  	%r64, %r21, 768;
	setp.eq.s32 	%p43, %r64, 768;
	mov.u32 	%r429, %r16;
	@%p43 bra 	$L__BB12_150;
	add.s32 	%r427, %r16, %r425;
	shr.u32 	%r65, %r21, 8;
	add.s32 	%r66, %r65, 1;
	and.b32  	%r67, %r66, 3;
	neg.s32 	%r426, %r67;
	mov.u32 	%r429, %r16;
$L__BB12_146:
	.pragma "nounroll";
	mov.u64 	%rd127, %rd342;
	mov.f32 	%f123, %f234;
	mul.wide.u32 	%rd235, %r427, 16;
	add.s64 	%rd232, %rd186, %rd235;
	// begin inline asm
	ld.global.nc.u64 %rd231, [%rd232];
	// end inline asm
	mov.b64 	{%r68, %r69}, %rd231;
	mov.b32 	%f124, %r68;
	add.s64 	%rd234, %rd232, 8;
	// begin inline asm
	ld.global.nc.u64 %rd233, [%rd234];
	// end inline asm
	setp.lt.f32 	%p44, %f123, %f124;
	mov.f32 	%f234, %f124;
	mov.u64 	%rd342, %rd233;
	@%p44 bra 	$L__BB12_149;
	setp.lt.f32 	%p45, %f124, %f123;
	mov.f32 	%f234, %f123;
	mov.u64 	%rd342, %rd127;
	@%p45 bra 	$L__BB12_149;
	setp.lt.s64 	%p46, %rd127, %rd233;
	selp.f32 	%f234, %f123, %f124, %p46;
	min.s64 	%rd342, %rd127, %rd233;
$L__BB12_149:
	add.s32 	%r429, %r429, 256;
	add.s32 	%r427, %r427, 256;
	add.s32 	%r426, %r426, 1;
	setp.ne.s32 	%p47, %r426, 0;
	@%p47 bra 	$L__BB12_146;
$L__BB12_150:
	setp.lt.u32 	%p48, %r21, 768;
	@%p48 bra 	$L__BB12_165;
	cvt.u64.u32 	%rd236, %r429;
	cvt.u64.u32 	%rd237, %r425;
	add.s64 	%rd238, %rd236, %rd237;
	shl.b64 	%rd239, %rd238, 4;
	add.s64 	%rd240, %rd239, %rd186;
	add.s64 	%rd337, %rd240, 12296;
	add.s32 	%r430, %r429, %r425;
$L__BB12_152:
	mul.wide.u32 	%rd245, %r430, 16;
	add.s64 	%rd242, %rd186, %rd245;
	// begin inline asm
	ld.global.nc.u64 %rd241, [%rd242];
	// end inline asm
	mov.b64 	{%r70, %r71}, %rd241;
	mov.b32 	%f130, %r70;
	add.s64 	%rd244, %rd242, 8;
	// begin inline asm
	ld.global.nc.u64 %rd243, [%rd244];
	// end inline asm
	setp.lt.f32 	%p49, %f234, %f130;
	mov.f32 	%f231, %f130;
	mov.u64 	%rd339, %rd243;
	@%p49 bra 	$L__BB12_155;
	setp.lt.f32 	%p50, %f130, %f234;
	mov.f32 	%f231, %f234;
	mov.u64 	%rd339, %rd342;
	@%p50 bra 	$L__BB12_155;
	setp.lt.s64 	%p51, %rd342, %rd243;
	selp.f32 	%f231, %f234, %f130, %p51;
	min.s64 	%rd339, %rd342, %rd243;
$L__BB12_155:
	add.s64 	%rd247, %rd337, -8200;
	// begin inline asm
	ld.global.nc.u64 %rd246, [%rd247];
	// end inline asm
	mov.b64 	{%r72, %r73}, %rd246;
	mov.b32 	%f133, %r72;
	add.s64 	%rd249, %rd337, -8192;
	// begin inline asm
	ld.global.nc.u64 %rd248, [%rd249];
	// end inline asm
	setp.lt.f32 	%p52, %f231, %f133;
	mov.f32 	%f232, %f133;
	mov.u64 	%rd340, %rd248;
	@%p52 bra 	$L__BB12_158;
	setp.lt.f32 	%p53, %f133, %f231;
	mov.f32 	%f232, %f231;
	mov.u64 	%rd340, %rd339;
	@%p53 bra 	$L__BB12_158;
	setp.lt.s64 	%p54, %rd339, %rd248;
	selp.f32 	%f232, %f231, %f133, %p54;
	min.s64 	%rd340, %rd339, %rd248;
$L__BB12_158:
	add.s64 	%rd251, %rd337, -4104;
	// begin inline asm
	ld.global.nc.u64 %rd250, [%rd251];
	// end inline asm
	mov.b64 	{%r74, %r75}, %rd250;
	mov.b32 	%f136, %r74;
	add.s64 	%rd253, %rd337, -4096;
	// begin inline asm
	ld.global.nc.u64 %rd252, [%rd253];
	// end inline asm
	setp.lt.f32 	%p55, %f232, %f136;
	mov.f32 	%f233, %f136;
	mov.u64 	%rd341, %rd252;
	@%p55 bra 	$L__BB12_161;
	setp.lt.f32 	%p56, %f136, %f232;
	mov.f32 	%f233, %f232;
	mov.u64 	%rd341, %rd340;
	@%p56 bra 	$L__BB12_161;
	setp.lt.s64 	%p57, %rd340, %rd252;
	selp.f32 	%f233, %f232, %f136, %p57;
	min.s64 	%rd341, %rd340, %rd252;
$L__BB12_161:
	add.s64 	%rd255, %rd337, -8;
	// begin inline asm
	ld.global.nc.u64 %rd254, [%rd255];
	// end inline asm
	mov.b64 	{%r76, %r77}, %rd254;
	mov.b32 	%f139, %r76;
	// begin inline asm
	ld.global.nc.u64 %rd256, [%rd337];
	// end inline asm
	setp.lt.f32 	%p58, %f233, %f139;
	mov.f32 	%f234, %f139;
	mov.u64 	%rd342, %rd256;
	@%p58 bra 	$L__BB12_164;
	setp.lt.f32 	%p59, %f139, %f233;
	mov.f32 	%f234, %f233;
	mov.u64 	%rd342, %rd341;
	@%p59 bra 	$L__BB12_164;
	setp.lt.s64 	%p60, %rd341, %rd256;
	selp.f32 	%f234, %f233, %f139, %p60;
	min.s64 	%rd342, %rd341, %rd256;
$L__BB12_164:
	add.s32 	%r429, %r429, 1024;
	add.s64 	%rd337, %rd337, 16384;
	add.s32 	%r430, %r430, 1024;
	setp.lt.s32 	%p61, %r429, %r20;
	@%p61 bra 	$L__BB12_152;
$L__BB12_165:
	// begin inline asm
	mov.u32 %r78, %laneid;
	// end inline asm
	mov.b32 	%r80, %f234;
	mov.b32 	%r96, 1;
	mov.b32 	%r97, 31;
	mov.b32 	%r98, -1;
	// begin inline asm
	shfl.sync.down.b32 %r79, %r80, %r96, %r97, %r98;
	// end inline asm
	mov.b32 	%f143, %r79;
	// begin inline asm
	shfl.sync.down.b32 %r84, %r85, %r96, %r97, %r98;
	// end inline asm
	mov.b64 	{%r90, %r95}, %rd342;
	// begin inline asm
	shfl.sync.down.b32 %r89, %r90, %r96, %r97, %r98;
	// end inline asm
	// begin inline asm
	shfl.sync.down.b32 %r94, %r95, %r96, %r97, %r98;
	// end inline asm
	mov.b64 	%rd150, {%r89, %r94};
	setp.gt.s32 	%p62, %r78, 30;
	mov.f32 	%f236, %f234;
	mov.u64 	%rd344, %rd342;
	@%p62 bra 	$L__BB12_169;
	setp.lt.f32 	%p63, %f234, %f143;
	mov.f32 	%f236, %f143;
	mov.u64 	%rd344, %rd150;
	@%p63 bra 	$L__BB12_169;
	setp.gt.f32 	%p64, %f234, %f143;
	mov.f32 	%f236, %f234;
	mov.u64 	%rd344, %rd342;
	@%p64 bra 	$L__BB12_169;
	setp.lt.s64 	%p65, %rd342, %rd150;
	selp.f32 	%f236, %f234, %f143, %p65;
	min.s64 	%rd344, %rd342, %rd150;
$L__BB12_169:
	mov.b32 	%r100, %f236;
	mov.b32 	%r116, 2;
	mov.b32 	%r117, 31;
	mov.b32 	%r118, -1;
	// begin inline asm
	shfl.sync.down.b32 %r99, %r100, %r116, %r117, %r118;
	// end inline asm
	mov.b32 	%f146, %r99;
	// begin inline asm
	shfl.sync.down.b32 %r104, %r105, %r116, %r117, %r118;
	// end inline asm
	mov.b64 	{%r110, %r115}, %rd344;
	// begin inline asm
	shfl.sync.down.b32 %r109, %r110, %r116, %r117, %r118;
	// end inline asm
	// begin inline asm
	shfl.sync.down.b32 %r114, %r115, %r116, %r117, %r118;
	// end inline asm
	mov.b64 	%rd153, {%r109, %r114};
	setp.gt.s32 	%p66, %r78, 29;
	mov.f32 	%f237, %f236;
	mov.u64 	%rd345, %rd344;
	@%p66 bra 	$L__BB12_173;
	setp.lt.f32 	%p67, %f236, %f146;
	mov.f32 	%f237, %f146;
	mov.u64 	%rd345, %rd153;
	@%p67 bra 	$L__BB12_173;
	setp.gt.f32 	%p68, %f236, %f146;
	mov.f32 	%f237, %f236;
	mov.u64 	%rd345, %rd344;
	@%p68 bra 	$L__BB12_173;
	setp.lt.s64 	%p69, %rd344, %rd153;
	selp.f32 	%f237, %f236, %f146, %p69;
	min.s64 	%rd345, %rd344, %rd153;
$L__BB12_173:
	mov.b32 	%r120, %f237;
	mov.b32 	%r136, 4;
	mov.b32 	%r137, 31;
	mov.b32 	%r138, -1;
	// begin inline asm
	shfl.sync.down.b32 %r119, %r120, %r136, %r137, %r138;
	// end inline asm
	mov.b32 	%f149, %r119;
	// begin inline asm
	shfl.sync.down.b32 %r124, %r125, %r136, %r137, %r138;
	// end inline asm
	mov.b64 	{%r130, %r135}, %rd345;
	// begin inline asm
	shfl.sync.down.b32 %r129, %r130, %r136, %r137, %r138;
	// end inline asm
	// begin inline asm
	shfl.sync.down.b32 %r134, %r135, %r136, %r137, %r138;
	// end inline asm
	mov.b64 	%rd156, {%r129, %r134};
	setp.gt.s32 	%p70, %r78, 27;
	mov.f32 	%f238, %f237;
	mov.u64 	%rd346, %rd345;
	@%p70 bra 	$L__BB12_177;
	setp.lt.f32 	%p71, %f237, %f149;
	mov.f32 	%f238, %f149;
	mov.u64 	%rd346, %rd156;
	@%p71 bra 	$L__BB12_177;
	setp.gt.f32 	%p72, %f237, %f149;
	mov.f32 	%f238, %f237;
	mov.u64 	%rd346, %rd345;
	@%p72 bra 	$L__BB12_177;
	setp.lt.s64 	%p73, %rd345, %rd156;
	selp.f32 	%f238, %f237, %f149, %p73;
	min.s64 	%rd346, %rd345, %rd156;
$L__BB12_177:
	mov.b32 	%r140, %f238;
	mov.b32 	%r156, 8;
	mov.b32 	%r157, 31;
	mov.b32 	%r158, -1;
	// begin inline asm
	shfl.sync.down.b32 %r139, %r140, %r156, %r157, %r158;
	// end inline asm
	mov.b32 	%f152, %r139;
	// begin inline asm
	shfl.sync.down.b32 %r144, %r145, %r156, %r157, %r158;
	// end inline asm
	mov.b64 	{%r150, %r155}, %rd346;
	// begin inline asm
	shfl.sync.down.b32 %r149, %r150, %r156, %r157, %r158;
	// end inline asm
	// begin inline asm
	shfl.sync.down.b32 %r154, %r155, %r156, %r157, %r158;
	// end inline asm
	mov.b64 	%rd159, {%r149, %r154};
	setp.gt.s32 	%p74, %r78, 23;
	mov.f32 	%f239, %f238;
	mov.u64 	%rd347, %rd346;
	@%p74 bra 	$L__BB12_181;
	setp.lt.f32 	%p75, %f238, %f152;
	mov.f32 	%f239, %f152;
	mov.u64 	%rd347, %rd159;
	@%p75 bra 	$L__BB12_181;
	setp.gt.f32 	%p76, %f238, %f152;
	mov.f32 	%f239, %f238;
	mov.u64 	%rd347, %rd346;
	@%p76 bra 	$L__BB12_181;
	setp.lt.s64 	%p77, %rd346, %rd159;
	selp.f32 	%f239, %f238, %f152, %p77;
	min.s64 	%rd347, %rd346, %rd159;
$L__BB12_181:
	mov.b32 	%r160, %f239;
	mov.b32 	%r176, 16;
	mov.b32 	%r177, 31;
	mov.b32 	%r178, -1;
	// begin inline asm
	shfl.sync.down.b32 %r159, %r160, %r176, %r177, %r178;
	// end inline asm
	mov.b32 	%f155, %r159;
	// begin inline asm
	shfl.sync.down.b32 %r164, %r165, %r176, %r177, %r178;
	// end inline asm
	mov.b64 	{%r170, %r175}, %rd347;
	// begin inline asm
	shfl.sync.down.b32 %r169, %r170, %r176, %r177, %r178;
	// end inline asm
	// begin inline asm
	shfl.sync.down.b32 %r174, %r175, %r176, %r177, %r178;
	// end inline asm
	mov.b64 	%rd162, {%r169, %r174};
	setp.gt.s32 	%p78, %r78, 15;
	mov.f32 	%f247, %f239;
	mov.u64 	%rd355, %rd347;
	@%p78 bra 	$L__BB12_185;
	setp.lt.f32 	%p79, %f239, %f155;
	mov.f32 	%f247, %f155;
	mov.u64 	%rd355, %rd162;
	@%p79 bra 	$L__BB12_185;
	setp.gt.f32 	%p80, %f239, %f155;
	mov.f32 	%f247, %f239;
	mov.u64 	%rd355, %rd347;
	@%p80 bra 	$L__BB12_185;
	setp.lt.s64 	%p81, %rd347, %rd162;
	selp.f32 	%f247, %f239, %f155, %p81;
	min.s64 	%rd355, %rd347, %rd162;
$L__BB12_185:
	setp.ne.s32 	%p82, %r78, 0;
	@%p82 bra 	$L__BB12_187;
	shr.u32 	%r179, %r16, 1;
	and.b32  	%r180, %r179, 496;
	mov.u32 	%r181, _ZN6thrust24THRUST_300001_SM_1000_NS8cuda_cub4core6detail5shmemE;
	add.s32 	%r182, %r181, %r180;
	st.shared.f32 	[%r182+8], %f247;
	st.shared.u64 	[%r182+16], %rd355;
$L__BB12_187:
	bar.sync 	0;
	setp.ne.s32 	%p83, %r16, 0;
	@%p83 bra 	$L__BB12_209;
	ld.shared.f32 	%f158, [_ZN6thrust24THRUST_300001_SM_1000_NS8cuda_cub4core6detail5shmemE+24];
	ld.shared.u64 	%rd165, [_ZN6thrust24THRUST_300001_SM_1000_NS8cuda_cub4core6detail5shmemE+32];
	setp.lt.f32 	%p84, %f247, %f158;
	mov.f32 	%f241, %f158;
	mov.u64 	%rd349, %rd165;
	@%p84 bra 	$L__BB12_191;
	setp.lt.f32 	%p85, %f158, %f247;
	mov.f32 	%f241, %f247;
	mov.u64 	%rd349, %rd355;
	@%p85 bra 	$L__BB12_191;
	setp.lt.s64 	%p86, %rd355, %rd165;
	selp.f32 	%f241, %f247, %f158, %p86;
	min.s64 	%rd349, %rd355, %rd165;
$L__BB12_191:
	ld.shared.f32 	%f161, [_ZN6thrust24THRUST_300001_SM_1000_NS8cuda_cub4core6detail5shmemE+40];
	ld.shared.u64 	%rd168, [_ZN6thrust24THRUST_300001_SM_1000_NS8cuda_cub4core6detail5shmemE+48];
	setp.lt.f32 	%p87, %f241, %f161;
	mov.f32 	%f242, %f161;
	mov.u64 	%rd350, %rd168;
	@%p87 bra 	$L__BB12_194;
	setp.lt.f32 	%p88, %f161, %f241;
	mov.f32 	%f242, %f241;
	mov.u64 	%rd350, %rd349;
	@%p88 bra 	$L__BB12_194;
	setp.lt.s64 	%p89, %rd349, %rd168;
	selp.f32 	%f242, %f241, %f161, %p89;
	min.s64 	%rd350, %rd349, %rd168;
$L__BB12_194:
	ld.shared.f32 	%f164, [_ZN6thrust24THRUST_300001_SM_1000_NS8cuda_cub4core6detail5shmemE+56];
	ld.shared.u64 	%rd171, [_ZN6thrust24THRUST_300001_SM_1000_NS8cuda_cub4core6detail5shmemE+64];
	setp.lt.f32 	%p90, %f242, %f164;
	mov.f32 	%f243, %f164;
	mov.u64 	%rd351, %rd171;
	@%p90 bra 	$L__BB12_197;
	setp.lt.f32 	%p91, %f164, %f242;
	mov.f32 	%f243, %f242;
	mov.u64 	%rd351, %rd350;
	@%p91 bra 	$L__BB12_197;
	setp.lt.s64 	%p92, %rd350, %rd171;
	selp.f32 	%f243, %f242, %f164, %p92;
	min.s64 	%rd351, %rd350, %rd171;
$L__BB12_197:
	ld.shared.f32 	%f167, [_ZN6thrust24THRUST_300001_SM_1000_NS8cuda_cub4core6detail5shmemE+72];
	ld.shared.u64 	%rd174, [_ZN6thrust24THRUST_300001_SM_1000_NS8cuda_cub4core6detail5shmemE+80];
	setp.lt.f32 	%p93, %f243, %f167;
	mov.f32 	%f244, %f167;
	mov.u64 	%rd352, %rd174;
	@%p93 bra 	$L__BB12_200;
	setp.lt.f32 	%p94, %f167, %f243;
	mov.f32 	%f244, %f243;
	mov.u64 	%rd352, %rd351;
	@%p94 bra 	$L__BB12_200;
	setp.lt.s64 	%p95, %rd351, %rd174;
	selp.f32 	%f244, %f243, %f167, %p95;
	min.s64 	%rd352, %rd351, %rd174;
$L__BB12_200:
	ld.shared.f32 	%f170, [_ZN6thrust24THRUST_300001_SM_1000_NS8cuda_cub4core6detail5shmemE+88];
	ld.shared.u64 	%rd177, [_ZN6thrust24THRUST_300001_SM_1000_NS8cuda_cub4core6detail5shmemE+96];
	setp.lt.f32 	%p96, %f244, %f170;
	mov.f32 	%f245, %f170;
	mov.u64 	%rd353, %rd177;
	@%p96 bra 	$L__BB12_203;
	setp.lt.f32 	%p97, %f170, %f244;
	mov.f32 	%f245, %f244;
	mov.u64 	%rd353, %rd352;
	@%p97 bra 	$L__BB12_203;
	setp.lt.s64 	%p98, %rd352, %rd177;
	selp.f32 	%f245, %f244, %f170, %p98;
	min.s64 	%rd353, %rd352, %rd177;
$L__BB12_203:
	ld.shared.f32 	%f173, [_ZN6thrust24THRUST_300001_SM_1000_NS8cuda_cub4core6detail5shmemE+104];
	ld.shared.u64 	%rd180, [_ZN6thrust24THRUST_300001_SM_1000_NS8cuda_cub4core6detail5shmemE+112];
	setp.lt.f32 	%p99, %f245, %f173;
	mov.f32 	%f246, %f173;
	mov.u64 	%rd354, %rd180;
	@%p99 bra 	$L__BB12_206;
	setp.lt.f32 	%p100, %f173, %f245;
	mov.f32 	%f246, %f245;
	mov.u64 	%rd354, %rd353;
	@%p100 bra 	$L__BB12_206;
	setp.lt.s64 	%p101, %rd353, %rd180;
	selp.f32 	%f246, %f245, %f173, %p101;
	min.s64 	%rd354, %rd353, %rd180;
$L__BB12_206:
	ld.shared.f32 	%f176, [_ZN6thrust24THRUST_300001_SM_1000_NS8cuda_cub4core6detail5shmemE+120];
	ld.shared.u64 	%rd183, [_ZN6thrust24THRUST_300001_SM_1000_NS8cuda_cub4core6detail5shmemE+128];
	setp.lt.f32 	%p102, %f246, %f176;
	mov.f32 	%f247, %f176;
	mov.u64 	%rd355, %rd183;
	@%p102 bra 	$L__BB12_209;
	setp.lt.f32 	%p103, %f176, %f246;
	mov.f32 	%f247, %f246;
	mov.u64 	%rd355, %rd354;
	@%p103 bra 	$L__BB12_209;
	setp.lt.s64 	%p104, %rd354, %rd183;
	selp.f32 	%f247, %f246, %f176, %p104;
	min.s64 	%rd355, %rd354, %rd183;
$L__BB12_209:
	mov.u32 	%r418, %tid.x;
	setp.ne.s32 	%p221, %r418, 0;
	@%p221 bra 	$L__BB12_211;
	cvta.to.global.u64 	%rd287, %rd187;
	st.global.f32 	[%rd287], %f247;
	st.global.u64 	[%rd287+8], %rd355;
$L__BB12_211:
	ret;

}
	// .globl	_ZN6thrust24THRUST_300001_SM_1000_NS8cuda_cub4core6detail13_kernel_agentINS1_8__reduce11ReduceAgentINS0_12zip_iteratorIN4cuda3std3__45tupleIJNS0_10device_ptrIfEENS0_17counting_iteratorIlNS0_11use_defaultESF_SF_EEEEEEEPNSB_IJflEEESJ_lNS1_9__extrema9arg_max_fIflNSA_4lessIfEEEEEEJSI_SK_lSP_EEEvDpT0_
.visible .entry _ZN6thrust24THRUST_300001_SM_1000_NS8cuda_cub4core6detail13_kernel_agentINS1_8__reduce11ReduceAgentINS0_12zip_iteratorIN4cuda3std3__45tupleIJNS0_10device_ptrIfEENS0_17counting_iteratorIlNS0_11use_defaultESF_SF_EEEEEEEPNSB_IJflEEESJ_lNS1_9__extrema9arg_max_fIflNSA_4lessIfEEEEEEJSI_SK_lSP_EEEvDpT0_(
	.param .align 8 .b8 _ZN6thrust24THRUST_300001_SM_1000_NS8cuda_cub4core6detail13_kernel_agentINS1_8__reduce11ReduceAgentINS0_12zip_iteratorIN4cuda3std3__45tupleIJNS0_10device_ptrIfEENS0_17counting_iteratorIlNS0_11use_defaultESF_SF_EEEEEEEPNSB_IJflEEESJ_lNS1_9__extrema9arg_max_fIflNSA_4lessIfEEEEEEJSI_SK_lSP_EEEvDpT0__param_0[16],
	.param .u64 .ptr .align 1 _ZN6thrust24THRUST_300001_SM_1000_NS8cuda_cub4core6detail13_kernel_agentINS1_8__reduce11ReduceAgentINS0_12zip_iteratorIN4cuda3std3__45tupleIJNS0_10device_ptrIfEENS0_17counting_iteratorIlNS0_11use_defaultESF_SF_EEEEEEEPNSB_IJflEEESJ_lNS1_9__extrema9arg_max_fIflNSA_4lessIfEEEEEEJSI_SK_lSP_EEEvDpT0__param_1,
	.param .u64 _ZN6thrust24THRUST_300001_SM_1000_NS8cuda_cub4core6detail13_kernel_agentINS1_8__reduce11ReduceAgentINS0_12zip_iteratorIN4cuda3std3__45tupleIJNS0_10device_ptrIfEENS0_17counting_iteratorIlNS0_11use_defaultESF_SF_EEEEEEEPNSB_IJflEEESJ_lNS1_9__extrema9arg_max_fIflNSA_4lessIfEEEEEEJSI_SK_lSP_EEEvDpT0__param_2,
	.param .align 1 .b8 _ZN6thrust24THRUST_300001_SM_1000_NS8cuda_cub4core6detail13_kernel_agentINS1_8__reduce11ReduceAgentINS0_12zip_iteratorIN4cuda3std3__45tupleIJNS0_10device_ptrIfEENS0_17counting_iteratorIlNS0_11use_defaultESF_SF_EEEEEEEPNSB_IJflEEESJ_lNS1_9__extrema9arg_max_fIflNSA_4lessIfEEEEEEJSI_SK_lSP_EEEvDpT0__param_3[1]
)
.maxntid 256
{
	.reg .pred 	%p<213>;
	.reg .b32 	%r<391>;
	.reg .b32 	%f<242>;
	.reg .b64 	%rd<307>;

	ld.param.u64 	%rd192, [_ZN6thrust24THRUST_300001_SM_1000_NS8cuda_cub4core6detail13_kernel_agentINS1_8__reduce11ReduceAgentINS0_12zip_iteratorIN4cuda3std3__45tupleIJNS0_10device_ptrIfEENS0_17counting_iteratorIlNS0_11use_defaultESF_SF_EEEEEEEPNSB_IJflEEESJ_lNS1_9__extrema9arg_max_fIflNSA_4lessIfEEEEEEJSI_SK_lSP_EEEvDpT0__param_0+8];
	ld.param.u64 	%rd191, [_ZN6thrust24THRUST_300001_SM_1000_NS8cuda_cub4core6detail13_kernel_agentINS1_8__reduce11ReduceAgentINS0_12zip_iteratorIN4cuda3std3__45tupleIJNS0_10device_ptrIfEENS0_17counting_iteratorIlNS0_11use_defaultESF_SF_EEEEEEEPNSB_IJflEEESJ_lNS1_9__extrema9arg_max_fIflNSA_4lessIfEEEEEEJSI_SK_lSP_EEEvDpT0__param_0];
	ld.param.u64 	%rd194, [_ZN6thrust24THRUST_300001_SM_1000_NS8cuda_cub4core6detail13_kernel_agentINS1_8__reduce11ReduceAgentINS0_12zip_iteratorIN4cuda3std3__45tupleIJNS0_10device_ptrIfEENS0_17counting_iteratorIlNS0_11use_defaultESF_SF_EEEEEEEPNSB_IJflEEESJ_lNS1_9__extrema9arg_max_fIflNSA_4lessIfEEEEEEJSI_SK_lSP_EEEvDpT0__param_2];
	setp.eq.s64 	%p1, %rd194, 0;
	@%p1 bra 	$L__BB13_206;
	cvta.to.global.u64 	%rd1, %rd191;
	setp.gt.s64 	%p2, %rd194, 1279;
	@%p2 bra 	$L__BB13_122;
	cvt.u32.u64 	%r1, %rd194;
	mov.u32 	%r2, %tid.x;
	setp.ge.s32 	%p96, %r2, %r1;
	mov.f32 	%f188, 0f00000000;
	mov.b64 	%rd249, 0;
	mov.u32 	%r385, %r2;
	@%p96 bra 	$L__BB13_4;
	cvt.u64.u32 	%rd225, %r2;
	mul.wide.u32 	%rd226, %r2, 4;
	add.s64 	%rd227, %rd1, %rd226;
	add.s64 	%rd249, %rd192, %rd225;
	ld.global.f32 	%f188, [%rd227];
	add.s32 	%r385, %r2, 256;
$L__BB13_4:
	setp.ge.s32 	%p97, %r385, %r1;
	@%p97 bra 	$L__BB13_26;
	not.b32 	%r154, %r385;
	add.s32 	%r5, %r154, %r1;
	and.b32  	%r155, %r5, 768;
	setp.eq.s32 	%p98, %r155, 768;
	@%p98 bra 	$L__BB13_11;
	cvt.u64.u32 	%rd229, %r385;
	add.s64 	%rd240, %rd192, %rd229;
	mul.wide.u32 	%rd230, %r385, 4;
	add.s64 	%rd239, %rd1, %rd230;
	shr.u32 	%r156, %r5, 8;
	add.s32 	%r157, %r156, 1;
	and.b32  	%r158, %r157, 3;
	neg.s32 	%r383, %r158;
$L__BB13_7:
	.pragma "nounroll";
	mov.u64 	%rd9, %rd249;
	mov.f32 	%f3, %f188;
	ld.global.f32 	%f4, [%rd239];
	setp.lt.f32 	%p99, %f3, %f4;
	mov.u64 	%rd249, %rd240;
	mov.f32 	%f188, %f4;
	@%p99 bra 	$L__BB13_10;
	setp.lt.f32 	%p100, %f4, %f3;
	mov.u64 	%rd249, %rd9;
	mov.f32 	%f188, %f3;
	@%p100 bra 	$L__BB13_10;
	setp.lt.s64 	%p101, %rd9, %rd240;
	min.s64 	%rd249, %rd9, %rd240;
	selp.f32 	%f188, %f3, %f4, %p101;
$L__BB13_10:
	add.s32 	%r385, %r385, 256;
	add.s64 	%rd240, %rd240, 256;
	add.s64 	%rd239, %rd239, 1024;
	add.s32 	%r383, %r383, 1;
	setp.ne.s32 	%p102, %r383, 0;
	@%p102 bra 	$L__BB13_7;
$L__BB13_11:
	setp.lt.u32 	%p103, %r5, 768;
	@%p103 bra 	$L__BB13_26;
	add.s32 	%r386, %r385, 512;
$L__BB13_13:
	mov.u32 	%r13, %r386;
	add.s32 	%r159, %r13, -512;
	cvt.s64.s32 	%rd231, %r159;
	mul.wide.s32 	%rd232, %r159, 4;
	add.s64 	%rd17, %rd1, %rd232;
	add.s64 	%rd18, %rd192, %rd231;
	ld.global.f32 	%f10, [%rd17];
	setp.lt.f32 	%p104, %f188, %f10;
	mov.u64 	%rd246, %rd18;
	mov.f32 	%f185, %f10;
	@%p104 bra 	$L__BB13_16;
	setp.lt.f32 	%p105, %f10, %f188;
	mov.u64 	%rd246, %rd249;
	mov.f32 	%f185, %f188;
	@%p105 bra 	$L__BB13_16;
	setp.lt.s64 	%p106, %rd249, %rd18;
	min.s64 	%rd246, %rd249, %rd18;
	selp.f32 	%f185, %f188, %f10, %p106;
$L__BB13_16:
	add.s32 	%r160, %r13, -256;
	cvt.s64.s32 	%rd233, %r160;
	add.s64 	%rd21, %rd192, %rd233;
	ld.global.f32 	%f13, [%rd17+1024];
	setp.lt.f32 	%p107, %f185, %f13;
	mov.u64 	%rd247, %rd21;
	mov.f32 	%f186, %f13;
	@%p107 bra 	$L__BB13_19;
	setp.lt.f32 	%p108, %f13, %f185;
	mov.u64 	%rd247, %rd246;
	mov.f32 	%f186, %f185;
	@%p108 bra 	$L__BB13_19;
	setp.lt.s64 	%p109, %rd246, %rd21;
	min.s64 	%rd247, %rd246, %rd21;
	selp.f32 	%f186, %f185, %f13, %p109;
$L__BB13_19:
	cvt.s64.s32 	%rd234, %r13;
	add.s64 	%rd24, %rd192, %rd234;
	ld.global.f32 	%f16, [%rd17+2048];
	setp.lt.f32 	%p110, %f186, %f16;
	mov.u64 	%rd248, %rd24;
	mov.f32 	%f187, %f16;
	@%p110 bra 	$L__BB13_22;
	setp.lt.f32 	%p111, %f16, %f186;
	mov.u64 	%rd248, %rd247;
	mov.f32 	%f187, %f186;
	@%p111 bra 	$L__BB13_22;
	setp.lt.s64 	%p112, %rd247, %rd24;
	min.s64 	%rd248, %rd247, %rd24;
	selp.f32 	%f187, %f186, %f16, %p112;
$L__BB13_22:
	add.s32 	%r161, %r13, 256;
	cvt.s64.s32 	%rd235, %r161;
	add.s64 	%rd27, %rd192, %rd235;
	ld.global.f32 	%f19, [%rd17+3072];
	setp.lt.f32 	%p113, %f187, %f19;
	mov.u64 	%rd249, %rd27;
	mov.f32 	%f188, %f19;
	@%p113 bra 	$L__BB13_25;
	setp.lt.f32 	%p114, %f19, %f187;
	mov.u64 	%rd249, %rd248;
	mov.f32 	%f188, %f187;
	@%p114 bra 	$L__BB13_25;
	setp.lt.s64 	%p115, %rd248, %rd27;
	min.s64 	%rd249, %rd248, %rd27;
	selp.f32 	%f188, %f187, %f19, %p115;
$L__BB13_25:
	add.s32 	%r386, %r13, 1024;
	add.s32 	%r162, %r13, 512;
	setp.lt.s32 	%p116, %r162, %r1;
	@%p116 bra 	$L__BB13_13;
$L__BB13_26:
	setp.lt.s32 	%p117, %r1, 256;
	@%p117 bra 	$L__BB13_71;
	// begin inline asm
	mov.u32 %r276, %laneid;
	// end inline asm
	mov.b32 	%r278, %f188;
	mov.b32 	%r294, 1;
	mov.b32 	%r295, 31;
	mov.b32 	%r296, -1;
	// begin inline asm
	shfl.sync.down.b32 %r277, %r278, %r294, %r295, %r296;
	// end inline asm
	mov.b32 	%f23, %r277;
	// begin inline asm
	shfl.sync.down.b32 %r282, %r283, %r294, %r295, %r296;
	// end inline asm
	mov.b64 	{%r288, %r293}, %rd249;
	// begin inline asm
	shfl.sync.down.b32 %r287, %r288, %r294, %r295, %r296;
	// end inline asm
	// begin inline asm
	shfl.sync.down.b32 %r292, %r293, %r294, %r295, %r296;
	// end inline asm
	mov.b64 	%rd31, {%r287, %r292};
	setp.gt.s32 	%p169, %r276, 30;
	mov.u64 	%rd251, %rd249;
	mov.f32 	%f190, %f188;
	@%p169 bra 	$L__BB13_31;
	setp.lt.f32 	%p170, %f188, %f23;
	mov.u64 	%rd251, %rd31;
	mov.f32 	%f190, %f23;
	@%p170 bra 	$L__BB13_31;
	setp.gt.f32 	%p171, %f188, %f23;
	mov.u64 	%rd251, %rd249;
	mov.f32 	%f190, %f188;
	@%p171 bra 	$L__BB13_31;
	setp.lt.s64 	%p172, %rd249, %rd31;
	min.s64 	%rd251, %rd249, %rd31;
	selp.f32 	%f190, %f188, %f23, %p172;
$L__BB13_31:
	mov.b32 	%r298, %f190;
	mov.b32 	%r314, 2;
	mov.b32 	%r315, 31;
	mov.b32 	%r316, -1;
	// begin inline asm
	shfl.sync.down.b32 %r297, %r298, %r314, %r315, %r316;
	// end inline asm
	mov.b32 	%f26, %r297;
	// begin inline asm
	shfl.sync.down.b32 %r302, %r303, %r314, %r315, %r316;
	// end inline asm
	mov.b64 	{%r308, %r313}, %rd251;
	// begin inline asm
	shfl.sync.down.b32 %r307, %r308, %r314, %r315, %r316;
	// end inline asm
	// begin inline asm
	shfl.sync.down.b32 %r312, %r313, %r314, %r315, %r316;
	// end inline asm
	mov.b64 	%rd34, {%r307, %r312};
	setp.gt.s32 	%p173, %r276, 29;
	mov.u64 	%rd252, %rd251;
	mov.f32 	%f191, %f190;
	@%p173 bra 	$L__BB13_35;
	setp.lt.f32 	%p174, %f190, %f26;
	mov.u64 	%rd252, %rd34;
	mov.f32 	%f191, %f26;
	@%p174 bra 	$L__BB13_35;
	setp.gt.f32 	%p175, %f190, %f26;
	mov.u64 	%rd252, %rd251;
	mov.f32 	%f191, %f190;
	@%p175 bra 	$L__BB13_35;
	setp.lt.s64 	%p176, %rd251, %rd34;
	min.s64 	%rd252, %rd251, %rd34;
	selp.f32 	%f191, %f190, %f26, %p176;
$L__BB13_35:
	mov.b32 	%r318, %f191;
	mov.b32 	%r334, 4;
	mov.b32 	%r335, 31;
	mov.b32 	%r336, -1;
	// begin inline asm
	shfl.sync.down.b32 %r317, %r318, %r334, %r335, %r336;
	// end inline asm
	mov.b32 	%f29, %r317;
	// begin inline asm
	shfl.sync.down.b32 %r322, %r323, %r334, %r335, %r336;
	// end inline asm
	mov.b64 	{%r328, %r333}, %rd252;
	// begin inline asm
	shfl.sync.down.b32 %r327, %r328, %r334, %r335, %r336;
	// end inline asm
	// begin inline asm
	shfl.sync.down.b32 %r332, %r333, %r334, %r335, %r336;
	// end inline asm
	mov.b64 	%rd37, {%r327, %r332};
	setp.gt.s32 	%p177, %r276, 27;
	mov.u64 	%rd253, %rd252;
	mov.f32 	%f192, %f191;
	@%p177 bra 	$L__BB13_39;
	setp.lt.f32 	%p178, %f191, %f29;
	mov.u64 	%rd253, %rd37;
	mov.f32 	%f192, %f29;
	@%p178 bra 	$L__BB13_39;
	setp.gt.f32 	%p179, %f191, %f29;
	mov.u64 	%rd253, %rd252;
	mov.f32 	%f192, %f191;
	@%p179 bra 	$L__BB13_39;
	setp.lt.s64 	%p180, %rd252, %rd37;
	min.s64 	%rd253, %rd252, %rd37;
	selp.f32 	%f192, %f191, %f29, %p180;
$L__BB13_39:
	mov.b32 	%r338, %f192;
	mov.b32 	%r354, 8;
	mov.b32 	%r355, 31;
	mov.b32 	%r356, -1;
	// begin inline asm
	shfl.sync.down.b32 %r337, %r338, %r354, %r355, %r356;
	// end inline asm
	mov.b32 	%f32, %r337;
	// begin inline asm
	shfl.sync.down.b32 %r342, %r343, %r354, %r355, %r356;
	// end inline asm
	mov.b64 	{%r348, %r353}, %rd253;
	// begin inline asm
	shfl.sync.down.b32 %r347, %r348, %r354, %r355, %r356;
	// end inline asm
	// begin inline asm
	shfl.sync.down.b32 %r352, %r353, %r354, %r355, %r356;
	// end inline asm
	mov.b64 	%rd40, {%r347, %r352};
	setp.gt.s32 	%p181, %r276, 23;
	mov.u64 	%rd254, %rd253;
	mov.f32 	%f193, %f192;
	@%p181 bra 	$L__BB13_43;
	setp.lt.f32 	%p182, %f192, %f32;
	mov.u64 	%rd254, %rd40;
	mov.f32 	%f193, %f32;
	@%p182 bra 	$L__BB13_43;
	setp.gt.f32 	%p183, %f192, %f32;
	mov.u64 	%rd254, %rd253;
	mov.f32 	%f193, %f192;
	@%p183 bra 	$L__BB13_43;
	setp.lt.s64 	%p184, %rd253, %rd40;
	min.s64 	%rd254, %rd253, %rd40;
	selp.f32 	%f193, %f192, %f32, %p184;
$L__BB13_43:
	mov.b32 	%r358, %f193;
	mov.b32 	%r374, 16;
	mov.b32 	%r375, 31;
	mov.b32 	%r376, -1;
	// begin inline asm
	shfl.sync.down.b32 %r357, %r358, %r374, %r375, %r376;
	// end inline asm
	mov.b32 	%f35, %r357;
	// begin inline asm
	shfl.sync.down.b32 %r362, %r363, %r374, %r375, %r376;
	// end inline asm
	mov.b64 	{%r368, %r373}, %rd254;
	// begin inline asm
	shfl.sync.down.b32 %r367, %r368, %r374, %r375, %r376;
	// end inline asm
	// begin inline asm
	shfl.sync.down.b32 %r372, %r373, %r374, %r375, %r376;
	// end inline asm
	mov.b64 	%rd43, {%r367, %r372};
	setp.gt.s32 	%p185, %r276, 15;
	mov.u64 	%rd306, %rd254;
	mov.f32 	%f241, %f193;
	@%p185 bra 	$L__BB13_47;
	setp.lt.f32 	%p186, %f193, %f35;
	mov.u64 	%rd306, %rd43;
	mov.f32 	%f241, %f35;
	@%p186 bra 	$L__BB13_47;
	setp.gt.f32 	%p187, %f193, %f35;
	mov.u64 	%rd306, %rd254;
	mov.f32 	%f241, %f193;
	@%p187 bra 	$L__BB13_47;
	setp.lt.s64 	%p188, %rd254, %rd43;
	min.s64 	%rd306, %rd254, %rd43;
	selp.f32 	%f241, %f193, %f35, %p188;
$L__BB13_47:
	setp.ne.s32 	%p189, %r276, 0;
	@%p189 bra 	$L__BB13_49;
	shr.u32 	%r377, %r2, 1;
	and.b32  	%r378, %r377, 496;
	mov.u32 	%r379, _ZN6thrust24THRUST_300001_SM_1000_NS8cuda_cub4core6detail5shmemE;
	add.s32 	%r380, %r379, %r378;
	st.shared.f32 	[%r380+8], %f241;
	st.shared.u64 	[%r380+16], %rd306;
$L__BB13_49:
	bar.sync 	0;
	setp.ne.s32 	%p190, %r2, 0;
	@%p190 bra 	$L__BB13_204;
	ld.shared.f32 	%f38, [_ZN6thrust24THRUST_300001_SM_1000_NS8cuda_cub4core6detail5shmemE+24];
	ld.shared.u64 	%rd46, [_ZN6thrust24THRUST_300001_SM_1000_NS8cuda_cub4core6detail5shmemE+32];
	setp.lt.f32 	%p191, %f241, %f38;
	mov.u64 	%rd256, %rd46;
	mov.f32 	%f195, %f38;
	@%p191 bra 	$L__BB13_53;
	setp.lt.f32 	%p192, %f38, %f241;
	mov.u64 	%rd256, %rd306;
	mov.f32 	%f195, %f241;
	@%p192 bra 	$L__BB13_53;
	setp.lt.s64 	%p193, %rd306, %rd46;
	min.s64 	%rd256, %rd306, %rd46;
	selp.f32 	%f195, %f241, %f38, %p193;
$L__BB13_53:
	ld.shared.f32 	%f41, [_ZN6thrust24THRUST_300001_SM_1000_NS8cuda_cub4core6detail5shmemE+40];
	ld.shared.u64 	%rd49, [_ZN6thrust24THRUST_300001_SM_1000_NS8cuda_cub4core6detail5shmemE+48];
	setp.lt.f32 	%p194, %f195, %f41;
	mov.u64 	%rd257, %rd49;
	mov.f32 	%f196, %f41;
	@%p194 bra 	$L__BB13_56;
	setp.lt.f32 	%p195, %f41, %f195;
	mov.u64 	%rd257, %rd256;
	mov.f32 	%f196, %f195;
	@%p195 bra 	$L__BB13_56;
	setp.lt.s64 	%p196, %rd256, %rd49;
	min.s64 	%rd257, %rd256, %rd49;
	selp.f32 	%f196, %f195, %f41, %p196;
$L__BB13_56:
	ld.shared.f32 	%f44, [_ZN6thrust24THRUST_300001_SM_1000_NS8cuda_cub4core6detail5shmemE+56];
	ld.shared.u64 	%rd52, [_ZN6thrust24THRUST_300001_SM_1000_NS8cuda_cub4core6detail5shmemE+64];
	setp.lt.f32 	%p197, %f196, %f44;
	mov.u64 	%rd258, %rd52;
	mov.f32 	%f197, %f44;
	@%p197 bra 	$L__BB13_59;
	setp.lt.f32 	%p198, %f44, %f196;
	mov.u64 	%rd258, %rd257;
	mov.f32 	%f197, %f196;
	@%p198 bra 	$L__BB13_59;
	setp.lt.s64 	%p199, %rd257, %rd52;
	min.s64 	%rd258, %rd257, %rd52;
	selp.f32 	%f197, %f196, %f44, %p199;
$L__BB13_59:
	ld.shared.f32 	%f47, [_ZN6thrust24THRUST_300001_SM_1000_NS8cuda_cub4core6detail5shmemE+72];
	ld.shared.u64 	%rd55, [_ZN6thrust24THRUST_300001_SM_1000_NS8cuda_cub4core6detail5shmemE+80];
	setp.lt.f32 	%p200, %f197, %f47;
	mov.u64 	%rd259, %rd55;
	mov.f32 	%f198, %f47;
	@%p200 bra 	$L__BB13_62;
	setp.lt.f32 	%p201, %f47, %f197;
	mov.u64 	%rd259, %rd258;
	mov.f32 	%f198, %f197;
	@%p201 bra 	$L__BB13_62;
	setp.lt.s64 	%p202, %rd258, %rd55;
	min.s64 	%rd259, %rd258, %rd55;
	selp.f32 	%f198, %f197, %f47, %p202;
$L__BB13_62:
	ld.shared.f32 	%f50, [_ZN6thrust24THRUST_300001_SM_1000_NS8cuda_cub4core6detail5shmemE+88];
	ld.shared.u64 	%rd58, [_ZN6thrust24THRUST_300001_SM_1000_NS8cuda_cub4core6detail5shmemE+96];
	setp.lt.f32 	%p203, %f198, %f50;
	mov.u64 	%rd260, %rd58;
	mov.f32 	%f199, %f50;
	@%p203 bra 	$L__BB13_65;
	setp.lt.f32 	%p204, %f50, %f198;
	mov.u64 	%rd260, %rd259;
	mov.f32 	%f199, %f198;
	@%p204 bra 	$L__BB13_65;
	setp.lt.s64 	%p205, %rd259, %rd58;
	min.s64 	%rd260, %rd259, %rd58;
	selp.f32 	%f199, %f198, %f50, %p205;
$L__BB13_65:
	ld.shared.f32 	%f53, [_ZN6thrust24THRUST_300001_SM_1000_NS8cuda_cub4core6detail5shmemE+104];
	ld.shared.u64 	%rd61, [_ZN6thrust24THRUST_300001_SM_1000_NS8cuda_cub4core6detail5shmemE+112];
	setp.lt.f32 	%p206, %f199, %f53;
	mov.u64 	%rd261, %rd61;
	mov.f32 	%f200, %f53;
	@%p206 bra 	$L__BB13_68;
	setp.lt.f32 	%p207, %f53, %f199;
	mov.u64 	%rd261, %rd260;
	mov.f32 	%f200, %f199;
	@%p207 bra 	$L__BB13_68;
	setp.lt.s64 	%p208, %rd260, %rd61;
	min.s64 	%rd261, %rd260, %rd61;
	selp.f32 	%f200, %f199, %f53, %p208;
$L__BB13_68:
	ld.shared.f32 	%f56, [_ZN6thrust24THRUST_300001_SM_1000_NS8cuda_cub4core6detail5shmemE+120];
	ld.shared.u64 	%rd64, [_ZN6thrust24THRUST_300001_SM_1000_NS8cuda_cub4core6detail5shmemE+128];
	setp.lt.f32 	%p209, %f200, %f56;
	mov.f32 	%f241, %f56;
	mov.u64 	%rd306, %rd64;
	@%p209 bra 	$L__BB13_204;
	setp.lt.f32 	%p210, %f56, %f200;
	mov.f32 	%f241, %f200;
	mov.u64 	%rd306, %rd261;
	@%p210 bra 	$L__BB13_204;
	setp.lt.s64 	%p211, %rd261, %rd64;
	min.s64 	%rd306, %rd261, %rd64;
	selp.f32 	%f241, %f200, %f56, %p211;
	bra.uni 	$L__BB13_204;
$L__BB13_71:
	// begin inline asm
	mov.u32 %r163, %laneid;
	// end inline asm
	and.b32  	%r184, %r2, 992;
	add.s32 	%r185, %r184, 32;
	setp.gt.s32 	%p118, %r185, %r1;
	not.b32 	%r186, %r184;
	add.s32 	%r187, %r1, %r186;
	selp.b32 	%r182, %r187, 31, %p118;
	mov.b32 	%r165, %f188;
	mov.b32 	%r181, 1;
	mov.b32 	%r183, -1;
	// begin inline asm
	shfl.sync.down.b32 %r164, %r165, %r181, %r182, %r183;
	// end inline asm
	mov.b32 	%f58, %r164;
	// begin inline asm
	shfl.sync.down.b32 %r169, %r170, %r181, %r182, %r183;
	// end inline asm
	mov.b64 	{%r175, %r180}, %rd249;
	// begin inline asm
	shfl.sync.down.b32 %r174, %r175, %r181, %r182, %r183;
	// end inline asm
	// begin inline asm
	shfl.sync.down.b32 %r179, %r180, %r181, %r182, %r183;
	// end inline asm
	mov.b64 	%rd66, {%r174, %r179};
	setp.ge.s32 	%p119, %r163, %r182;
	mov.f32 	%f201, %f188;
	mov.u64 	%rd262, %rd249;
	@%p119 bra 	$L__BB13_75;
	setp.lt.f32 	%p120, %f188, %f58;
	mov.f32 	%f201, %f58;
	mov.u64 	%rd262, %rd66;
	@%p120 bra 	$L__BB13_75;
	setp.gt.f32 	%p121, %f188, %f58;
	mov.f32 	%f201, %f188;
	mov.u64 	%rd262, %rd249;
	@%p121 bra 	$L__BB13_75;
	setp.lt.s64 	%p122, %rd249, %rd66;
	selp.f32 	%f201, %f188, %f58, %p122;
	min.s64 	%rd262, %rd249, %rd66;
$L__BB13_75:
	mov.b32 	%r189, %f201;
	mov.b32 	%r205, 2;
	mov.b32 	%r207, -1;
	// begin inline asm
	shfl.sync.down.b32 %r188, %r189, %r205, %r182, %r207;
	// end inline asm
	mov.b32 	%f61, %r188;
	// begin inline asm
	shfl.sync.down.b32 %r193, %r194, %r205, %r182, %r207;
	// end inline asm
	mov.b64 	{%r199, %r204}, %rd262;
	// begin inline asm
	shfl.sync.down.b32 %r198, %r199, %r205, %r182, %r207;
	// end inline asm
	// begin inline asm
	shfl.sync.down.b32 %r203, %r204, %r205, %r182, %r207;
	// end inline asm
	mov.b64 	%rd69, {%r198, %r203};
	add.s32 	%r208, %r163, 2;
	setp.gt.s32 	%p123, %r208, %r182;
	mov.f32 	%f202, %f201;
	mov.u64 	%rd263, %rd262;
	@%p123 bra 	$L__BB13_79;
	setp.lt.f32 	%p124, %f201, %f61;
	mov.f32 	%f202, %f61;
	mov.u64 	%rd263, %rd69;
	@%p124 bra 	$L__BB13_79;
	setp.gt.f32 	%p125, %f201, %f61;
	mov.f32 	%f202, %f201;
	mov.u64 	%rd263, %rd262;
	@%p125 bra 	$L__BB13_79;
	setp.lt.s64 	%p126, %rd262, %rd69;
	selp.f32 	%f202, %f201, %f61, %p126;
	min.s64 	%rd263, %rd262, %rd69;
$L__BB13_79:
	mov.b32 	%r210, %f202;
	mov.b32 	%r226, 4;
	mov.b32 	%r228, -1;
	// begin inline asm
	shfl.sync.down.b32 %r209, %r210, %r226, %r182, %r228;
	// end inline asm
	mov.b32 	%f64, %r209;
	// begin inline asm
	shfl.sync.down.b32 %r214, %r215, %r226, %r182, %r228;
	// end inline asm
	mov.b64 	{%r220, %r225}, %rd263;
	// begin inline asm
	shfl.sync.down.b32 %r219, %r220, %r226, %r182, %r228;
	// end inline asm
	// begin inline asm
	shfl.sync.down.b32 %r224, %r225, %r226, %r182, %r228;
	// end inline asm
	mov.b64 	%rd72, {%r219, %r224};
	add.s32 	%r229, %r163, 4;
	setp.gt.s32 	%p127, %r229, %r182;
	mov.f32 	%f203, %f202;
	mov.u64 	%rd264, %rd263;
	@%p127 bra 	$L__BB13_83;
	setp.lt.f32 	%p128, %f202, %f64;
	mov.f32 	%f203, %f64;
	mov.u64 	%rd264, %rd72;
	@%p128 bra 	$L__BB13_83;
	setp.gt.f32 	%p129, %f202, %f64;
	mov.f32 	%f203, %f202;
	mov.u64 	%rd264, %rd263;
	@%p129 bra 	$L__BB13_83;
	setp.lt.s64 	%p130, %rd263, %rd72;
	selp.f32 	%f203, %f202, %f64, %p130;
	min.s64 	%rd264, %rd263, %rd72;
$L__BB13_83:
	mov.b32 	%r231, %f203;
	mov.b32 	%r247, 8;
	mov.b32 	%r249, -1;
	// begin inline asm
	shfl.sync.down.b32 %r230, %r231, %r247, %r182, %r249;
	// end inline asm
	mov.b32 	%f67, %r230;
	// begin inline asm
	shfl.sync.down.b32 %r235, %r236, %r247, %r182, %r249;
	// end inline asm
	mov.b64 	{%r241, %r246}, %rd264;
	// begin inline asm
	shfl.sync.down.b32 %r240, %r241, %r247, %r182, %r249;
	// end inline asm
	// begin inline asm
	shfl.sync.down.b32 %r245, %r246, %r247, %r182, %r249;
	// end inline asm
	mov.b64 	%rd75, {%r240, %r245};
	add.s32 	%r250, %r163, 8;
	setp.gt.s32 	%p131, %r250, %r182;
	mov.f32 	%f204, %f203;
	mov.u64 	%rd265, %rd264;
	@%p131 bra 	$L__BB13_87;
	setp.lt.f32 	%p132, %f203, %f67;
	mov.f32 	%f204, %f67;
	mov.u64 	%rd265, %rd75;
	@%p132 bra 	$L__BB13_87;
	setp.gt.f32 	%p133, %f203, %f67;
	mov.f32 	%f204, %f203;
	mov.u64 	%rd265, %rd264;
	@%p133 bra 	$L__BB13_87;
	setp.lt.s64 	%p134, %rd264, %rd75;
	selp.f32 	%f204, %f203, %f67, %p134;
	min.s64 	%rd265, %rd264, %rd75;
$L__BB13_87:
	mov.b32 	%r252, %f204;
	mov.b32 	%r268, 16;
	mov.b32 	%r270, -1;
	// begin inline asm
	shfl.sync.down.b32 %r251, %r252, %r268, %r182, %r270;
	// end inline asm
	mov.b32 	%f70, %r251;
	// begin inline asm
	shfl.sync.down.b32 %r256, %r257, %r268, %r182, %r270;
	// end inline asm
	mov.b64 	{%r262, %r267}, %rd265;
	// begin inline asm
	shfl.sync.down.b32 %r261, %r262, %r268, %r182, %r270;
	// end inline asm
	// begin inline asm
	shfl.sync.down.b32 %r266, %r267, %r268, %r182, %r270;
	// end inline asm
	mov.b64 	%rd78, {%r261, %r266};
	add.s32 	%r271, %r163, 16;
	setp.gt.s32 	%p135, %r271, %r182;
	mov.f32 	%f241, %f204;
	mov.u64 	%rd306, %rd265;
	@%p135 bra 	$L__BB13_91;
	setp.lt.f32 	%p136, %f204, %f70;
	mov.f32 	%f241, %f70;
	mov.u64 	%rd306, %rd78;
	@%p136 bra 	$L__BB13_91;
	setp.gt.f32 	%p137, %f204, %f70;
	mov.f32 	%f241, %f204;
	mov.u64 	%rd306, %rd265;
	@%p137 bra 	$L__BB13_91;
	setp.lt.s64 	%p138, %rd265, %rd78;
	selp.f32 	%f241, %f204, %f70, %p138;
	min.s64 	%rd306, %rd265, %rd78;
$L__BB13_91:
	setp.ne.s32 	%p139, %r163, 0;
	@%p139 bra 	$L__BB13_93;
	shr.u32 	%r272, %r2, 1;
	and.b32  	%r273, %r272, 496;
	mov.u32 	%r274, _ZN6thrust24THRUST_300001_SM_1000_NS8cuda_cub4core6detail5shmemE;
	add.s32 	%r275, %r274, %r273;
	st.shared.f32 	[%r275+8], %f241;
	st.shared.u64 	[%r275+16], %rd306;
$L__BB13_93:
	bar.sync 	0;
	setp.ne.s32 	%p140, %r2, 0;
	@%p140 bra 	$L__BB13_204;
	setp.lt.s32 	%p141, %r1, 33;
	mov.f32 	%f206, %f241;
	mov.u64 	%rd267, %rd306;
	@%p141 bra 	$L__BB13_98;
	ld.shared.f32 	%f73, [_ZN6thrust24THRUST_300001_SM_1000_NS8cuda_cub4core6detail5shmemE+24];
	ld.shared.u64 	%rd81, [_ZN6thrust24THRUST_300001_SM_1000_NS8cuda_cub4core6detail5shmemE+32];
	setp.lt.f32 	%p142, %f241, %f73;
	mov.f32 	%f206, %f73;
	mov.u64 	%rd267, %rd81;
	@%p142 bra 	$L__BB13_98;
	setp.lt.f32 	%p143, %f73, %f241;
	mov.f32 	%f206, %f241;
	mov.u64 	%rd267, %rd306;
	@%p143 bra 	$L__BB13_98;
	setp.lt.s64 	%p144, %rd306, %rd81;
	selp.f32 	%f206, %f241, %f73, %p144;
	min.s64 	%rd267, %rd306, %rd81;
$L__BB13_98:
	setp.lt.s32 	%p145, %r1, 65;
	mov.f32 	%f207, %f206;
	mov.u64 	%rd268, %rd267;
	@%p145 bra 	$L__BB13_102;
	ld.shared.f32 	%f76, [_ZN6thrust24THRUST_300001_SM_1000_NS8cuda_cub4core6detail5shmemE+40];
	ld.shared.u64 	%rd84, [_ZN6thrust24THRUST_300001_SM_1000_NS8cuda_cub4core6detail5shmemE+48];
	setp.lt.f32 	%p146, %f206, %f76;
	mov.f32 	%f207, %f76;
	mov.u64 	%rd268, %rd84;
	@%p146 bra 	$L__BB13_102;
	setp.lt.f32 	%p147, %f76, %f206;
	mov.f32 	%f207, %f206;
	mov.u64 	%rd268, %rd267;
	@%p147 bra 	$L__BB13_102;
	setp.lt.s64 	%p148, %rd267, %rd84;
	selp.f32 	%f207, %f206, %f76, %p148;
	min.s64 	%rd268, %rd267, %rd84;
$L__BB13_102:
	setp.lt.s32 	%p149, %r1, 97;
	mov.f32 	%f208, %f207;
	mov.u64 	%rd269, %rd268;
	@%p149 bra 	$L__BB13_106;
	ld.shared.f32 	%f79, [_ZN6thrust24THRUST_300001_SM_1000_NS8cuda_cub4core6detail5shmemE+56];
	ld.shared.u64 	%rd87, [_ZN6thrust24THRUST_300001_SM_1000_NS8cuda_cub4core6detail5shmemE+64];
	setp.lt.f32 	%p150, %f207, %f79;
	mov.f32 	%f208, %f79;
	mov.u64 	%rd269, %rd87;
	@%p150 bra 	$L__BB13_106;
	setp.lt.f32 	%p151, %f79, %f207;
	mov.f32 	%f208, %f207;
	mov.u64 	%rd269, %rd268;
	@%p151 bra 	$L__BB13_106;
	setp.lt.s64 	%p152, %rd268, %rd87;
	selp.f32 	%f208, %f207, %f79, %p152;
	min.s64 	%rd269, %rd268, %rd87;
$L__BB13_106:
	setp.lt.s32 	%p153, %r1, 129;
	mov.f32 	%f209, %f208;
	mov.u64 	%rd270, %rd269;
	@%p153 bra 	$L__BB13_110;
	ld.shared.f32 	%f82, [_ZN6thrust24THRUST_300001_SM_1000_NS8cuda_cub4core6detail5shmemE+72];
	ld.shared.u64 	%rd90, [_ZN6thrust24THRUST_300001_SM_1000_NS8cuda_cub4core6detail5shmemE+80];
	setp.lt.f32 	%p154, %f208, %f82;
	mov.f32 	%f209, %f82;
	mov.u64 	%rd270, %rd90;
	@%p154 bra 	$L__BB13_110;
	setp.lt.f32 	%p155, %f82, %f208;
	mov.f32 	%f209, %f208;
	mov.u64 	%rd270, %rd269;
	@%p155 bra 	$L__BB13_110;
	setp.lt.s64 	%p156, %rd269, %rd90;
	selp.f32 	%f209, %f208, %f82, %p156;
	min.s64 	%rd270, %rd269, %rd90;
$L__BB13_110:
	setp.lt.s32 	%p157, %r1, 161;
	mov.f32 	%f210, %f209;
	mov.u64 	%rd271, %rd270;
	@%p157 bra 	$L__BB13_114;
	ld.shared.f32 	%f85, [_ZN6thrust24THRUST_300001_SM_1000_NS8cuda_cub4core6detail5shmemE+88];
	ld.shared.u64 	%rd93, [_ZN6thrust24THRUST_300001_SM_1000_NS8cuda_cub4core6detail5shmemE+96];
	setp.lt.f32 	%p158, %f209, %f85;
	mov.f32 	%f210, %f85;
	mov.u64 	%rd271, %rd93;
	@%p158 bra 	$L__BB13_114;
	setp.lt.f32 	%p159, %f85, %f209;
	mov.f32 	%f210, %f209;
	mov.u64 	%rd271, %rd270;
	@%p159 bra 	$L__BB13_114;
	setp.lt.s64 	%p160, %rd270, %rd93;
	selp.f32 	%f210, %f209, %f85, %p160;
	min.s64 	%rd271, %rd270, %rd93;
$L__BB13_114:
	setp.lt.s32 	%p161, %r1, 193;
	mov.f32 	%f211, %f210;
	mov.u64 	%rd272, %rd271;
	@%p161 bra 	$L__BB13_118;
	ld.shared.f32 	%f88, [_ZN6thrust24THRUST_300001_SM_1000_NS8cuda_cub4core6detail5shmemE+104];
	ld.shared.u64 	%rd96, [_ZN6thrust24THRUST_300001_SM_1000_NS8cuda_cub4core6detail5shmemE+112];
	setp.lt.f32 	%p162, %f210, %f88;
	mov.f32 	%f211, %f88;
	mov.u64 	%rd272, %rd96;
	@%p162 bra 	$L__BB13_118;
	setp.lt.f32 	%p163, %f88, %f210;
	mov.f32 	%f211, %f210;
	mov.u64 	%rd272, %rd271;
	@%p163 bra 	$L__BB13_118;
	setp.lt.s64 	%p164, %rd271, %rd96;
	selp.f32 	%f211, %f210, %f88, %p164;
	min.s64 	%rd272, %rd271, %rd96;
$L__BB13_118:
	setp.lt.s32 	%p165, %r1, 225;
	mov.f32 	%f241, %f211;
	mov.u64 	%rd306, %rd272;
	@%p165 bra 	$L__BB13_204;
	ld.shared.f32 	%f91, [_ZN6thrust24THRUST_300001_SM_1000_NS8cuda_cub4core6detail5shmemE+120];
	ld.shared.u64 	%rd99, [_ZN6thrust24THRUST_300001_SM_1000_NS8cuda_cub4core6detail5shmemE+128];
	setp.lt.f32 	%p166, %f211, %f91;
	mov.f32 	%f241, %f91;
	mov.u64 	%rd306, %rd99;
	@%p166 bra 	$L__BB13_204;
	setp.lt.f32 	%p167, %f91, %f211;
	mov.f32 	%f241, %f211;
	mov.u64 	%rd306, %rd272;
	@%p167 bra 	$L__BB13_204;
	setp.lt.s64 	%p168, %rd272, %rd99;
	selp.f32 	%f241, %f211, %f91, %p168;
	min.s64 	%rd306, %rd272, %rd99;
	bra.uni 	$L__BB13_204;
$L__BB13_122:
	mov.u32 	%r18, %tid.x;
	cvt.u64.u32 	%rd101, %r18;
	mul.wide.u32 	%rd195, %r18, 4;
	add.s64 	%rd102, %rd1, %rd195;
	ld.global.f32 	%f170, [%rd102];
	add.s32 	%r31, %r18, 256;
	cvt.u64.u32 	%rd196, %r31;
	ld.global.f32 	%f171, [%rd102+1024];
	add.s32 	%r32, %r18, 512;
	cvt.u64.u32 	%rd197, %r32;
	ld.global.f32 	%f172, [%rd102+2048];
	add.s32 	%r33, %r18, 768;
	cvt.u64.u32 	%rd198, %r33;
	ld.global.f32 	%f173, [%rd102+3072];
	or.b32  	%r34, %r18, 1024;
	cvt.u64.u32 	%rd103, %r34;
	add.s64 	%rd293, %rd192, %rd103;
	ld.global.f32 	%f228, [%rd102+4096];
	setp.geu.f32 	%p3, %f170, %f171;
	selp.f32 	%f174, %f170, %f171, %p3;
	selp.b64 	%rd199, %rd101, %rd196, %p3;
	setp.geu.f32 	%p4, %f174, %f172;
	selp.f32 	%f175, %f174, %f172, %p4;
	selp.b64 	%rd200, %rd199, %rd197, %p4;
	setp.geu.f32 	%p5, %f175, %f173;
	selp.f32 	%f94, %f175, %f173, %p5;
	selp.b64 	%rd105, %rd200, %rd198, %p5;
	setp.lt.f32 	%p6, %f94, %f228;
	@%p6 bra 	$L__BB13_124;
	setp.lt.f32 	%p7, %f228, %f94;
	setp.lt.u64 	%p8, %rd105, %rd103;
	or.pred  	%p9, %p7, %p8;
	selp.f32 	%f228, %f94, %f228, %p9;
	add.s64 	%rd201, %rd192, %rd105;
	selp.b64 	%rd293, %rd201, %rd293, %p9;
$L__BB13_124:
	setp.lt.u64 	%p10, %rd194, 2560;
	mov.b64 	%rd282, 1280;
	@%p10 bra 	$L__BB13_137;
	mov.b64 	%rd274, 1280;
	mov.f32 	%f213, %f228;
$L__BB13_126:
	add.s64 	%rd204, %rd274, %rd101;
	shl.b64 	%rd205, %rd274, 2;
	add.s64 	%rd206, %rd102, %rd205;
	add.s64 	%rd110, %rd204, %rd192;
	ld.global.f32 	%f214, [%rd206];
	ld.global.f32 	%f215, [%rd206+1024];
	add.s64 	%rd278, %rd110, 512;
	ld.global.f32 	%f216, [%rd206+2048];
	add.s64 	%rd279, %rd110, 768;
	ld.global.f32 	%f217, [%rd206+3072];
	ld.global.f32 	%f228, [%rd206+4096];
	setp.lt.f32 	%p11, %f213, %f214;
	mov.u64 	%rd276, %rd110;
	@%p11 bra 	$L__BB13_128;
	setp.lt.f32 	%p12, %f214, %f213;
	setp.lt.s64 	%p13, %rd293, %rd110;
	or.pred  	%p14, %p12, %p13;
	selp.f32 	%f214, %f213, %f214, %p14;
	selp.b64 	%rd276, %rd293, %rd110, %p14;
$L__BB13_128:
	add.s64 	%rd277, %rd110, 256;
	setp.lt.f32 	%p15, %f214, %f215;
	@%p15 bra 	$L__BB13_130;
	setp.lt.f32 	%p16, %f215, %f214;
	setp.lt.s64 	%p17, %rd276, %rd277;
	or.pred  	%p18, %p16, %p17;
	selp.f32 	%f215, %f214, %f215, %p18;
	selp.b64 	%rd277, %rd276, %rd277, %p18;
$L__BB13_130:
	setp.lt.f32 	%p19, %f215, %f216;
	@%p19 bra 	$L__BB13_132;
	setp.lt.f32 	%p20, %f216, %f215;
	setp.lt.s64 	%p21, %rd277, %rd278;
	or.pred  	%p22, %p20, %p21;
	selp.f32 	%f216, %f215, %f216, %p22;
	selp.b64 	%rd278, %rd277, %rd278, %p22;
$L__BB13_132:
	setp.lt.f32 	%p23, %f216, %f217;
	@%p23 bra 	$L__BB13_134;
	setp.lt.f32 	%p24, %f217, %f216;
	setp.lt.s64 	%p25, %rd278, %rd279;
	or.pred  	%p26, %p24, %p25;
	selp.f32 	%f217, %f216, %f217, %p26;
	selp.b64 	%rd279, %rd278, %rd279, %p26;
$L__BB13_134:
	add.s64 	%rd210, %rd204, %rd192;
	add.s64 	%rd293, %rd210, 1024;
	setp.lt.f32 	%p27, %f217, %f228;
	@%p27 bra 	$L__BB13_136;
	setp.lt.f32 	%p28, %f228, %f217;
	setp.lt.s64 	%p29, %rd279, %rd293;
	or.pred  	%p30, %p28, %p29;
	selp.f32 	%f228, %f217, %f228, %p30;
	selp.b64 	%rd293, %rd279, %rd293, %p30;
$L__BB13_136:
	add.s64 	%rd282, %rd274, 1280;
	add.s64 	%rd211, %rd274, 2560;
	setp.le.s64 	%p31, %rd211, %rd194;
	mov.u64 	%rd274, %rd282;
	mov.f32 	%f213, %f228;
	@%p31 bra 	$L__BB13_126;
$L__BB13_137:
	setp.le.s64 	%p32, %rd194, %rd282;
	@%p32 bra 	$L__BB13_160;
	cvt.u32.u64 	%r35, %rd282;
	cvt.u32.u64 	%r36, %rd194;
	sub.s32 	%r19, %r36, %r35;
	setp.ge.s32 	%p33, %r18, %r19;
	@%p33 bra 	$L__BB13_160;
	cvta.to.global.u64 	%rd128, %rd191;
	not.b32 	%r38, %r18;
	add.s32 	%r39, %r38, %r36;
	sub.s32 	%r20, %r39, %r35;
	and.b32  	%r41, %r20, 768;
	setp.eq.s32 	%p34, %r41, 768;
	mov.u32 	%r389, %r18;
	@%p34 bra 	$L__BB13_145;
	add.s64 	%rd213, %rd282, %rd101;
	add.s64 	%rd284, %rd213, %rd192;
	shl.b64 	%rd214, %rd213, 2;
	add.s64 	%rd283, %rd128, %rd214;
	shr.u32 	%r42, %r20, 8;
	add.s32 	%r43, %r42, 1;
	and.b32  	%r44, %r43, 3;
	neg.s32 	%r387, %r44;
	mov.u32 	%r389, %r18;
$L__BB13_141:
	.pragma "nounroll";
	mov.u64 	%rd133, %rd293;
	mov.f32 	%f114, %f228;
	ld.global.f32 	%f115, [%rd283];
	setp.lt.f32 	%p35, %f114, %f115;
	mov.f32 	%f228, %f115;
	mov.u64 	%rd293, %rd284;
	@%p35 bra 	$L__BB13_144;
	setp.lt.f32 	%p36, %f115, %f114;
	mov.f32 	%f228, %f114;
	mov.u64 	%rd293, %rd133;
	@%p36 bra 	$L__BB13_144;
	setp.lt.s64 	%p37, %rd133, %rd284;
	selp.f32 	%f228, %f114, %f115, %p37;
	min.s64 	%rd293, %rd133, %rd284;
$L__BB13_144:
	add.s32 	%r389, %r389, 256;
	add.s64 	%rd284, %rd284, 256;
	add.s64 	%rd283, %rd283, 1024;
	add.s32 	%r387, %r387, 1;
	setp.ne.s32 	%p38, %r387, 0;
	@%p38 bra 	$L__BB13_141;
$L__BB13_145:
	setp.lt.u32 	%p39, %r20, 768;
	@%p39 bra 	$L__BB13_160;
	add.s32 	%r390, %r389, 512;
$L__BB13_147:
	mov.u32 	%r28, %r390;
	add.s32 	%r45, %r28, -512;
	cvt.u64.u32 	%rd215, %r45;
	add.s64 	%rd216, %rd282, %rd215;
	shl.b64 	%rd217, %rd216, 2;
	add.s64 	%rd141, %rd128, %rd217;
	add.s64 	%rd142, %rd216, %rd192;
	ld.global.f32 	%f121, [%rd141];
	setp.lt.f32 	%p40, %f228, %f121;
	mov.f32 	%f225, %f121;
	mov.u64 	%rd290, %rd142;
	@%p40 bra 	$L__BB13_150;
	setp.lt.f32 	%p41, %f121, %f228;
	mov.f32 	%f225, %f228;
	mov.u64 	%rd290, %rd293;
	@%p41 bra 	$L__BB13_150;
	setp.lt.s64 	%p42, %rd293, %rd142;
	selp.f32 	%f225, %f228, %f121, %p42;
	min.s64 	%rd290, %rd293, %rd142;
$L__BB13_150:
	add.s32 	%r46, %r28, -256;
	cvt.u64.u32 	%rd218, %r46;
	add.s64 	%rd219, %rd282, %rd218;
	add.s64 	%rd145, %rd219, %rd192;
	ld.global.f32 	%f124, [%rd141+1024];
	setp.lt.f32 	%p43, %f225, %f124;
	mov.f32 	%f226, %f124;
	mov.u64 	%rd291, %rd145;
	@%p43 bra 	$L__BB13_153;
	setp.lt.f32 	%p44, %f124, %f225;
	mov.f32 	%f226, %f225;
	mov.u64 	%rd291, %rd290;
	@%p44 bra 	$L__BB13_153;
	setp.lt.s64 	%p45, %rd290, %rd145;
	selp.f32 	%f226, %f225, %f124, %p45;
	min.s64 	%rd291, %rd290, %rd145;
$L__BB13_153:
	cvt.u64.u32 	%rd220, %r28;
	add.s64 	%rd221, %rd282, %rd220;
	add.s64 	%rd148, %rd221, %rd192;
	ld.global.f32 	%f127, [%rd141+2048];
	setp.lt.f32 	%p46, %f226, %f127;
	mov.f32 	%f227, %f127;
	mov.u64 	%rd292, %rd148;
	@%p46 bra 	$L__BB13_156;
	setp.lt.f32 	%p47, %f127, %f226;
	mov.f32 	%f227, %f226;
	mov.u64 	%rd292, %rd291;
	@%p47 bra 	$L__BB13_156;
	setp.lt.s64 	%p48, %rd291, %rd148;
	selp.f32 	%f227, %f226, %f127, %p48;
	min.s64 	%rd292, %rd291, %rd148;
$L__BB13_156:
	add.s32 	%r47, %r28, 256;
	cvt.u64.u32 	%rd222, %r47;
	add.s64 	%rd223, %rd282, %rd222;
	add.s64 	%rd151, %rd223, %rd192;
	ld.global.f32 	%f130, [%rd141+3072];
	setp.lt.f32 	%p49, %f227, %f130;
	mov.f32 	%f228, %f130;
	mov.u64 	%rd293, %rd151;
	@%p49 bra 	$L__BB13_159;
	setp.lt.f32 	%p50, %f130, %f227;
	mov.f32 	%f228, %f227;
	mov.u64 	%rd293, %rd292;
	@%p50 bra 	$L__BB13_159;
	setp.lt.s64 	%p51, %rd292, %rd151;
	selp.f32 	%f228, %f227, %f130, %p51;
	min.s64 	%rd293, %rd292, %rd151;
$L__BB13_159:
	add.s32 	%r390, %r28, 1024;
	add.s32 	%r48, %r28, 512;
	setp.lt.s32 	%p52, %r48, %r19;
	@%p52 bra 	$L__BB13_147;
$L__BB13_160:
	// begin inline asm
	mov.u32 %r49, %laneid;
	// end inline asm
	mov.b32 	%r51, %f228;
	mov.b32 	%r67, 1;
	mov.b32 	%r68, 31;
	mov.b32 	%r69, -1;
	// begin inline asm
	shfl.sync.down.b32 %r50, %r51, %r67, %r68, %r69;
	// end inline asm
	mov.b32 	%f134, %r50;
	// begin inline asm
	shfl.sync.down.b32 %r55, %r56, %r67, %r68, %r69;
	// end inline asm
	mov.b64 	{%r61, %r66}, %rd293;
	// begin inline asm
	shfl.sync.down.b32 %r60, %r61, %r67, %r68, %r69;
	// end inline asm
	// begin inline asm
	shfl.sync.down.b32 %r65, %r66, %r67, %r68, %r69;
	// end inline asm
	mov.b64 	%rd155, {%r60, %r65};
	setp.gt.s32 	%p53, %r49, 30;
	mov.f32 	%f230, %f228;
	mov.u64 	%rd295, %rd293;
	@%p53 bra 	$L__BB13_164;
	setp.lt.f32 	%p54, %f228, %f134;
	mov.f32 	%f230, %f134;
	mov.u64 	%rd295, %rd155;
	@%p54 bra 	$L__BB13_164;
	setp.gt.f32 	%p55, %f228, %f134;
	mov.f32 	%f230, %f228;
	mov.u64 	%rd295, %rd293;
	@%p55 bra 	$L__BB13_164;
	setp.lt.s64 	%p56, %rd293, %rd155;
	selp.f32 	%f230, %f228, %f134, %p56;
	min.s64 	%rd295, %rd293, %rd155;
$L__BB13_164:
	mov.b32 	%r71, %f230;
	mov.b32 	%r87, 2;
	mov.b32 	%r88, 31;
	mov.b32 	%r89, -1;
	// begin inline asm
	shfl.sync.down.b32 %r70, %r71, %r87, %r88, %r89;
	// end inline asm
	mov.b32 	%f137, %r70;
	// begin inline asm
	shfl.sync.down.b32 %r75, %r76, %r87, %r88, %r89;
	// end inline asm
	mov.b64 	{%r81, %r86}, %rd295;
	// begin inline asm
	shfl.sync.down.b32 %r80, %r81, %r87, %r88, %r89;
	// end inline asm
	// begin inline asm
	shfl.sync.down.b32 %r85, %r86, %r87, %r88, %r89;
	// end inline asm
	mov.b64 	%rd158, {%r80, %r85};
	setp.gt.s32 	%p57, %r49, 29;
	mov.f32 	%f231, %f230;
	mov.u64 	%rd296, %rd295;
	@%p57 bra 	$L__BB13_168;
	setp.lt.f32 	%p58, %f230, %f137;
	mov.f32 	%f231, %f137;
	mov.u64 	%rd296, %rd158;
	@%p58 bra 	$L__BB13_168;
	setp.gt.f32 	%p59, %f230, %f137;
	mov.f32 	%f231, %f230;
	mov.u64 	%rd296, %rd295;
	@%p59 bra 	$L__BB13_168;
	setp.lt.s64 	%p60, %rd295, %rd158;
	selp.f32 	%f231, %f230, %f137, %p60;
	min.s64 	%rd296, %rd295, %rd158;
$L__BB13_168:
	mov.b32 	%r91, %f231;
	mov.b32 	%r107, 4;
	mov.b32 	%r108, 31;
	mov.b32 	%r109, -1;
	// begin inline asm
	shfl.sync.down.b32 %r90, %r91, %r107, %r108, %r109;
	// end inline asm
	mov.b32 	%f140, %r90;
	// begin inline asm
	shfl.sync.down.b32 %r95, %r96, %r107, %r108, %r109;
	// end inline asm
	mov.b64 	{%r101, %r106}, %rd296;
	// begin inline asm
	shfl.sync.down.b32 %r100, %r101, %r107, %r108, %r109;
	// end inline asm
	// begin inline asm
	shfl.sync.down.b32 %r105, %r106, %r107, %r108, %r109;
	// end inline asm
	mov.b64 	%rd161, {%r100, %r105};
	setp.gt.s32 	%p61, %r49, 27;
	mov.f32 	%f232, %f231;
	mov.u64 	%rd297, %rd296;
	@%p61 bra 	$L__BB13_172;
	setp.lt.f32 	%p62, %f231, %f140;
	mov.f32 	%f232, %f140;
	mov.u64 	%rd297, %rd161;
	@%p62 bra 	$L__BB13_172;
	setp.gt.f32 	%p63, %f231, %f140;
	mov.f32 	%f232, %f231;
	mov.u64 	%rd297, %rd296;
	@%p63 bra 	$L__BB13_172;
	setp.lt.s64 	%p64, %rd296, %rd161;
	selp.f32 	%f232, %f231, %f140, %p64;
	min.s64 	%rd297, %rd296, %rd161;
$L__BB13_172:
	mov.b32 	%r111, %f232;
	mov.b32 	%r127, 8;
	mov.b32 	%r128, 31;
	mov.b32 	%r129, -1;
	// begin inline asm
	shfl.sync.down.b32 %r110, %r111, %r127, %r128, %r129;
	// end inline asm
	mov.b32 	%f143, %r110;
	// begin inline asm
	shfl.sync.down.b32 %r115, %r116, %r127, %r128, %r129;
	// end inline asm
	mov.b64 	{%r121, %r126}, %rd297;
	// begin inline asm
	shfl.sync.down.b32 %r120, %r121, %r127, %r128, %r129;
	// end inline asm
	// begin inline asm
	shfl.sync.down.b32 %r125, %r126, %r127, %r128, %r129;
	// end inline asm
	mov.b64 	%rd164, {%r120, %r125};
	setp.gt.s32 	%p65, %r49, 23;
	mov.f32 	%f233, %f232;
	mov.u64 	%rd298, %rd297;
	@%p65 bra 	$L__BB13_176;
	setp.lt.f32 	%p66, %f232, %f143;
	mov.f32 	%f233, %f143;
	mov.u64 	%rd298, %rd164;
	@%p66 bra 	$L__BB13_176;
	setp.gt.f32 	%p67, %f232, %f143;
	mov.f32 	%f233, %f232;
	mov.u64 	%rd298, %rd297;
	@%p67 bra 	$L__BB13_176;
	setp.lt.s64 	%p68, %rd297, %rd164;
	selp.f32 	%f233, %f232, %f143, %p68;
	min.s64 	%rd298, %rd297, %rd164;
$L__BB13_176:
	mov.b32 	%r131, %f233;
	mov.b32 	%r147, 16;
	mov.b32 	%r148, 31;
	mov.b32 	%r149, -1;
	// begin inline asm
	shfl.sync.down.b32 %r130, %r131, %r147, %r148, %r149;
	// end inline asm
	mov.b32 	%f146, %r130;
	// begin inline asm
	shfl.sync.down.b32 %r135, %r136, %r147, %r148, %r149;
	// end inline asm
	mov.b64 	{%r141, %r146}, %rd298;
	// begin inline asm
	shfl.sync.down.b32 %r140, %r141, %r147, %r148, %r149;
	// end inline asm
	// begin inline asm
	shfl.sync.down.b32 %r145, %r146, %r147, %r148, %r149;
	// end inline asm
	mov.b64 	%rd167, {%r140, %r145};
	setp.gt.s32 	%p69, %r49, 15;
	mov.f32 	%f241, %f233;
	mov.u64 	%rd306, %rd298;
	@%p69 bra 	$L__BB13_180;
	setp.lt.f32 	%p70, %f233, %f146;
	mov.f32 	%f241, %f146;
	mov.u64 	%rd306, %rd167;
	@%p70 bra 	$L__BB13_180;
	setp.gt.f32 	%p71, %f233, %f146;
	mov.f32 	%f241, %f233;
	mov.u64 	%rd306, %rd298;
	@%p71 bra 	$L__BB13_180;
	setp.lt.s64 	%p72, %rd298, %rd167;
	selp.f32 	%f241, %f233, %f146, %p72;
	min.s64 	%rd306, %rd298, %rd167;
$L__BB13_180:
	setp.ne.s32 	%p73, %r49, 0;
	@%p73 bra 	$L__BB13_182;
	shr.u32 	%r150, %r18, 1;
	and.b32  	%r151, %r150, 496;
	mov.u32 	%r152, _ZN6thrust24THRUST_300001_SM_1000_NS8cuda_cub4core6detail5shmemE;
	add.s32 	%r153, %r152, %r151;
	st.shared.f32 	[%r153+8], %f241;
	st.shared.u64 	[%r153+16], %rd306;
$L__BB13_182:
	bar.sync 	0;
	setp.ne.s32 	%p74, %r18, 0;
	@%p74 bra 	$L__BB13_204;
	ld.shared.f32 	%f149, [_ZN6thrust24THRUST_300001_SM_1000_NS8cuda_cub4core6detail5shmemE+24];
	ld.shared.u64 	%rd170, [_ZN6thrust24THRUST_300001_SM_1000_NS8cuda_cub4core6detail5shmemE+32];
	setp.lt.f32 	%p75, %f241, %f149;
	mov.f32 	%f235, %f149;
	mov.u64 	%rd300, %rd170;
	@%p75 bra 	$L__BB13_186;
	setp.lt.f32 	%p76, %f149, %f241;
	mov.f32 	%f235, %f241;
	mov.u64 	%rd300, %rd306;
	@%p76 bra 	$L__BB13_186;
	setp.lt.s64 	%p77, %rd306, %rd170;
	selp.f32 	%f235, %f241, %f149, %p77;
	min.s64 	%rd300, %rd306, %rd170;
$L__BB13_186:
	ld.shared.f32 	%f152, [_ZN6thrust24THRUST_300001_SM_1000_NS8cuda_cub4core6detail5shmemE+40];
	ld.shared.u64 	%rd173, [_ZN6thrust24THRUST_300001_SM_1000_NS8cuda_cub4core6detail5shmemE+48];
	setp.lt.f32 	%p78, %f235, %f152;
	mov.f32 	%f236, %f152;
	mov.u64 	%rd301, %rd173;
	@%p78 bra 	$L__BB13_189;
	setp.lt.f32 	%p79, %f152, %f235;
	mov.f32 	%f236, %f235;
	mov.u64 	%rd301, %rd300;
	@%p79 bra 	$L__BB13_189;
	setp.lt.s64 	%p80, %rd300, %rd173;
	selp.f32 	%f236, %f235, %f152, %p80;
	min.s64 	%rd301, %rd300, %rd173;
$L__BB13_189:
	ld.shared.f32 	%f155, [_ZN6thrust24THRUST_300001_SM_1000_NS8cuda_cub4core6detail5shmemE+56];
	ld.shared.u64 	%rd176, [_ZN6thrust24THRUST_300001_SM_1000_NS8cuda_cub4core6detail5shmemE+64];
	setp.lt.f32 	%p81, %f236, %f155;
	mov.f32 	%f237, %f155;
	mov.u64 	%rd302, %rd176;
	@%p81 bra 	$L__BB13_192;
	setp.lt.f32 	%p82, %f155, %f236;
	mov.f32 	%f237, %f236;
	mov.u64 	%rd302, %rd301;
	@%p82 bra 	$L__BB13_192;
	setp.lt.s64 	%p83, %rd301, %rd176;
	selp.f32 	%f237, %f236, %f155, %p83;
	min.s64 	%rd302, %rd301, %rd176;
$L__BB13_192:
	ld.shared.f32 	%f158, [_ZN6thrust24THRUST_300001_SM_1000_NS8cuda_cub4core6detail5shmemE+72];
	ld.shared.u64 	%rd179, [_ZN6thrust24THRUST_300001_SM_1000_NS8cuda_cub4core6detail5shmemE+80];
	setp.lt.f32 	%p84, %f237, %f158;
	mov.f32 	%f238, %f158;
	mov.u64 	%rd303, %rd179;
	@%p84 bra 	$L__BB13_195;
	setp.lt.f32 	%p85, %f158, %f237;
	mov.f32 	%f238, %f237;
	mov.u64 	%rd303, %rd302;
	@%p85 bra 	$L__BB13_195;
	setp.lt.s64 	%p86, %rd302, %rd179;
	selp.f32 	%f238, %f237, %f158, %p86;
	min.s64 	%rd303, %rd302, %rd179;
$L__BB13_195:
	ld.shared.f32 	%f161, [_ZN6thrust24THRUST_300001_SM_1000_NS8cuda_cub4core6detail5shmemE+88];
	ld.shared.u64 	%rd182, [_ZN6thrust24THRUST_300001_SM_1000_NS8cuda_cub4core6detail5shmemE+96];
	setp.lt.f32 	%p87, %f238, %f161;
	mov.f32 	%f239, %f161;
	mov.u64 	%rd304, %rd182;
	@%p87 bra 	$L__BB13_198;
	setp.lt.f32 	%p88, %f161, %f238;
	mov.f32 	%f239, %f238;
	mov.u64 	%rd304, %rd303;
	@%p88 bra 	$L__BB13_198;
	setp.lt.s64 	%p89, %rd303, %rd182;
	selp.f32 	%f239, %f238, %f161, %p89;
	min.s64 	%rd304, %rd303, %rd182;
$L__BB13_198:
	ld.shared.f32 	%f164, [_ZN6thrust24THRUST_300001_SM_1000_NS8cuda_cub4core6detail5shmemE+104];
	ld.shared.u64 	%rd185, [_ZN6thrust24THRUST_300001_SM_1000_NS8cuda_cub4core6detail5shmemE+112];
	setp.lt.f32 	%p90, %f239, %f164;
	mov.f32 	%f240, %f164;
	mov.u64 	%rd305, %rd185;
	@%p90 bra 	$L__BB13_201;
	setp.lt.f32 	%p91, %f164, %f239;
	mov.f32 	%f240, %f239;
	mov.u64 	%rd305, %rd304;
	@%p91 bra 	$L__BB13_201;
	setp.lt.s64 	%p92, %rd304, %rd185;
	selp.f32 	%f240, %f239, %f164, %p92;
	min.s64 	%rd305, %rd304, %rd185;
$L__BB13_201:
	ld.shared.f32 	%f167, [_ZN6thrust24THRUST_300001_SM_1000_NS8cuda_cub4core6detail5shmemE+120];
	ld.shared.u64 	%rd188, [_ZN6thrust24THRUST_300001_SM_1000_NS8cuda_cub4core6detail5shmemE+128];
	setp.lt.f32 	%p93, %f240, %f167;
	mov.f32 	%f241, %f167;
	mov.u64 	%rd306, %rd188;
	@%p93 bra 	$L__BB13_204;
	setp.lt.f32 	%p94, %f167, %f240;
	mov.f32 	%f241, %f240;
	mov.u64 	%rd306, %rd305;
	@%p94 bra 	$L__BB13_204;
	setp.lt.s64 	%p95, %rd305, %rd188;
	selp.f32 	%f241, %f240, %f167, %p95;
	min.s64 	%rd306, %rd305, %rd188;
$L__BB13_204:
	mov.u32 	%r381, %tid.x;
	setp.ne.s32 	%p212, %r381, 0;
	@%p212 bra 	$L__BB13_206;
	ld.param.u64 	%rd237, [_ZN6thrust24THRUST_300001_SM_1000_NS8cuda_cub4core6detail13_kernel_agentINS1_8__reduce11ReduceAgentINS0_12zip_iteratorIN4cuda3std3__45tupleIJNS0_10device_ptrIfEENS0_17counting_iteratorIlNS0_11use_defaultESF_SF_EEEEEEEPNSB_IJflEEESJ_lNS1_9__extrema9arg_max_fIflNSA_4lessIfEEEEEEJSI_SK_lSP_EEEvDpT0__param_1];
	cvta.to.global.u64 	%rd236, %rd237;
	st.global.f32 	[%rd236], %f241;
	st.global.u64 	[%rd236+8], %rd306;
$L__BB13_206:
	ret;

}
	// .globl	_ZN6thrust24THRUST_300001_SM_1000_NS8cuda_cub4core6detail13_kernel_agentINS1_8__reduce11ReduceAgentINS0_12zip_iteratorIN4cuda3std3__45tupleIJNS0_10device_ptrIfEENS0_17counting_iteratorIlNS0_11use_defaultESF_SF_EEEEEEEPNSB_IJflEEESJ_lNS1_9__extrema9arg_max_fIflNSA_4lessIfEEEEEEJSI_SK_lN3cub18CUB_300001_SM_100013GridEvenShareIlEENSS_9GridQueueIyEESP_EEEvDpT0_
.visible .entry _ZN6thrust24THRUST_300001_SM_1000_NS8cuda_cub4core6detail13_kernel_agentINS1_8__reduce11ReduceAgentINS0_12zip_iteratorIN4cuda3std3__45tupleIJNS0_10device_ptrIfEENS0_17counting_iteratorIlNS0_11use_defaultESF_SF_EEEEEEEPNSB_IJflEEESJ_lNS1_9__extrema9arg_max_fIflNSA_4lessIfEEEEEEJSI_SK_lN3cub18CUB_300001_SM_100013GridEvenShareIlEENSS_9GridQueueIyEESP_EEEvDpT0_(
	.param .align 8 .b8 _ZN6thrust24THRUST_300001_SM_1000_NS8cuda_cub4core6detail13_kernel_agentINS1_8__reduce11ReduceAgentINS0_12zip_iteratorIN4cuda3std3__45tupleIJNS0_10device_ptrIfEENS0_17counting_iteratorIlNS0_11use_defaultESF_SF_EEEEEEEPNSB_IJflEEESJ_lNS1_9__extrema9arg_max_fIflNSA_4lessIfEEEEEEJSI_SK_lN3cub18CUB_300001_SM_100013GridEvenShareIlEENSS_9GridQueueIyEESP_EEEvDpT0__param_0[16],
	.param .u64 .ptr .align 1 _ZN6thrust24THRUST_300001_SM_1000_NS8cuda_cub4core6detail13_kernel_agentINS1_8__reduce11ReduceAgentINS0_12zip_iteratorIN4cuda3std3__45tupleIJNS0_10device_ptrIfEENS0_17counting_iteratorIlNS0_11use_defaultESF_SF_EEEEEEEPNSB_IJflEEESJ_lNS1_9__extrema9arg_max_fIflNSA_4lessIfEEEEEEJSI_SK_lN3cub18CUB_300001_SM_100013GridEvenShareIlEENSS_9GridQueueIyEESP_EEEvDpT0__param_1,
	.param .u64 _ZN6thrust24THRUST_300001_SM_1000_NS8cuda_cub4core6detail13_kernel_agentINS1_8__reduce11ReduceAgentINS0_12zip_iteratorIN4cuda3std3__45tupleIJNS0_10device_ptrIfEENS0_17counting_iteratorIlNS0_11use_defaultESF_SF_EEEEEEEPNSB_IJflEEESJ_lNS1_9__extrema9arg_max_fIflNSA_4lessIfEEEEEEJSI_SK_lN3cub18CUB_300001_SM_100013GridEvenShareIlEENSS_9GridQueueIyEESP_EEEvDpT0__param_2,
	.param .align 8 .b8 _ZN6thrust24THRUST_300001_SM_1000_NS8cuda_cub4core6detail13_kernel_agentINS1_8__reduce11ReduceAgentINS0_12zip_iteratorIN4cuda3std3__45tupleIJNS0_10device_ptrIfEENS0_17counting_iteratorIlNS0_11use_defaultESF_SF_EEEEEEEPNSB_IJflEEESJ_lNS1_9__extrema9arg_max_fIflNSA_4lessIfEEEEEEJSI_SK_lN3cub18CUB_300001_SM_100013GridEvenShareIlEENSS_9GridQueueIyEESP_EEEvDpT0__param_3[72],
	.param .align 8 .b8 _ZN6thrust24THRUST_300001_SM_1000_NS8cuda_cub4core6detail13_kernel_agentINS1_8__reduce11ReduceAgentINS0_12zip_iteratorIN4cuda3std3__45tupleIJNS0_10device_ptrIfEENS0_17counting_iteratorIlNS0_11use_defaultESF_SF_EEEEEEEPNSB_IJflEEESJ_lNS1_9__extrema9arg_max_fIflNSA_4lessIfEEEEEEJSI_SK_lN3cub18CUB_300001_SM_100013GridEvenShareIlEENSS_9GridQueueIyEESP_EEEvDpT0__param_4[8],
	.param .align 1 .b8 _ZN6thrust24THRUST_300001_SM_1000_NS8cuda_cub4core6detail13_kernel_agentINS1_8__reduce11ReduceAgentINS0_12zip_iteratorIN4cuda3std3__45tupleIJNS0_10device_ptrIfEENS0_17counting_iteratorIlNS0_11use_defaultESF_SF_EEEEEEEPNSB_IJflEEESJ_lNS1_9__extrema9arg_max_fIflNSA_4lessIfEEEEEEJSI_SK_lN3cub18CUB_300001_SM_100013GridEvenShareIlEENSS_9GridQueueIyEESP_EEEvDpT0__param_5[1]
)
.maxntid 256
{
	.reg .pred 	%p<215>;
	.reg .b32 	%r<399>;
	.reg .b32 	%f<242>;
	.reg .b64 	%rd<324>;

	ld.param.u64 	%rd196, [_ZN6thrust24THRUST_300001_SM_1000_NS8cuda_cub4core6detail13_kernel_agentINS1_8__reduce11ReduceAgentINS0_12zip_iteratorIN4cuda3std3__45tupleIJNS0_10device_ptrIfEENS0_17counting_iteratorIlNS0_11use_defaultESF_SF_EEEEEEEPNSB_IJflEEESJ_lNS1_9__extrema9arg_max_fIflNSA_4lessIfEEEEEEJSI_SK_lN3cub18CUB_300001_SM_100013GridEvenShareIlEENSS_9GridQueueIyEESP_EEEvDpT0__param_0+8];
	ld.param.u64 	%rd195, [_ZN6thrust24THRUST_300001_SM_1000_NS8cuda_cub4core6detail13_kernel_agentINS1_8__reduce11ReduceAgentINS0_12zip_iteratorIN4cuda3std3__45tupleIJNS0_10device_ptrIfEENS0_17counting_iteratorIlNS0_11use_defaultESF_SF_EEEEEEEPNSB_IJflEEESJ_lNS1_9__extrema9arg_max_fIflNSA_4lessIfEEEEEEJSI_SK_lN3cub18CUB_300001_SM_100013GridEvenShareIlEENSS_9GridQueueIyEESP_EEEvDpT0__param_0];
	ld.param.u64 	%rd199, [_ZN6thrust24THRUST_300001_SM_1000_NS8cuda_cub4core6detail13_kernel_agentINS1_8__reduce11ReduceAgentINS0_12zip_iteratorIN4cuda3std3__45tupleIJNS0_10device_ptrIfEENS0_17counting_iteratorIlNS0_11use_defaultESF_SF_EEEEEEEPNSB_IJflEEESJ_lNS1_9__extrema9arg_max_fIflNSA_4lessIfEEEEEEJSI_SK_lN3cub18CUB_300001_SM_100013GridEvenShareIlEENSS_9GridQueueIyEESP_EEEvDpT0__param_4];
	ld.param.u64 	%rd198, [_ZN6thrust24THRUST_300001_SM_1000_NS8cuda_cub4core6detail13_kernel_agentINS1_8__reduce11ReduceAgentINS0_12zip_iteratorIN4cuda3std3__45tupleIJNS0_10device_ptrIfEENS0_17counting_iteratorIlNS0_11use_defaultESF_SF_EEEEEEEPNSB_IJflEEESJ_lNS1_9__extrema9arg_max_fIflNSA_4lessIfEEEEEEJSI_SK_lN3cub18CUB_300001_SM_100013GridEvenShareIlEENSS_9GridQueueIyEESP_EEEvDpT0__param_2];
	cvta.to.global.u64 	%rd1, %rd199;
	cvta.to.global.u64 	%rd2, %rd195;
	mov.u32 	%r1, %ctaid.x;
	mul.lo.s32 	%r33, %r1, 1280;
	cvt.u64.u32 	%rd4, %r33;
	mov.u32 	%r34, %nctaid.x;
	mul.lo.s32 	%r35, %r34, 1280;
	cvt.u64.u32 	%rd5, %r35;
	add.s64 	%rd200, %rd4, 1280;
	setp.le.s64 	%p1, %rd200, %rd198;
	@%p1 bra 	$L__BB14_121;
	cvt.u32.u64 	%r159, %rd4;
	cvt.u32.u64 	%r2, %rd198;
	sub.s32 	%r3, %r2, %r159;
	mov.u32 	%r4, %tid.x;
	setp.ge.s32 	%p98, %r4, %r3;
	mov.f32 	%f188, 0f00000000;
	mov.b64 	%rd266, 0;
	mov.u32 	%r393, %r4;
	@%p98 bra 	$L__BB14_3;
	cvt.u64.u32 	%rd234, %r4;
	add.s64 	%rd235, %rd4, %rd234;
	shl.b64 	%rd236, %rd235, 2;
	add.s64 	%rd237, %rd2, %rd236;
	add.s64 	%rd266, %rd196, %rd235;
	ld.global.f32 	%f188, [%rd237];
	add.s32 	%r393, %r4, 256;
$L__BB14_3:
	setp.ge.s32 	%p99, %r393, %r3;
	@%p99 bra 	$L__BB14_25;
	not.b32 	%r161, %r393;
	add.s32 	%r162, %r161, %r2;
	sub.s32 	%r7, %r162, %r159;
	and.b32  	%r163, %r7, 768;
	setp.eq.s32 	%p100, %r163, 768;
	@%p100 bra 	$L__BB14_10;
	cvt.u64.u32 	%rd239, %r393;
	add.s64 	%rd240, %rd239, %rd4;
	add.s64 	%rd257, %rd240, %rd196;
	shl.b64 	%rd241, %rd240, 2;
	add.s64 	%rd256, %rd2, %rd241;
	shr.u32 	%r164, %r7, 8;
	add.s32 	%r165, %r164, 1;
	and.b32  	%r166, %r165, 3;
	neg.s32 	%r391, %r166;
$L__BB14_6:
	.pragma "nounroll";
	mov.u64 	%rd12, %rd266;
	mov.f32 	%f3, %f188;
	ld.global.f32 	%f4, [%rd256];
	setp.lt.f32 	%p101, %f3, %f4;
	mov.u64 	%rd266, %rd257;
	mov.f32 	%f188, %f4;
	@%p101 bra 	$L__BB14_9;
	setp.lt.f32 	%p102, %f4, %f3;
	mov.u64 	%rd266, %rd12;
	mov.f32 	%f188, %f3;
	@%p102 bra 	$L__BB14_9;
	setp.lt.s64 	%p103, %rd12, %rd257;
	min.s64 	%rd266, %rd12, %rd257;
	selp.f32 	%f188, %f3, %f4, %p103;
$L__BB14_9:
	add.s32 	%r393, %r393, 256;
	add.s64 	%rd257, %rd257, 256;
	add.s64 	%rd256, %rd256, 1024;
	add.s32 	%r391, %r391, 1;
	setp.ne.s32 	%p104, %r391, 0;
	@%p104 bra 	$L__BB14_6;
$L__BB14_10:
	setp.lt.u32 	%p105, %r7, 768;
	@%p105 bra 	$L__BB14_25;
	add.s32 	%r394, %r393, 512;
$L__BB14_12:
	mov.u32 	%r15, %r394;
	add.s32 	%r167, %r15, -512;
	cvt.s64.s32 	%rd242, %r167;
	add.s64 	%rd243, %rd242, %rd4;
	shl.b64 	%rd244, %rd243, 2;
	add.s64 	%rd20, %rd2, %rd244;
	add.s64 	%rd21, %rd243, %rd196;
	ld.global.f32 	%f10, [%rd20];
	setp.lt.f32 	%p106, %f188, %f10;
	mov.u64 	%rd263, %rd21;
	mov.f32 	%f185, %f10;
	@%p106 bra 	$L__BB14_15;
	setp.lt.f32 	%p107, %f10, %f188;
	mov.u64 	%rd263, %rd266;
	mov.f32 	%f185, %f188;
	@%p107 bra 	$L__BB14_15;
	setp.lt.s64 	%p108, %rd266, %rd21;
	min.s64 	%rd263, %rd266, %rd21;
	selp.f32 	%f185, %f188, %f10, %p108;
$L__BB14_15:
	add.s32 	%r168, %r15, -256;
	cvt.s64.s32 	%rd245, %r168;
	add.s64 	%rd246, %rd245, %rd4;
	add.s64 	%rd24, %rd246, %rd196;
	ld.global.f32 	%f13, [%rd20+1024];
	setp.lt.f32 	%p109, %f185, %f13;
	mov.u64 	%rd264, %rd24;
	mov.f32 	%f186, %f13;
	@%p109 bra 	$L__BB14_18;
	setp.lt.f32 	%p110, %f13, %f185;
	mov.u64 	%rd264, %rd263;
	mov.f32 	%f186, %f185;
	@%p110 bra 	$L__BB14_18;
	setp.lt.s64 	%p111, %rd263, %rd24;
	min.s64 	%rd264, %rd263, %rd24;
	selp.f32 	%f186, %f185, %f13, %p111;
$L__BB14_18:
	cvt.s64.s32 	%rd247, %r15;
	add.s64 	%rd248, %rd247, %rd4;
	add.s64 	%rd27, %rd248, %rd196;
	ld.global.f32 	%f16, [%rd20+2048];
	setp.lt.f32 	%p112, %f186, %f16;
	mov.u64 	%rd265, %rd27;
	mov.f32 	%f187, %f16;
	@%p112 bra 	$L__BB14_21;
	setp.lt.f32 	%p113, %f16, %f186;
	mov.u64 	%rd265, %rd264;
	mov.f32 	%f187, %f186;
	@%p113 bra 	$L__BB14_21;
	setp.lt.s64 	%p114, %rd264, %rd27;
	min.s64 	%rd265, %rd264, %rd27;
	selp.f32 	%f187, %f186, %f16, %p114;
$L__BB14_21:
	add.s32 	%r169, %r15, 256;
	cvt.s64.s32 	%rd249, %r169;
	add.s64 	%rd250, %rd249, %rd4;
	add.s64 	%rd30, %rd250, %rd196;
	ld.global.f32 	%f19, [%rd20+3072];
	setp.lt.f32 	%p115, %f187, %f19;
	mov.u64 	%rd266, %rd30;
	mov.f32 	%f188, %f19;
	@%p115 bra 	$L__BB14_24;
	setp.lt.f32 	%p116, %f19, %f187;
	mov.u64 	%rd266, %rd265;
	mov.f32 	%f188, %f187;
	@%p116 bra 	$L__BB14_24;
	setp.lt.s64 	%p117, %rd265, %rd30;
	min.s64 	%rd266, %rd265, %rd30;
	selp.f32 	%f188, %f187, %f19, %p117;
$L__BB14_24:
	add.s32 	%r394, %r15, 1024;
	add.s32 	%r170, %r15, 512;
	setp.lt.s32 	%p118, %r170, %r3;
	@%p118 bra 	$L__BB14_12;
$L__BB14_25:
	setp.lt.s32 	%p119, %r3, 256;
	@%p119 bra 	$L__BB14_70;
	// begin inline asm
	mov.u32 %r284, %laneid;
	// end inline asm
	mov.b32 	%r286, %f188;
	mov.b32 	%r302, 1;
	mov.b32 	%r303, 31;
	mov.b32 	%r304, -1;
	// begin inline asm
	shfl.sync.down.b32 %r285, %r286, %r302, %r303, %r304;
	// end inline asm
	mov.b32 	%f23, %r285;
	// begin inline asm
	shfl.sync.down.b32 %r290, %r291, %r302, %r303, %r304;
	// end inline asm
	mov.b64 	{%r296, %r301}, %rd266;
	// begin inline asm
	shfl.sync.down.b32 %r295, %r296, %r302, %r303, %r304;
	// end inline asm
	// begin inline asm
	shfl.sync.down.b32 %r300, %r301, %r302, %r303, %r304;
	// end inline asm
	mov.b64 	%rd34, {%r295, %r300};
	setp.gt.s32 	%p171, %r284, 30;
	mov.u64 	%rd268, %rd266;
	mov.f32 	%f190, %f188;
	@%p171 bra 	$L__BB14_30;
	setp.lt.f32 	%p172, %f188, %f23;
	mov.u64 	%rd268, %rd34;
	mov.f32 	%f190, %f23;
	@%p172 bra 	$L__BB14_30;
	setp.gt.f32 	%p173, %f188, %f23;
	mov.u64 	%rd268, %rd266;
	mov.f32 	%f190, %f188;
	@%p173 bra 	$L__BB14_30;
	setp.lt.s64 	%p174, %rd266, %rd34;
	min.s64 	%rd268, %rd266, %rd34;
	selp.f32 	%f190, %f188, %f23, %p174;
$L__BB14_30:
	mov.b32 	%r306, %f190;
	mov.b32 	%r322, 2;
	mov.b32 	%r323, 31;
	mov.b32 	%r324, -1;
	// begin inline asm
	shfl.sync.down.b32 %r305, %r306, %r322, %r323, %r324;
	// end inline asm
	mov.b32 	%f26, %r305;
	// begin inline asm
	shfl.sync.down.b32 %r310, %r311, %r322, %r323, %r324;
	// end inline asm
	mov.b64 	{%r316, %r321}, %rd268;
	// begin inline asm
	shfl.sync.down.b32 %r315, %r316, %r322, %r323, %r324;
	// end inline asm
	// begin inline asm
	shfl.sync.down.b32 %r320, %r321, %r322, %r323, %r324;
	// end inline asm
	mov.b64 	%rd37, {%r315, %r320};
	setp.gt.s32 	%p175, %r284, 29;
	mov.u64 	%rd269, %rd268;
	mov.f32 	%f191, %f190;
	@%p175 bra 	$L__BB14_34;
	setp.lt.f32 	%p176, %f190, %f26;
	mov.u64 	%rd269, %rd37;
	mov.f32 	%f191, %f26;
	@%p176 bra 	$L__BB14_34;
	setp.gt.f32 	%p177, %f190, %f26;
	mov.u64 	%rd269, %rd268;
	mov.f32 	%f191, %f190;
	@%p177 bra 	$L__BB14_34;
	setp.lt.s64 	%p178, %rd268, %rd37;
	min.s64 	%rd269, %rd268, %rd37;
	selp.f32 	%f191, %f190, %f26, %p178;
$L__BB14_34:
	mov.b32 	%r326, %f191;
	mov.b32 	%r342, 4;
	mov.b32 	%r343, 31;
	mov.b32 	%r344, -1;
	// begin inline asm
	shfl.sync.down.b32 %r325, %r326, %r342, %r343, %r344;
	// end inline asm
	mov.b32 	%f29, %r325;
	// begin inline asm
	shfl.sync.down.b32 %r330, %r331, %r342, %r343, %r344;
	// end inline asm
	mov.b64 	{%r336, %r341}, %rd269;
	// begin inline asm
	shfl.sync.down.b32 %r335, %r336, %r342, %r343, %r344;
	// end inline asm
	// begin inline asm
	shfl.sync.down.b32 %r340, %r341, %r342, %r343, %r344;
	// end inline asm
	mov.b64 	%rd40, {%r335, %r340};
	setp.gt.s32 	%p179, %r284, 27;
	mov.u64 	%rd270, %rd269;
	mov.f32 	%f192, %f191;
	@%p179 bra 	$L__BB14_38;
	setp.lt.f32 	%p180, %f191, %f29;
	mov.u64 	%rd270, %rd40;
	mov.f32 	%f192, %f29;
	@%p180 bra 	$L__BB14_38;
	setp.gt.f32 	%p181, %f191, %f29;
	mov.u64 	%rd270, %rd269;
	mov.f32 	%f192, %f191;
	@%p181 bra 	$L__BB14_38;
	setp.lt.s64 	%p182, %rd269, %rd40;
	min.s64 	%rd270, %rd269, %rd40;
	selp.f32 	%f192, %f191, %f29, %p182;
$L__BB14_38:
	mov.b32 	%r346, %f192;
	mov.b32 	%r362, 8;
	mov.b32 	%r363, 31;
	mov.b32 	%r364, -1;
	// begin inline asm
	shfl.sync.down.b32 %r345, %r346, %r362, %r363, %r364;
	// end inline asm
	mov.b32 	%f32, %r345;
	// begin inline asm
	shfl.sync.down.b32 %r350, %r351, %r362, %r363, %r364;
	// end inline asm
	mov.b64 	{%r356, %r361}, %rd270;
	// begin inline asm
	shfl.sync.down.b32 %r355, %r356, %r362, %r363, %r364;
	// end inline asm
	// begin inline asm
	shfl.sync.down.b32 %r360, %r361, %r362, %r363, %r364;
	// end inline asm
	mov.b64 	%rd43, {%r355, %r360};
	setp.gt.s32 	%p183, %r284, 23;
	mov.u64 	%rd271, %rd270;
	mov.f32 	%f193, %f192;
	@%p183 bra 	$L__BB14_42;
	setp.lt.f32 	%p184, %f192, %f32;
	mov.u64 	%rd271, %rd43;
	mov.f32 	%f193, %f32;
	@%p184 bra 	$L__BB14_42;
	setp.gt.f32 	%p185, %f192, %f32;
	mov.u64 	%rd271, %rd270;
	mov.f32 	%f193, %f192;
	@%p185 bra 	$L__BB14_42;
	setp.lt.s64 	%p186, %rd270, %rd43;
	min.s64 	%rd271, %rd270, %rd43;
	selp.f32 	%f193, %f192, %f32, %p186;
$L__BB14_42:
	mov.b32 	%r366, %f193;
	mov.b32 	%r382, 16;
	mov.b32 	%r383, 31;
	mov.b32 	%r384, -1;
	// begin inline asm
	shfl.sync.down.b32 %r365, %r366, %r382, %r383, %r384;
	// end inline asm
	mov.b32 	%f35, %r365;
	// begin inline asm
	shfl.sync.down.b32 %r370, %r371, %r382, %r383, %r384;
	// end inline asm
	mov.b64 	{%r376, %r381}, %rd271;
	// begin inline asm
	shfl.sync.down.b32 %r375, %r376, %r382, %r383, %r384;
	// end inline asm
	// begin inline asm
	shfl.sync.down.b32 %r380, %r381, %r382, %r383, %r384;
	// end inline asm
	mov.b64 	%rd46, {%r375, %r380};
	setp.gt.s32 	%p187, %r284, 15;
	mov.u64 	%rd323, %rd271;
	mov.f32 	%f241, %f193;
	@%p187 bra 	$L__BB14_46;
	setp.lt.f32 	%p188, %f193, %f35;
	mov.u64 	%rd323, %rd46;
	mov.f32 	%f241, %f35;
	@%p188 bra 	$L__BB14_46;
	setp.gt.f32 	%p189, %f193, %f35;
	mov.u64 	%rd323, %rd271;
	mov.f32 	%f241, %f193;
	@%p189 bra 	$L__BB14_46;
	setp.lt.s64 	%p190, %rd271, %rd46;
	min.s64 	%rd323, %rd271, %rd46;
	selp.f32 	%f241, %f193, %f35, %p190;
$L__BB14_46:
	setp.ne.s32 	%p191, %r284, 0;
	@%p191 bra 	$L__BB14_48;
	shr.u32 	%r385, %r4, 1;
	and.b32  	%r386, %r385, 496;
	mov.u32 	%r387, _ZN6thrust24THRUST_300001_SM_1000_NS8cuda_cub4core6detail5shmemE;
	add.s32 	%r388, %r387, %r386;
	st.shared.f32 	[%r388+8], %f241;
	st.shared.u64 	[%r388+16], %rd323;
$L__BB14_48:
	bar.sync 	0;
	setp.ne.s32 	%p192, %r4, 0;
	@%p192 bra 	$L__BB14_208;
	ld.shared.f32 	%f38, [_ZN6thrust24THRUST_300001_SM_1000_NS8cuda_cub4core6detail5shmemE+24];
	ld.shared.u64 	%rd49, [_ZN6thrust24THRUST_300001_SM_1000_NS8cuda_cub4core6detail5shmemE+32];
	setp.lt.f32 	%p193, %f241, %f38;
	mov.u64 	%rd273, %rd49;
	mov.f32 	%f195, %f38;
	@%p193 bra 	$L__BB14_52;
	setp.lt.f32 	%p194, %f38, %f241;
	mov.u64 	%rd273, %rd323;
	mov.f32 	%f195, %f241;
	@%p194 bra 	$L__BB14_52;
	setp.lt.s64 	%p195, %rd323, %rd49;
	min.s64 	%rd273, %rd323, %rd49;
	selp.f32 	%f195, %f241, %f38, %p195;
$L__BB14_52:
	ld.shared.f32 	%f41, [_ZN6thrust24THRUST_300001_SM_1000_NS8cuda_cub4core6detail5shmemE+40];
	ld.shared.u64 	%rd52, [_ZN6thrust24THRUST_300001_SM_1000_NS8cuda_cub4core6detail5shmemE+48];
	setp.lt.f32 	%p196, %f195, %f41;
	mov.u64 	%rd274, %rd52;
	mov.f32 	%f196, %f41;
	@%p196 bra 	$L__BB14_55;
	setp.lt.f32 	%p197, %f41, %f195;
	mov.u64 	%rd274, %rd273;
	mov.f32 	%f196, %f195;
	@%p197 bra 	$L__BB14_55;
	setp.lt.s64 	%p198, %rd273, %rd52;
	min.s64 	%rd274, %rd273, %rd52;
	selp.f32 	%f196, %f195, %f41, %p198;
$L__BB14_55:
	ld.shared.f32 	%f44, [_ZN6thrust24THRUST_300001_SM_1000_NS8cuda_cub4core6detail5shmemE+56];
	ld.shared.u64 	%rd55, [_ZN6thrust24THRUST_300001_SM_1000_NS8cuda_cub4core6detail5shmemE+64];
	setp.lt.f32 	%p199, %f196, %f44;
	mov.u64 	%rd275, %rd55;
	mov.f32 	%f197, %f44;
	@%p199 bra 	$L__BB14_58;
	setp.lt.f32 	%p200, %f44, %f196;
	mov.u64 	%rd275, %rd274;
	mov.f32 	%f197, %f196;
	@%p200 bra 	$L__BB14_58;
	setp.lt.s64 	%p201, %rd274, %rd55;
	min.s64 	%rd275, %rd274, %rd55;
	selp.f32 	%f197, %f196, %f44, %p201;
$L__BB14_58:
	ld.shared.f32 	%f47, [_ZN6thrust24THRUST_300001_SM_1000_NS8cuda_cub4core6detail5shmemE+72];
	ld.shared.u64 	%rd58, [_ZN6thrust24THRUST_300001_SM_1000_NS8cuda_cub4core6detail5shmemE+80];
	setp.lt.f32 	%p202, %f197, %f47;
	mov.u64 	%rd276, %rd58;
	mov.f32 	%f198, %f47;
	@%p202 bra 	$L__BB14_61;
	setp.lt.f32 	%p203, %f47, %f197;
	mov.u64 	%rd276, %rd275;
	mov.f32 	%f198, %f197;
	@%p203 bra 	$L__BB14_61;
	setp.lt.s64 	%p204, %rd275, %rd58;
	min.s64 	%rd276, %rd275, %rd58;
	selp.f32 	%f198, %f197, %f47, %p204;
$L__BB14_61:
	ld.shared.f32 	%f50, [_ZN6thrust24THRUST_300001_SM_1000_NS8cuda_cub4core6detail5shmemE+88];
	ld.shared.u64 	%rd61, [_ZN6thrust24THRUST_300001_SM_1000_NS8cuda_cub4core6detail5shmemE+96];
	setp.lt.f32 	%p205, %f198, %f50;
	mov.f32 	%f199, %f50;
	mov.u64 	%rd277, %rd61;
	@%p205 bra 	$L__BB14_64;
	setp.lt.f32 	%p206, %f50, %f198;
	mov.f32 	%f199, %f198;
	mov.u64 	%rd277, %rd276;
	@%p206 bra 	$L__BB14_64;
	setp.lt.s64 	%p207, %rd276, %rd61;
	selp.f32 	%f199, %f198, %f50, %p207;
	min.s64 	%rd277, %rd276, %rd61;
$L__BB14_64:
	ld.shared.f32 	%f53, [_ZN6thrust24THRUST_300001_SM_1000_NS8cuda_cub4core6detail5shmemE+104];
	ld.shared.u64 	%rd64, [_ZN6thrust24THRUST_300001_SM_1000_NS8cuda_cub4core6detail5shmemE+112];
	setp.lt.f32 	%p208, %f199, %f53;
	mov.f32 	%f200, %f53;
	mov.u64 	%rd278, %rd64;
	@%p208 bra 	$L__BB14_67;
	setp.lt.f32 	%p209, %f53, %f199;
	mov.f32 	%f200, %f199;
	mov.u64 	%rd278, %rd277;
	@%p209 bra 	$L__BB14_67;
	setp.lt.s64 	%p210, %rd277, %rd64;
	selp.f32 	%f200, %f199, %f53, %p210;
	min.s64 	%rd278, %rd277, %rd64;
$L__BB14_67:
	ld.shared.f32 	%f56, [_ZN6thrust24THRUST_300001_SM_1000_NS8cuda_cub4core6detail5shmemE+120];
	ld.shared.u64 	%rd67, [_ZN6thrust24THRUST_300001_SM_1000_NS8cuda_cub4core6detail5shmemE+128];
	setp.lt.f32 	%p211, %f200, %f56;
	mov.f32 	%f241, %f56;
	mov.u64 	%rd323, %rd67;
	@%p211 bra 	$L__BB14_208;
	setp.lt.f32 	%p212, %f56, %f200;
	mov.f32 	%f241, %f200;
	mov.u64 	%rd323, %rd278;
	@%p212 bra 	$L__BB14_208;
	setp.lt.s64 	%p213, %rd278, %rd67;
	selp.f32 	%f241, %f200, %f56, %p213;
	min.s64 	%rd323, %rd278, %rd67;
	bra.uni 	$L__BB14_208;
$L__BB14_70:
	// begin inline asm
	mov.u32 %r171, %laneid;
	// end inline asm
	and.b32  	%r192, %r4, 992;
	add.s32 	%r193, %r192, 32;
	setp.gt.s32 	%p120, %r193, %r3;
	not.b32 	%r194, %r192;
	add.s32 	%r195, %r3, %r194;
	selp.b32 	%r190, %r195, 31, %p120;
	mov.b32 	%r173, %f188;
	mov.b32 	%r189, 1;
	mov.b32 	%r191, -1;
	// begin inline asm
	shfl.sync.down.b32 %r172, %r173, %r189, %r190, %r191;
	// end inline asm
	mov.b32 	%f58, %r172;
	// begin inline asm
	shfl.sync.down.b32 %r177, %r178, %r189, %r190, %r191;
	// end inline asm
	mov.b64 	{%r183, %r188}, %rd266;
	// begin inline asm
	shfl.sync.down.b32 %r182, %r183, %r189, %r190, %r191;
	// end inline asm
	// begin inline asm
	shfl.sync.down.b32 %r187, %r188, %r189, %r190, %r191;
	// end inline asm
	mov.b64 	%rd69, {%r182, %r187};
	setp.ge.s32 	%p121, %r171, %r190;
	mov.f32 	%f201, %f188;
	mov.u64 	%rd279, %rd266;
	@%p121 bra 	$L__BB14_74;
	setp.lt.f32 	%p122, %f188, %f58;
	mov.f32 	%f201, %f58;
	mov.u64 	%rd279, %rd69;
	@%p122 bra 	$L__BB14_74;
	setp.gt.f32 	%p123, %f188, %f58;
	mov.f32 	%f201, %f188;
	mov.u64 	%rd279, %rd266;
	@%p123 bra 	$L__BB14_74;
	setp.lt.s64 	%p124, %rd266, %rd69;
	selp.f32 	%f201, %f188, %f58, %p124;
	min.s64 	%rd279, %rd266, %rd69;
$L__BB14_74:
	mov.b32 	%r197, %f201;
	mov.b32 	%r213, 2;
	mov.b32 	%r215, -1;
	// begin inline asm
	shfl.sync.down.b32 %r196, %r197, %r213, %r190, %r215;
	// end inline asm
	mov.b32 	%f61, %r196;
	// begin inline asm
	shfl.sync.down.b32 %r201, %r202, %r213, %r190, %r215;
	// end inline asm
	mov.b64 	{%r207, %r212}, %rd279;
	// begin inline asm
	shfl.sync.down.b32 %r206, %r207, %r213, %r190, %r215;
	// end inline asm
	// begin inline asm
	shfl.sync.down.b32 %r211, %r212, %r213, %r190, %r215;
	// end inline asm
	mov.b64 	%rd72, {%r206, %r211};
	add.s32 	%r216, %r171, 2;
	setp.gt.s32 	%p125, %r216, %r190;
	mov.f32 	%f202, %f201;
	mov.u64 	%rd280, %rd279;
	@%p125 bra 	$L__BB14_78;
	setp.lt.f32 	%p126, %f201, %f61;
	mov.f32 	%f202, %f61;
	mov.u64 	%rd280, %rd72;
	@%p126 bra 	$L__BB14_78;
	setp.gt.f32 	%p127, %f201, %f61;
	mov.f32 	%f202, %f201;
	mov.u64 	%rd280, %rd279;
	@%p127 bra 	$L__BB14_78;
	setp.lt.s64 	%p128, %rd279, %rd72;
	selp.f32 	%f202, %f201, %f61, %p128;
	min.s64 	%rd280, %rd279, %rd72;
$L__BB14_78:
	mov.b32 	%r218, %f202;
	mov.b32 	%r234, 4;
	mov.b32 	%r236, -1;
	// begin inline asm
	shfl.sync.down.b32 %r217, %r218, %r234, %r190, %r236;
	// end inline asm
	mov.b32 	%f64, %r217;
	// begin inline asm
	shfl.sync.down.b32 %r222, %r223, %r234, %r190, %r236;
	// end inline asm
	mov.b64 	{%r228, %r233}, %rd280;
	// begin inline asm
	shfl.sync.down.b32 %r227, %r228, %r234, %r190, %r236;
	// end inline asm
	// begin inline asm
	shfl.sync.down.b32 %r232, %r233, %r234, %r190, %r236;
	// end inline asm
	mov.b64 	%rd75, {%r227, %r232};
	add.s32 	%r237, %r171, 4;
	setp.gt.s32 	%p129, %r237, %r190;
	mov.f32 	%f203, %f202;
	mov.u64 	%rd281, %rd280;
	@%p129 bra 	$L__BB14_82;
	setp.lt.f32 	%p130, %f202, %f64;
	mov.f32 	%f203, %f64;
	mov.u64 	%rd281, %rd75;
	@%p130 bra 	$L__BB14_82;
	setp.gt.f32 	%p131, %f202, %f64;
	mov.f32 	%f203, %f202;
	mov.u64 	%rd281, %rd280;
	@%p131 bra 	$L__BB14_82;
	setp.lt.s64 	%p132, %rd280, %rd75;
	selp.f32 	%f203, %f202, %f64, %p132;
	min.s64 	%rd281, %rd280, %rd75;
$L__BB14_82:
	mov.b32 	%r239, %f203;
	mov.b32 	%r255, 8;
	mov.b32 	%r257, -1;
	// begin inline asm
	shfl.sync.down.b32 %r238, %r239, %r255, %r190, %r257;
	// end inline asm
	mov.b32 	%f67, %r238;
	// begin inline asm
	shfl.sync.down.b32 %r243, %r244, %r255, %r190, %r257;
	// end inline asm
	mov.b64 	{%r249, %r254}, %rd281;
	// begin inline asm
	shfl.sync.down.b32 %r248, %r249, %r255, %r190, %r257;
	// end inline asm
	// begin inline asm
	shfl.sync.down.b32 %r253, %r254, %r255, %r190, %r257;
	// end inline asm
	mov.b64 	%rd78, {%r248, %r253};
	add.s32 	%r258, %r171, 8;
	setp.gt.s32 	%p133, %r258, %r190;
	mov.f32 	%f204, %f203;
	mov.u64 	%rd282, %rd281;
	@%p133 bra 	$L__BB14_86;
	setp.lt.f32 	%p134, %f203, %f67;
	mov.f32 	%f204, %f67;
	mov.u64 	%rd282, %rd78;
	@%p134 bra 	$L__BB14_86;
	setp.gt.f32 	%p135, %f203, %f67;
	mov.f32 	%f204, %f203;
	mov.u64 	%rd282, %rd281;
	@%p135 bra 	$L__BB14_86;
	setp.lt.s64 	%p136, %rd281, %rd78;
	selp.f32 	%f204, %f203, %f67, %p136;
	min.s64 	%rd282, %rd281, %rd78;
$L__BB14_86:
	mov.b32 	%r260, %f204;
	mov.b32 	%r276, 16;
	mov.b32 	%r278, -1;
	// begin inline asm
	shfl.sync.down.b32 %r259, %r260, %r276, %r190, %r278;
	// end inline asm
	mov.b32 	%f70, %r259;
	// begin inline asm
	shfl.sync.down.b32 %r264, %r265, %r276, %r190, %r278;
	// end inline asm
	mov.b64 	{%r270, %r275}, %rd282;
	// begin inline asm
	shfl.sync.down.b32 %r269, %r270, %r276, %r190, %r278;
	// end inline asm
	// begin inline asm
	shfl.sync.down.b32 %r274, %r275, %r276, %r190, %r278;
	// end inline asm
	mov.b64 	%rd81, {%r269, %r274};
	add.s32 	%r279, %r171, 16;
	setp.gt.s32 	%p137, %r279, %r190;
	mov.f32 	%f241, %f204;
	mov.u64 	%rd323, %rd282;
	@%p137 bra 	$L__BB14_90;
	setp.lt.f32 	%p138, %f204, %f70;
	mov.f32 	%f241, %f70;
	mov.u64 	%rd323, %rd81;
	@%p138 bra 	$L__BB14_90;
	setp.gt.f32 	%p139, %f204, %f70;
	mov.f32 	%f241, %f204;
	mov.u64 	%rd323, %rd282;
	@%p139 bra 	$L__BB14_90;
	setp.lt.s64 	%p140, %rd282, %rd81;
	selp.f32 	%f241, %f204, %f70, %p140;
	min.s64 	%rd323, %rd282, %rd81;
$L__BB14_90:
	setp.ne.s32 	%p141, %r171, 0;
	@%p141 bra 	$L__BB14_92;
	shr.u32 	%r280, %r4, 1;
	and.b32  	%r281, %r280, 496;
	mov.u32 	%r282, _ZN6thrust24THRUST_300001_SM_1000_NS8cuda_cub4core6detail5shmemE;
	add.s32 	%r283, %r282, %r281;
	st.shared.f32 	[%r283+8], %f241;
	st.shared.u64 	[%r283+16], %rd323;
$L__BB14_92:
	bar.sync 	0;
	setp.ne.s32 	%p142, %r4, 0;
	@%p142 bra 	$L__BB14_208;
	setp.lt.s32 	%p143, %r3, 33;
	mov.f32 	%f206, %f241;
	mov.u64 	%rd284, %rd323;
	@%p143 bra 	$L__BB14_97;
	ld.shared.f32 	%f73, [_ZN6thrust24THRUST_300001_SM_1000_NS8cuda_cub4core6detail5shmemE+24];
	ld.shared.u64 	%rd84, [_ZN6thrust24THRUST_300001_SM_1000_NS8cuda_cub4core6detail5shmemE+32];
	setp.lt.f32 	%p144, %f241, %f73;
	mov.f32 	%f206, %f73;
	mov.u64 	%rd284, %rd84;
	@%p144 bra 	$L__BB14_97;
	setp.lt.f32 	%p145, %f73, %f241;
	mov.f32 	%f206, %f241;
	mov.u64 	%rd284, %rd323;
	@%p145 bra 	$L__BB14_97;
	setp.lt.s64 	%p146, %rd323, %rd84;
	selp.f32 	%f206, %f241, %f73, %p146;
	min.s64 	%rd284, %rd323, %rd84;
$L__BB14_97:
	setp.lt.s32 	%p147, %r3, 65;
	mov.f32 	%f207, %f206;
	mov.u64 	%rd285, %rd284;
	@%p147 bra 	$L__BB14_101;
	ld.shared.f32 	%f76, [_ZN6thrust24THRUST_300001_SM_1000_NS8cuda_cub4core6detail5shmemE+40];
	ld.shared.u64 	%rd87, [_ZN6thrust24THRUST_300001_SM_1000_NS8cuda_cub4core6detail5shmemE+48];
	setp.lt.f32 	%p148, %f206, %f76;
	mov.f32 	%f207, %f76;
	mov.u64 	%rd285, %rd87;
	@%p148 bra 	$L__BB14_101;
	setp.lt.f32 	%p149, %f76, %f206;
	mov.f32 	%f207, %f206;
	mov.u64 	%rd285, %rd284;
	@%p149 bra 	$L__BB14_101;
	setp.lt.s64 	%p150, %rd284, %rd87;
	selp.f32 	%f207, %f206, %f76, %p150;
	min.s64 	%rd285, %rd284, %rd87;
$L__BB14_101:
	setp.lt.s32 	%p151, %r3, 97;
	mov.f32 	%f208, %f207;
	mov.u64 	%rd286, %rd285;
	@%p151 bra 	$L__BB14_105;
	ld.shared.f32 	%f79, [_ZN6thrust24THRUST_300001_SM_1000_NS8cuda_cub4core6detail5shmemE+56];
	ld.shared.u64 	%rd90, [_ZN6thrust24THRUST_300001_SM_1000_NS8cuda_cub4core6detail5shmemE+64];
	setp.lt.f32 	%p152, %f207, %f79;
	mov.f32 	%f208, %f79;
	mov.u64 	%rd286, %rd90;
	@%p152 bra 	$L__BB14_105;
	setp.lt.f32 	%p153, %f79, %f207;
	mov.f32 	%f208, %f207;
	mov.u64 	%rd286, %rd285;
	@%p153 bra 	$L__BB14_105;
	setp.lt.s64 	%p154, %rd285, %rd90;
	selp.f32 	%f208, %f207, %f79, %p154;
	min.s64 	%rd286, %rd285, %rd90;
$L__BB14_105:
	setp.lt.s32 	%p155, %r3, 129;
	mov.f32 	%f209, %f208;
	mov.u64 	%rd287, %rd286;
	@%p155 bra 	$L__BB14_109;
	ld.shared.f32 	%f82, [_ZN6thrust24THRUST_300001_SM_1000_NS8cuda_cub4core6detail5shmemE+72];
	ld.shared.u64 	%rd93, [_ZN6thrust24THRUST_300001_SM_1000_NS8cuda_cub4core6detail5shmemE+80];
	setp.lt.f32 	%p156, %f208, %f82;
	mov.f32 	%f209, %f82;
	mov.u64 	%rd287, %rd93;
	@%p156 bra 	$L__BB14_109;
	setp.lt.f32 	%p157, %f82, %f208;
	mov.f32 	%f209, %f208;
	mov.u64 	%rd287, %rd286;
	@%p157 bra 	$L__BB14_109;
	setp.lt.s64 	%p158, %rd286, %rd93;
	selp.f32 	%f209, %f208, %f82, %p158;
	min.s64 	%rd287, %rd286, %rd93;
$L__BB14_109:
	setp.lt.s32 	%p159, %r3, 161;
	mov.f32 	%f210, %f209;
	mov.u64 	%rd288, %rd287;
	@%p159 bra 	$L__BB14_113;
	ld.shared.f32 	%f85, [_ZN6thrust24THRUST_300001_SM_1000_NS8cuda_cub4core6detail5shmemE+88];
	ld.shared.u64 	%rd96, [_ZN6thrust24THRUST_300001_SM_1000_NS8cuda_cub4core6detail5shmemE+96];
	setp.lt.f32 	%p160, %f209, %f85;
	mov.f32 	%f210, %f85;
	mov.u64 	%rd288, %rd96;
	@%p160 bra 	$L__BB14_113;
	setp.lt.f32 	%p161, %f85, %f209;
	mov.f32 	%f210, %f209;
	mov.u64 	%rd288, %rd287;
	@%p161 bra 	$L__BB14_113;
	setp.lt.s64 	%p162, %rd287, %rd96;
	selp.f32 	%f210, %f209, %f85, %p162;
	min.s64 	%rd288, %rd287, %rd96;
$L__BB14_113:
	setp.lt.s32 	%p163, %r3, 193;
	mov.f32 	%f211, %f210;
	mov.u64 	%rd289, %rd288;
	@%p163 bra 	$L__BB14_117;
	ld.shared.f32 	%f88, [_ZN6thrust24THRUST_300001_SM_1000_NS8cuda_cub4core6detail5shmemE+104];
	ld.shared.u64 	%rd99, [_ZN6thrust24THRUST_300001_SM_1000_NS8cuda_cub4core6detail5shmemE+112];
	setp.lt.f32 	%p164, %f210, %f88;
	mov.f32 	%f211, %f88;
	mov.u64 	%rd289, %rd99;
	@%p164 bra 	$L__BB14_117;
	setp.lt.f32 	%p165, %f88, %f210;
	mov.f32 	%f211, %f210;
	mov.u64 	%rd289, %rd288;
	@%p165 bra 	$L__BB14_117;
	setp.lt.s64 	%p166, %rd288, %rd99;
	selp.f32 	%f211, %f210, %f88, %p166;
	min.s64 	%rd289, %rd288, %rd99;
$L__BB14_117:
	setp.lt.s32 	%p167, %r3, 225;
	mov.f32 	%f241, %f211;
	mov.u64 	%rd323, %rd289;
	@%p167 bra 	$L__BB14_208;
	ld.shared.f32 	%f91, [_ZN6thrust24THRUST_300001_SM_1000_NS8cuda_cub4core6detail5shmemE+120];
	ld.shared.u64 	%rd102, [_ZN6thrust24THRUST_300001_SM_1000_NS8cuda_cub4core6detail5shmemE+128];
	setp.lt.f32 	%p168, %f211, %f91;
	mov.f32 	%f241, %f91;
	mov.u64 	%rd323, %rd102;
	@%p168 bra 	$L__BB14_208;
	setp.lt.f32 	%p169, %f91, %f211;
	mov.f32 	%f241, %f211;
	mov.u64 	%rd323, %rd289;
	@%p169 bra 	$L__BB14_208;
	setp.lt.s64 	%p170, %rd289, %rd102;
	selp.f32 	%f241, %f211, %f91, %p170;
	min.s64 	%rd323, %rd289, %rd102;
	bra.uni 	$L__BB14_208;
$L__BB14_121:
	mov.u32 	%r20, %tid.x;
	add.s64 	%rd104, %rd196, %rd4;
	cvt.u64.u32 	%rd105, %r20;
	add.s64 	%rd201, %rd105, %rd4;
	cvta.to.global.u64 	%rd202, %rd195;
	shl.b64 	%rd203, %rd201, 2;
	add.s64 	%rd204, %rd202, %rd203;
	ld.global.f32 	%f170, [%rd204];
	add.s32 	%r36, %r20, 256;
	cvt.u64.u32 	%rd205, %r36;
	ld.global.f32 	%f171, [%rd204+1024];
	add.s32 	%r37, %r20, 512;
	cvt.u64.u32 	%rd206, %r37;
	ld.global.f32 	%f172, [%rd204+2048];
	add.s32 	%r38, %r20, 768;
	cvt.u64.u32 	%rd207, %r38;
	ld.global.f32 	%f173, [%rd204+3072];
	or.b32  	%r39, %r20, 1024;
	cvt.u64.u32 	%rd106, %r39;
	add.s64 	%rd311, %rd104, %rd106;
	ld.global.f32 	%f229, [%rd204+4096];
	setp.geu.f32 	%p2, %f170, %f171;
	selp.f32 	%f174, %f170, %f171, %p2;
	selp.b64 	%rd208, %rd105, %rd205, %p2;
	setp.geu.f32 	%p3, %f174, %f172;
	selp.f32 	%f175, %f174, %f172, %p3;
	selp.b64 	%rd209, %rd208, %rd206, %p3;
	setp.geu.f32 	%p4, %f175, %f173;
	selp.f32 	%f94, %f175, %f173, %p4;
	selp.b64 	%rd108, %rd209, %rd207, %p4;
	setp.lt.f32 	%p5, %f94, %f229;
	@%p5 bra 	$L__BB14_123;
	setp.lt.f32 	%p6, %f229, %f94;
	setp.lt.u64 	%p7, %rd108, %rd106;
	or.pred  	%p8, %p6, %p7;
	selp.f32 	%f229, %f94, %f229, %p8;
	add.s64 	%rd210, %rd104, %rd108;
	selp.b64 	%rd311, %rd210, %rd311, %p8;
$L__BB14_123:
	setp.le.u64 	%p9, %rd198, %rd5;
	@%p9 bra 	$L__BB14_164;
	setp.ne.s32 	%p10, %r20, 0;
	@%p10 bra 	$L__BB14_126;
	atom.global.add.u64 	%rd211, [%rd1+8], 1280;
	add.s64 	%rd212, %rd211, %rd5;
	st.shared.u64 	[_ZN6thrust24THRUST_300001_SM_1000_NS8cuda_cub4core6detail5shmemE+152], %rd212;
$L__BB14_126:
	bar.sync 	0;
	ld.shared.u64 	%rd299, [_ZN6thrust24THRUST_300001_SM_1000_NS8cuda_cub4core6detail5shmemE+152];
	add.s64 	%rd213, %rd299, 1280;
	setp.gt.s64 	%p11, %rd213, %rd198;
	@%p11 bra 	$L__BB14_141;
	mov.f32 	%f213, %f229;
	mov.u64 	%rd292, %rd311;
$L__BB14_128:
	add.s64 	%rd214, %rd299, %rd105;
	cvta.to.global.u64 	%rd215, %rd195;
	shl.b64 	%rd216, %rd214, 2;
	add.s64 	%rd217, %rd215, %rd216;
	add.s64 	%rd293, %rd214, %rd196;
	ld.global.f32 	%f214, [%rd217];
	add.s64 	%rd294, %rd293, 256;
	ld.global.f32 	%f215, [%rd217+1024];
	add.s64 	%rd295, %rd293, 512;
	ld.global.f32 	%f216, [%rd217+2048];
	add.s64 	%rd296, %rd293, 768;
	ld.global.f32 	%f217, [%rd217+3072];
	add.s64 	%rd311, %rd293, 1024;
	ld.global.f32 	%f229, [%rd217+4096];
	setp.lt.f32 	%p12, %f213, %f214;
	@%p12 bra 	$L__BB14_130;
	setp.lt.f32 	%p13, %f214, %f213;
	setp.lt.s64 	%p14, %rd292, %rd293;
	or.pred  	%p15, %p13, %p14;
	selp.f32 	%f214, %f213, %f214, %p15;
	selp.b64 	%rd293, %rd292, %rd293, %p15;
$L__BB14_130:
	setp.lt.f32 	%p16, %f214, %f215;
	@%p16 bra 	$L__BB14_132;
	setp.lt.f32 	%p17, %f215, %f214;
	setp.lt.s64 	%p18, %rd293, %rd294;
	or.pred  	%p19, %p17, %p18;
	selp.f32 	%f215, %f214, %f215, %p19;
	selp.b64 	%rd294, %rd293, %rd294, %p19;
$L__BB14_132:
	setp.lt.f32 	%p20, %f215, %f216;
	@%p20 bra 	$L__BB14_134;
	setp.lt.f32 	%p21, %f216, %f215;
	setp.lt.s64 	%p22, %rd294, %rd295;
	or.pred  	%p23, %p21, %p22;
	selp.f32 	%f216, %f215, %f216, %p23;
	selp.b64 	%rd295, %rd294, %rd295, %p23;
$L__BB14_134:
	setp.lt.f32 	%p24, %f216, %f217;
	@%p24 bra 	$L__BB14_136;
	setp.lt.f32 	%p25, %f217, %f216;
	setp.lt.s64 	%p26, %rd295, %rd296;
	or.pred  	%p27, %p25, %p26;
	selp.f32 	%f217, %f216, %f217, %p27;
	selp.b64 	%rd296, %rd295, %rd296, %p27;
$L__BB14_136:
	setp.lt.f32 	%p28, %f217, %f229;
	@%p28 bra 	$L__BB14_138;
	setp.lt.f32 	%p29, %f229, %f217;
	setp.lt.s64 	%p30, %rd296, %rd311;
	or.pred  	%p31, %p29, %p30;
	selp.f32 	%f229, %f217, %f229, %p31;
	selp.b64 	%rd311, %rd296, %rd311, %p31;
$L__BB14_138:
	setp.ne.s32 	%p32, %r20, 0;
	bar.sync 	0;
	@%p32 bra 	$L__BB14_140;
	atom.global.add.u64 	%rd218, [%rd1+8], 1280;
	add.s64 	%rd219, %rd218, %rd5;
	st.shared.u64 	[_ZN6thrust24THRUST_300001_SM_1000_NS8cuda_cub4core6detail5shmemE+152], %rd219;
$L__BB14_140:
	bar.sync 	0;
	ld.shared.u64 	%rd299, [_ZN6thrust24THRUST_300001_SM_1000_NS8cuda_cub4core6detail5shmemE+152];
	add.s64 	%rd220, %rd299, 1280;
	setp.le.s64 	%p33, %rd220, %rd198;
	mov.f32 	%f213, %f229;
	mov.u64 	%rd292, %rd311;
	@%p33 bra 	$L__BB14_128;
$L__BB14_141:
	setp.le.s64 	%p34, %rd198, %rd299;
	@%p34 bra 	$L__BB14_164;
	cvt.u32.u64 	%r40, %rd299;
	cvt.u32.u64 	%r41, %rd198;
	sub.s32 	%r21, %r41, %r40;
	setp.ge.s32 	%p35, %r20, %r21;
	@%p35 bra 	$L__BB14_164;
	cvta.to.global.u64 	%rd132, %rd195;
	not.b32 	%r43, %r20;
	add.s32 	%r44, %r43, %r41;
	sub.s32 	%r22, %r44, %r40;
	and.b32  	%r46, %r22, 768;
	setp.eq.s32 	%p36, %r46, 768;
	mov.u32 	%r397, %r20;
	@%p36 bra 	$L__BB14_149;
	add.s64 	%rd222, %rd299, %rd105;
	add.s64 	%rd301, %rd222, %rd196;
	shl.b64 	%rd223, %rd222, 2;
	add.s64 	%rd300, %rd132, %rd223;
	shr.u32 	%r47, %r22, 8;
	add.s32 	%r48, %r47, 1;
	and.b32  	%r49, %r48, 3;
	neg.s32 	%r395, %r49;
	mov.u32 	%r397, %r20;
$L__BB14_145:
	.pragma "nounroll";
	mov.u64 	%rd137, %rd311;
	mov.f32 	%f114, %f229;
	ld.global.f32 	%f115, [%rd300];
	setp.lt.f32 	%p37, %f114, %f115;
	mov.f32 	%f229, %f115;
	mov.u64 	%rd311, %rd301;
	@%p37 bra 	$L__BB14_148;
	setp.lt.f32 	%p38, %f115, %f114;
	mov.f32 	%f229, %f114;
	mov.u64 	%rd311, %rd137;
	@%p38 bra 	$L__BB14_148;
	setp.lt.s64 	%p39, %rd137, %rd301;
	selp.f32 	%f229, %f114, %f115, %p39;
	min.s64 	%rd311, %rd137, %rd301;
$L__BB14_148:
	add.s32 	%r397, %r397, 256;
	add.s64 	%rd301, %rd301, 256;
	add.s64 	%rd300, %rd300, 1024;
	add.s32 	%r395, %r395, 1;
	setp.ne.s32 	%p40, %r395, 0;
	@%p40 bra 	$L__BB14_145;
$L__BB14_149:
	setp.lt.u32 	%p41, %r22, 768;
	@%p41 bra 	$L__BB14_164;
	add.s32 	%r398, %r397, 512;
$L__BB14_151:
	mov.u32 	%r30, %r398;
	add.s32 	%r50, %r30, -512;
	cvt.u64.u32 	%rd224, %r50;
	add.s64 	%rd225, %rd299, %rd224;
	shl.b64 	%rd226, %rd225, 2;
	add.s64 	%rd145, %rd132, %rd226;
	add.s64 	%rd146, %rd225, %rd196;
	ld.global.f32 	%f121, [%rd145];
	setp.lt.f32 	%p42, %f229, %f121;
	mov.f32 	%f225, %f121;
	mov.u64 	%rd307, %rd146;
	@%p42 bra 	$L__BB14_154;
	setp.lt.f32 	%p43, %f121, %f229;
	mov.f32 	%f225, %f229;
	mov.u64 	%rd307, %rd311;
	@%p43 bra 	$L__BB14_154;
	setp.lt.s64 	%p44, %rd311, %rd146;
	selp.f32 	%f225, %f229, %f121, %p44;
	min.s64 	%rd307, %rd311, %rd146;
$L__BB14_154:
	add.s32 	%r51, %r30, -256;
	cvt.u64.u32 	%rd227, %r51;
	add.s64 	%rd228, %rd299, %rd227;
	add.s64 	%rd149, %rd228, %rd196;
	ld.global.f32 	%f124, [%rd145+1024];
	setp.lt.f32 	%p45, %f225, %f124;
	mov.f32 	%f226, %f124;
	mov.u64 	%rd308, %rd149;
	@%p45 bra 	$L__BB14_157;
	setp.lt.f32 	%p46, %f124, %f225;
	mov.f32 	%f226, %f225;
	mov.u64 	%rd308, %rd307;
	@%p46 bra 	$L__BB14_157;
	setp.lt.s64 	%p47, %rd307, %rd149;
	selp.f32 	%f226, %f225, %f124, %p47;
	min.s64 	%rd308, %rd307, %rd149;
$L__BB14_157:
	cvt.u64.u32 	%rd229, %r30;
	add.s64 	%rd230, %rd299, %rd229;
	add.s64 	%rd152, %rd230, %rd196;
	ld.global.f32 	%f127, [%rd145+2048];
	setp.lt.f32 	%p48, %f226, %f127;
	mov.f32 	%f227, %f127;
	mov.u64 	%rd309, %rd152;
	@%p48 bra 	$L__BB14_160;
	setp.lt.f32 	%p49, %f127, %f226;
	mov.f32 	%f227, %f226;
	mov.u64 	%rd309, %rd308;
	@%p49 bra 	$L__BB14_160;
	setp.lt.s64 	%p50, %rd308, %rd152;
	selp.f32 	%f227, %f226, %f127, %p50;
	min.s64 	%rd309, %rd308, %rd152;
$L__BB14_160:
	add.s32 	%r52, %r30, 256;
	cvt.u64.u32 	%rd231, %r52;
	add.s64 	%rd232, %rd299, %rd231;
	add.s64 	%rd155, %rd232, %rd196;
	ld.global.f32 	%f130, [%rd145+3072];
	setp.lt.f32 	%p51, %f227, %f130;
	mov.f32 	%f229, %f130;
	mov.u64 	%rd311, %rd155;
	@%p51 bra 	$L__BB14_163;
	setp.lt.f32 	%p52, %f130, %f227;
	mov.f32 	%f229, %f227;
	mov.u64 	%rd311, %rd309;
	@%p52 bra 	$L__BB14_163;
	setp.lt.s64 	%p53, %rd309, %rd155;
	selp.f32 	%f229, %f227, %f130, %p53;
	min.s64 	%rd311, %rd309, %rd155;
$L__BB14_163:
	add.s32 	%r398, %r30, 1024;
	add.s32 	%r53, %r30, 512;
	setp.lt.s32 	%p54, %r53, %r21;
	@%p54 bra 	$L__BB14_151;
$L__BB14_164:
	// begin inline asm
	mov.u32 %r54, %laneid;
	// end inline asm
	mov.b32 	%r56, %f229;
	mov.b32 	%r72, 1;
	mov.b32 	%r73, 31;
	mov.b32 	%r74, -1;
	// begin inline asm
	shfl.sync.down.b32 %r55, %r56, %r72, %r73, %r74;
	// end inline asm
	mov.b32 	%f134, %r55;
	// begin inline asm
	shfl.sync.down.b32 %r60, %r61, %r72, %r73, %r74;
	// end inline asm
	mov.b64 	{%r66, %r71}, %rd311;
	// begin inline asm
	shfl.sync.down.b32 %r65, %r66, %r72, %r73, %r74;
	// end inline asm
	// begin inline asm
	shfl.sync.down.b32 %r70, %r71, %r72, %r73, %r74;
	// end inline asm
	mov.b64 	%rd159, {%r65, %r70};
	setp.gt.s32 	%p55, %r54, 30;
	mov.f32 	%f230, %f229;
	mov.u64 	%rd312, %rd311;
	@%p55 bra 	$L__BB14_168;
	setp.lt.f32 	%p56, %f229, %f134;
	mov.f32 	%f230, %f134;
	mov.u64 	%rd312, %rd159;
	@%p56 bra 	$L__BB14_168;
	setp.gt.f32 	%p57, %f229, %f134;
	mov.f32 	%f230, %f229;
	mov.u64 	%rd312, %rd311;
	@%p57 bra 	$L__BB14_168;
	setp.lt.s64 	%p58, %rd311, %rd159;
	selp.f32 	%f230, %f229, %f134, %p58;
	min.s64 	%rd312, %rd311, %rd159;
$L__BB14_168:
	mov.b32 	%r76, %f230;
	mov.b32 	%r92, 2;
	mov.b32 	%r93, 31;
	mov.b32 	%r94, -1;
	// begin inline asm
	shfl.sync.down.b32 %r75, %r76, %r92, %r93, %r94;
	// end inline asm
	mov.b32 	%f137, %r75;
	// begin inline asm
	shfl.sync.down.b32 %r80, %r81, %r92, %r93, %r94;
	// end inline asm
	mov.b64 	{%r86, %r91}, %rd312;
	// begin inline asm
	shfl.sync.down.b32 %r85, %r86, %r92, %r93, %r94;
	// end inline asm
	// begin inline asm
	shfl.sync.down.b32 %r90, %r91, %r92, %r93, %r94;
	// end inline asm
	mov.b64 	%rd162, {%r85, %r90};
	setp.gt.s32 	%p59, %r54, 29;
	mov.f32 	%f231, %f230;
	mov.u64 	%rd313, %rd312;
	@%p59 bra 	$L__BB14_172;
	setp.lt.f32 	%p60, %f230, %f137;
	mov.f32 	%f231, %f137;
	mov.u64 	%rd313, %rd162;
	@%p60 bra 	$L__BB14_172;
	setp.gt.f32 	%p61, %f230, %f137;
	mov.f32 	%f231, %f230;
	mov.u64 	%rd313, %rd312;
	@%p61 bra 	$L__BB14_172;
	setp.lt.s64 	%p62, %rd312, %rd162;
	selp.f32 	%f231, %f230, %f137, %p62;
	min.s64 	%rd313, %rd312, %rd162;
$L__BB14_172:
	mov.b32 	%r96, %f231;
	mov.b32 	%r112, 4;
	mov.b32 	%r113, 31;
	mov.b32 	%r114, -1;
	// begin inline asm
	shfl.sync.down.b32 %r95, %r96, %r112, %r113, %r114;
	// end inline asm
	mov.b32 	%f140, %r95;
	// begin inline asm
	shfl.sync.down.b32 %r100, %r101, %r112, %r113, %r114;
	// end inline asm
	mov.b64 	{%r106, %r111}, %rd313;
	// begin inline asm
	shfl.sync.down.b32 %r105, %r106, %r112, %r113, %r114;
	// end inline asm
	// begin inline asm
	shfl.sync.down.b32 %r110, %r111, %r112, %r113, %r114;
	// end inline asm
	mov.b64 	%rd165, {%r105, %r110};
	setp.gt.s32 	%p63, %r54, 27;
	mov.f32 	%f232, %f231;
	mov.u64 	%rd314, %rd313;
	@%p63 bra 	$L__BB14_176;
	setp.lt.f32 	%p64, %f231, %f140;
	mov.f32 	%f232, %f140;
	mov.u64 	%rd314, %rd165;
	@%p64 bra 	$L__BB14_176;
	setp.gt.f32 	%p65, %f231, %f140;
	mov.f32 	%f232, %f231;
	mov.u64 	%rd314, %rd313;
	@%p65 bra 	$L__BB14_176;
	setp.lt.s64 	%p66, %rd313, %rd165;
	selp.f32 	%f232, %f231, %f140, %p66;
	min.s64 	%rd314, %rd313, %rd165;
$L__BB14_176:
	mov.b32 	%r116, %f232;
	mov.b32 	%r132, 8;
	mov.b32 	%r133, 31;
	mov.b32 	%r134, -1;
	// begin inline asm
	shfl.sync.down.b32 %r115, %r116, %r132, %r133, %r134;
	// end inline asm
	mov.b32 	%f143, %r115;
	// begin inline asm
	shfl.sync.down.b32 %r120, %r121, %r132, %r133, %r134;
	// end inline asm
	mov.b64 	{%r126, %r131}, %rd314;
	// begin inline asm
	shfl.sync.down.b32 %r125, %r126, %r132, %r133, %r134;
	// end inline asm
	// begin inline asm
	shfl.sync.down.b32 %r130, %r131, %r132, %r133, %r134;
	// end inline asm
	mov.b64 	%rd168, {%r125, %r130};
	setp.gt.s32 	%p67, %r54, 23;
	mov.f32 	%f233, %f232;
	mov.u64 	%rd315, %rd314;
	@%p67 bra 	$L__BB14_180;
	setp.lt.f32 	%p68, %f232, %f143;
	mov.f32 	%f233, %f143;
	mov.u64 	%rd315, %rd168;
	@%p68 bra 	$L__BB14_180;
	setp.gt.f32 	%p69, %f232, %f143;
	mov.f32 	%f233, %f232;
	mov.u64 	%rd315, %rd314;
	@%p69 bra 	$L__BB14_180;
	setp.lt.s64 	%p70, %rd314, %rd168;
	selp.f32 	%f233, %f232, %f143, %p70;
	min.s64 	%rd315, %rd314, %rd168;
$L__BB14_180:
	mov.b32 	%r136, %f233;
	mov.b32 	%r152, 16;
	mov.b32 	%r153, 31;
	mov.b32 	%r154, -1;
	// begin inline asm
	shfl.sync.down.b32 %r135, %r136, %r152, %r153, %r154;
	// end inline asm
	mov.b32 	%f146, %r135;
	// begin inline asm
	shfl.sync.down.b32 %r140, %r141, %r152, %r153, %r154;
	// end inline asm
	mov.b64 	{%r146, %r151}, %rd315;
	// begin inline asm
	shfl.sync.down.b32 %r145, %r146, %r152, %r153, %r154;
	// end inline asm
	// begin inline asm
	shfl.sync.down.b32 %r150, %r151, %r152, %r153, %r154;
	// end inline asm
	mov.b64 	%rd171, {%r145, %r150};
	setp.gt.s32 	%p71, %r54, 15;
	mov.f32 	%f241, %f233;
	mov.u64 	%rd323, %rd315;
	@%p71 bra 	$L__BB14_184;
	setp.lt.f32 	%p72, %f233, %f146;
	mov.f32 	%f241, %f146;
	mov.u64 	%rd323, %rd171;
	@%p72 bra 	$L__BB14_184;
	setp.gt.f32 	%p73, %f233, %f146;
	mov.f32 	%f241, %f233;
	mov.u64 	%rd323, %rd315;
	@%p73 bra 	$L__BB14_184;
	setp.lt.s64 	%p74, %rd315, %rd171;
	selp.f32 	%f241, %f233, %f146, %p74;
	min.s64 	%rd323, %rd315, %rd171;
$L__BB14_184:
	setp.ne.s32 	%p75, %r54, 0;
	@%p75 bra 	$L__BB14_186;
	shr.u32 	%r155, %r20, 1;
	and.b32  	%r156, %r155, 496;
	mov.u32 	%r157, _ZN6thrust24THRUST_300001_SM_1000_NS8cuda_cub4core6detail5shmemE;
	add.s32 	%r158, %r157, %r156;
	st.shared.f32 	[%r158+8], %f241;
	st.shared.u64 	[%r158+16], %rd323;
$L__BB14_186:
	bar.sync 	0;
	setp.ne.s32 	%p76, %r20, 0;
	@%p76 bra 	$L__BB14_208;
	ld.shared.f32 	%f149, [_ZN6thrust24THRUST_300001_SM_1000_NS8cuda_cub4core6detail5shmemE+24];
	ld.shared.u64 	%rd174, [_ZN6thrust24THRUST_300001_SM_1000_NS8cuda_cub4core6detail5shmemE+32];
	setp.lt.f32 	%p77, %f241, %f149;
	mov.f32 	%f235, %f149;
	mov.u64 	%rd317, %rd174;
	@%p77 bra 	$L__BB14_190;
	setp.lt.f32 	%p78, %f149, %f241;
	mov.f32 	%f235, %f241;
	mov.u64 	%rd317, %rd323;
	@%p78 bra 	$L__BB14_190;
	setp.lt.s64 	%p79, %rd323, %rd174;
	selp.f32 	%f235, %f241, %f149, %p79;
	min.s64 	%rd317, %rd323, %rd174;
$L__BB14_190:
	ld.shared.f32 	%f152, [_ZN6thrust24THRUST_300001_SM_1000_NS8cuda_cub4core6detail5shmemE+40];
	ld.shared.u64 	%rd177, [_ZN6thrust24THRUST_300001_SM_1000_NS8cuda_cub4core6detail5shmemE+48];
	setp.lt.f32 	%p80, %f235, %f152;
	mov.f32 	%f236, %f152;
	mov.u64 	%rd318, %rd177;
	@%p80 bra 	$L__BB14_193;
	setp.lt.f32 	%p81, %f152, %f235;
	mov.f32 	%f236, %f235;
	mov.u64 	%rd318, %rd317;
	@%p81 bra 	$L__BB14_193;
	setp.lt.s64 	%p82, %rd317, %rd177;
	selp.f32 	%f236, %f235, %f152, %p82;
	min.s64 	%rd318, %rd317, %rd177;
$L__BB14_193:
	ld.shared.f32 	%f155, [_ZN6thrust24THRUST_300001_SM_1000_NS8cuda_cub4core6detail5shmemE+56];
	ld.shared.u64 	%rd180, [_ZN6thrust24THRUST_300001_SM_1000_NS8cuda_cub4core6detail5shmemE+64];
	setp.lt.f32 	%p83, %f236, %f155;
	mov.f32 	%f237, %f155;
	mov.u64 	%rd319, %rd180;
	@%p83 bra 	$L__BB14_196;
	setp.lt.f32 	%p84, %f155, %f236;
	mov.f32 	%f237, %f236;
	mov.u64 	%rd319, %rd318;
	@%p84 bra 	$L__BB14_196;
	setp.lt.s64 	%p85, %rd318, %rd180;
	selp.f32 	%f237, %f236, %f155, %p85;
	min.s64 	%rd319, %rd318, %rd180;
$L__BB14_196:
	ld.shared.f32 	%f158, [_ZN6thrust24THRUST_300001_SM_1000_NS8cuda_cub4core6detail5shmemE+72];
	ld.shared.u64 	%rd183, [_ZN6thrust24THRUST_300001_SM_1000_NS8cuda_cub4core6detail5shmemE+80];
	setp.lt.f32 	%p86, %f237, %f158;
	mov.f32 	%f238, %f158;
	mov.u64 	%rd320, %rd183;
	@%p86 bra 	$L__BB14_199;
	setp.lt.f32 	%p87, %f158, %f237;
	mov.f32 	%f238, %f237;
	mov.u64 	%rd320, %rd319;
	@%p87 bra 	$L__BB14_199;
	setp.lt.s64 	%p88, %rd319, %rd183;
	selp.f32 	%f238, %f237, %f158, %p88;
	min.s64 	%rd320, %rd319, %rd183;
$L__BB14_199:
	ld.shared.f32 	%f161, [_ZN6thrust24THRUST_300001_SM_1000_NS8cuda_cub4core6detail5shmemE+88];
	ld.shared.u64 	%rd186, [_ZN6thrust24THRUST_300001_SM_1000_NS8cuda_cub4core6detail5shmemE+96];
	setp.lt.f32 	%p89, %f238, %f161;
	mov.f32 	%f239, %f161;
	mov.u64 	%rd321, %rd186;
	@%p89 bra 	$L__BB14_202;
	setp.lt.f32 	%p90, %f161, %f238;
	mov.f32 	%f239, %f238;
	mov.u64 	%rd321, %rd320;
	@%p90 bra 	$L__BB14_202;
	setp.lt.s64 	%p91, %rd320, %rd186;
	selp.f32 	%f239, %f238, %f161, %p91;
	min.s64 	%rd321, %rd320, %rd186;
$L__BB14_202:
	ld.shared.f32 	%f164, [_ZN6thrust24THRUST_300001_SM_1000_NS8cuda_cub4core6detail5shmemE+104];
	ld.shared.u64 	%rd189, [_ZN6thrust24THRUST_300001_SM_1000_NS8cuda_cub4core6detail5shmemE+112];
	setp.lt.f32 	%p92, %f239, %f164;
	mov.f32 	%f240, %f164;
	mov.u64 	%rd322, %rd189;
	@%p92 bra 	$L__BB14_205;
	setp.lt.f32 	%p93, %f164, %f239;
	mov.f32 	%f240, %f239;
	mov.u64 	%rd322, %rd321;
	@%p93 bra 	$L__BB14_205;
	setp.lt.s64 	%p94, %rd321, %rd189;
	selp.f32 	%f240, %f239, %f164, %p94;
	min.s64 	%rd322, %rd321, %rd189;
$L__BB14_205:
	ld.shared.f32 	%f167, [_ZN6thrust24THRUST_300001_SM_1000_NS8cuda_cub4core6detail5shmemE+120];
	ld.shared.u64 	%rd192, [_ZN6thrust24THRUST_300001_SM_1000_NS8cuda_cub4core6detail5shmemE+128];
	setp.lt.f32 	%p95, %f240, %f167;
	mov.f32 	%f241, %f167;
	mov.u64 	%rd323, %rd192;
	@%p95 bra 	$L__BB14_208;
	setp.lt.f32 	%p96, %f167, %f240;
	mov.f32 	%f241, %f240;
	mov.u64 	%rd323, %rd322;
	@%p96 bra 	$L__BB14_208;
	setp.lt.s64 	%p97, %rd322, %rd192;
	selp.f32 	%f241, %f240, %f167, %p97;
	min.s64 	%rd323, %rd322, %rd192;
$L__BB14_208:
	mov.u32 	%r389, %tid.x;
	setp.ne.s32 	%p214, %r389, 0;
	@%p214 bra 	$L__BB14_210;
	ld.param.u64 	%rd254, [_ZN6thrust24THRUST_300001_SM_1000_NS8cuda_cub4core6detail13_kernel_agentINS1_8__reduce11ReduceAgentINS0_12zip_iteratorIN4cuda3std3__45tupleIJNS0_10device_ptrIfEENS0_17counting_iteratorIlNS0_11use_defaultESF_SF_EEEEEEEPNSB_IJflEEESJ_lNS1_9__extrema9arg_max_fIflNSA_4lessIfEEEEEEJSI_SK_lN3cub18CUB_300001_SM_100013GridEvenShareIlEENSS_9GridQueueIyEESP_EEEvDpT0__param_1];
	cvta.to.global.u64 	%rd251, %rd254;
	mul.wide.u32 	%rd252, %r1, 16;
	add.s64 	%rd253, %rd251, %rd252;
	st.global.f32 	[%rd253], %f241;
	st.global.u64 	[%rd253+8], %rd323;
$L__BB14_210:
	ret;

}
	// .globl	_ZN6thrust24THRUST_300001_SM_1000_NS8cuda_cub4core6detail13_kernel_agentINS1_8__reduce11ReduceAgentIPN4cuda3std3__45tupleIJflEEESC_SB_lNS1_9__extrema9arg_max_fIflNS9_4lessIfEEEEEEJSC_SC_iSH_EEEvDpT0_
.visible .entry _ZN6thrust24THRUST_300001_SM_1000_NS8cuda_cub4core6detail13_kernel_agentINS1_8__reduce11ReduceAgentIPN4cuda3std3__45tupleIJflEEESC_SB_lNS1_9__extrema9arg_max_fIflNS9_4lessIfEEEEEEJSC_SC_iSH_EEEvDpT0_(
	.param .u64 .ptr .align 1 _ZN6thrust24THRUST_300001_SM_1000_NS8cuda_cub4core6detail13_kernel_agentINS1_8__reduce11ReduceAgentIPN4cuda3std3__45tupleIJflEEESC_SB_lNS1_9__extrema9arg_max_fIflNS9_4lessIfEEEEEEJSC_SC_iSH_EEEvDpT0__param_0,
	.param .u64 .ptr .align 1 _ZN6thrust24THRUST_300001_SM_1000_NS8cuda_cub4core6detail13_kernel_agentINS1_8__reduce11ReduceAgentIPN4cuda3std3__45tupleIJflEEESC_SB_lNS1_9__extrema9arg_max_fIflNS9_4lessIfEEEEEEJSC_SC_iSH_EEEvDpT0__param_1,
	.param .u32 _ZN6thrust24THRUST_300001_SM_1000_NS8cuda_cub4core6detail13_kernel_agentINS1_8__reduce11ReduceAgentIPN4cuda3std3__45tupleIJflEEESC_SB_lNS1_9__extrema9arg_max_fIflNS9_4lessIfEEEEEEJSC_SC_iSH_EEEvDpT0__param_2,
	.param .align 1 .b8 _ZN6thrust24THRUST_300001_SM_1000_NS8cuda_cub4core6detail13_kernel_agentINS1_8__reduce11ReduceAgentIPN4cuda3std3__45tupleIJflEEESC_SB_lNS1_9__extrema9arg_max_fIflNS9_4lessIfEEEEEEJSC_SC_iSH_EEEvDpT0__param_3[1]
)
.maxntid 256
{
	.reg .pred 	%p<264>;
	.reg .b32 	%r<436>;
	.reg .b32 	%f<293>;
	.reg .b64 	%rd<479>;

	ld.param.u64 	%rd236, [_ZN6thrust24THRUST_300001_SM_1000_NS8cuda_cub4core6detail13_kernel_agentINS1_8__reduce11ReduceAgentIPN4cuda3std3__45tupleIJflEEESC_SB_lNS1_9__extrema9arg_max_fIflNS9_4lessIfEEEEEEJSC_SC_iSH_EEEvDpT0__param_0];
	ld.param.u32 	%r29, [_ZN6thrust24THRUST_300001_SM_1000_NS8cuda_cub4core6detail13_kernel_agentINS1_8__reduce11ReduceAgentIPN4cuda3std3__45tupleIJflEEESC_SB_lNS1_9__extrema9arg_max_fIflNS9_4lessIfEEEEEEJSC_SC_iSH_EEEvDpT0__param_2];
	cvt.s64.s32 	%rd1, %r29;
	setp.eq.s32 	%p1, %r29, 0;
	@%p1 bra 	$L__BB15_234;
	setp.gt.s32 	%p2, %r29, 1279;
	@%p2 bra 	$L__BB15_121;
	mov.u32 	%r1, %tid.x;
	setp.ge.s32 	%p147, %r1, %r29;
	mov.f32 	%f224, 0f00000000;
	mov.b64 	%rd402, 0;
	mov.u32 	%r430, %r1;
	@%p147 bra 	$L__BB15_4;
	mul.wide.u32 	%rd366, %r1, 16;
	add.s64 	%rd363, %rd236, %rd366;
	// begin inline asm
	ld.global.nc.u64 %rd362, [%rd363];
	// end inline asm
	mov.b64 	{%r191, %r192}, %rd362;
	mov.b32 	%f224, %r191;
	add.s64 	%rd365, %rd363, 8;
	// begin inline asm
	ld.global.nc.u64 %rd402, [%rd365];
	// end inline asm
	add.s32 	%r430, %r1, 256;
$L__BB15_4:
	setp.ge.s32 	%p148, %r430, %r29;
	@%p148 bra 	$L__BB15_25;
	not.b32 	%r193, %r430;
	add.s32 	%r4, %r29, %r193;
	and.b32  	%r194, %r4, 768;
	setp.eq.s32 	%p149, %r194, 768;
	@%p149 bra 	$L__BB15_11;
	mul.wide.u32 	%rd368, %r430, 16;
	add.s64 	%rd393, %rd236, %rd368;
	shr.u32 	%r195, %r4, 8;
	add.s32 	%r196, %r195, 1;
	and.b32  	%r197, %r196, 3;
	neg.s32 	%r428, %r197;
$L__BB15_7:
	.pragma "nounroll";
	mov.u64 	%rd6, %rd402;
	mov.f32 	%f3, %f224;
	// begin inline asm
	ld.global.nc.u64 %rd369, [%rd393];
	// end inline asm
	mov.b64 	{%r198, %r199}, %rd369;
	mov.b32 	%f4, %r198;
	add.s64 	%rd372, %rd393, 8;
	// begin inline asm
	ld.global.nc.u64 %rd371, [%rd372];
	// end inline asm
	setp.lt.f32 	%p150, %f3, %f4;
	mov.u64 	%rd402, %rd371;
	mov.f32 	%f224, %f4;
	@%p150 bra 	$L__BB15_10;
	setp.lt.f32 	%p151, %f4, %f3;
	mov.u64 	%rd402, %rd6;
	mov.f32 	%f224, %f3;
	@%p151 bra 	$L__BB15_10;
	setp.lt.s64 	%p152, %rd6, %rd371;
	min.s64 	%rd402, %rd6, %rd371;
	selp.f32 	%f224, %f3, %f4, %p152;
$L__BB15_10:
	add.s32 	%r430, %r430, 256;
	add.s64 	%rd393, %rd393, 4096;
	add.s32 	%r428, %r428, 1;
	setp.ne.s32 	%p153, %r428, 0;
	@%p153 bra 	$L__BB15_7;
$L__BB15_11:
	setp.lt.u32 	%p154, %r4, 768;
	@%p154 bra 	$L__BB15_25;
$L__BB15_12:
	mul.wide.s32 	%rd377, %r430, 16;
	add.s64 	%rd374, %rd236, %rd377;
	// begin inline asm
	ld.global.nc.u64 %rd373, [%rd374];
	// end inline asm
	mov.b64 	{%r200, %r201}, %rd373;
	mov.b32 	%f10, %r200;
	add.s64 	%rd376, %rd374, 8;
	// begin inline asm
	ld.global.nc.u64 %rd375, [%rd376];
	// end inline asm
	setp.lt.f32 	%p155, %f224, %f10;
	mov.u64 	%rd399, %rd375;
	mov.f32 	%f221, %f10;
	@%p155 bra 	$L__BB15_15;
	setp.lt.f32 	%p156, %f10, %f224;
	mov.u64 	%rd399, %rd402;
	mov.f32 	%f221, %f224;
	@%p156 bra 	$L__BB15_15;
	setp.lt.s64 	%p157, %rd402, %rd375;
	min.s64 	%rd399, %rd402, %rd375;
	selp.f32 	%f221, %f224, %f10, %p157;
$L__BB15_15:
	add.s64 	%rd379, %rd374, 4096;
	// begin inline asm
	ld.global.nc.u64 %rd378, [%rd379];
	// end inline asm
	mov.b64 	{%r202, %r203}, %rd378;
	mov.b32 	%f13, %r202;
	add.s64 	%rd381, %rd374, 4104;
	// begin inline asm
	ld.global.nc.u64 %rd380, [%rd381];
	// end inline asm
	setp.lt.f32 	%p158, %f221, %f13;
	mov.u64 	%rd400, %rd380;
	mov.f32 	%f222, %f13;
	@%p158 bra 	$L__BB15_18;
	setp.lt.f32 	%p159, %f13, %f221;
	mov.u64 	%rd400, %rd399;
	mov.f32 	%f222, %f221;
	@%p159 bra 	$L__BB15_18;
	setp.lt.s64 	%p160, %rd399, %rd380;
	min.s64 	%rd400, %rd399, %rd380;
	selp.f32 	%f222, %f221, %f13, %p160;
$L__BB15_18:
	add.s64 	%rd383, %rd374, 8192;
	// begin inline asm
	ld.global.nc.u64 %rd382, [%rd383];
	// end inline asm
	mov.b64 	{%r204, %r205}, %rd382;
	mov.b32 	%f16, %r204;
	add.s64 	%rd385, %rd374, 8200;
	// begin inline asm
	ld.global.nc.u64 %rd384, [%rd385];
	// end inline asm
	setp.lt.f32 	%p161, %f222, %f16;
	mov.u64 	%rd401, %rd384;
	mov.f32 	%f223, %f16;
	@%p161 bra 	$L__BB15_21;
	setp.lt.f32 	%p162, %f16, %f222;
	mov.u64 	%rd401, %rd400;
	mov.f32 	%f223, %f222;
	@%p162 bra 	$L__BB15_21;
	setp.lt.s64 	%p163, %rd400, %rd384;
	min.s64 	%rd401, %rd400, %rd384;
	selp.f32 	%f223, %f222, %f16, %p163;
$L__BB15_21:
	add.s64 	%rd387, %rd374, 12288;
	// begin inline asm
	ld.global.nc.u64 %rd386, [%rd387];
	// end inline asm
	mov.b64 	{%r206, %r207}, %rd386;
	mov.b32 	%f19, %r206;
	add.s64 	%rd389, %rd374, 12296;
	// begin inline asm
	ld.global.nc.u64 %rd388, [%rd389];
	// end inline asm
	setp.lt.f32 	%p164, %f223, %f19;
	mov.u64 	%rd402, %rd388;
	mov.f32 	%f224, %f19;
	@%p164 bra 	$L__BB15_24;
	setp.lt.f32 	%p165, %f19, %f223;
	mov.u64 	%rd402, %rd401;
	mov.f32 	%f224, %f223;
	@%p165 bra 	$L__BB15_24;
	setp.lt.s64 	%p166, %rd401, %rd388;
	min.s64 	%rd402, %rd401, %rd388;
	selp.f32 	%f224, %f223, %f19, %p166;
$L__BB15_24:
	add.s32 	%r430, %r430, 1024;
	setp.lt.s32 	%p167, %r430, %r29;
	@%p167 bra 	$L__BB15_12;
$L__BB15_25:
	setp.lt.s32 	%p168, %r29, 256;
	@%p168 bra 	$L__BB15_70;
	// begin inline asm
	mov.u32 %r321, %laneid;
	// end inline asm
	mov.b32 	%r323, %f224;
	mov.b32 	%r339, 1;
	mov.b32 	%r340, 31;
	mov.b32 	%r341, -1;
	// begin inline asm
	shfl.sync.down.b32 %r322, %r323, %r339, %r340, %r341;
	// end inline asm
	mov.b32 	%f23, %r322;
	// begin inline asm
	shfl.sync.down.b32 %r327, %r328, %r339, %r340, %r341;
	// end inline asm
	mov.b64 	{%r333, %r338}, %rd402;
	// begin inline asm
	shfl.sync.down.b32 %r332, %r333, %r339, %r340, %r341;
	// end inline asm
	// begin inline asm
	shfl.sync.down.b32 %r337, %r338, %r339, %r340, %r341;
	// end inline asm
	mov.b64 	%rd28, {%r332, %r337};
	setp.gt.s32 	%p220, %r321, 30;
	mov.u64 	%rd404, %rd402;
	mov.f32 	%f226, %f224;
	@%p220 bra 	$L__BB15_30;
	setp.lt.f32 	%p221, %f224, %f23;
	mov.u64 	%rd404, %rd28;
	mov.f32 	%f226, %f23;
	@%p221 bra 	$L__BB15_30;
	setp.gt.f32 	%p222, %f224, %f23;
	mov.u64 	%rd404, %rd402;
	mov.f32 	%f226, %f224;
	@%p222 bra 	$L__BB15_30;
	setp.lt.s64 	%p223, %rd402, %rd28;
	min.s64 	%rd404, %rd402, %rd28;
	selp.f32 	%f226, %f224, %f23, %p223;
$L__BB15_30:
	mov.b32 	%r343, %f226;
	mov.b32 	%r359, 2;
	mov.b32 	%r360, 31;
	mov.b32 	%r361, -1;
	// begin inline asm
	shfl.sync.down.b32 %r342, %r343, %r359, %r360, %r361;
	// end inline asm
	mov.b32 	%f26, %r342;
	// begin inline asm
	shfl.sync.down.b32 %r347, %r348, %r359, %r360, %r361;
	// end inline asm
	mov.b64 	{%r353, %r358}, %rd404;
	// begin inline asm
	shfl.sync.down.b32 %r352, %r353, %r359, %r360, %r361;
	// end inline asm
	// begin inline asm
	shfl.sync.down.b32 %r357, %r358, %r359, %r360, %r361;
	// end inline asm
	mov.b64 	%rd31, {%r352, %r357};
	setp.gt.s32 	%p224, %r321, 29;
	mov.u64 	%rd405, %rd404;
	mov.f32 	%f227, %f226;
	@%p224 bra 	$L__BB15_34;
	setp.lt.f32 	%p225, %f226, %f26;
	mov.u64 	%rd405, %rd31;
	mov.f32 	%f227, %f26;
	@%p225 bra 	$L__BB15_34;
	setp.gt.f32 	%p226, %f226, %f26;
	mov.u64 	%rd405, %rd404;
	mov.f32 	%f227, %f226;
	@%p226 bra 	$L__BB15_34;
	setp.lt.s64 	%p227, %rd404, %rd31;
	min.s64 	%rd405, %rd404, %rd31;
	selp.f32 	%f227, %f226, %f26, %p227;
$L__BB15_34:
	mov.b32 	%r363, %f227;
	mov.b32 	%r379, 4;
	mov.b32 	%r380, 31;
	mov.b32 	%r381, -1;
	// begin inline asm
	shfl.sync.down.b32 %r362, %r363, %r379, %r380, %r381;
	// end inline asm
	mov.b32 	%f29, %r362;
	// begin inline asm
	shfl.sync.down.b32 %r367, %r368, %r379, %r380, %r381;
	// end inline asm
	mov.b64 	{%r373, %r378}, %rd405;
	// begin inline asm
	shfl.sync.down.b32 %r372, %r373, %r379, %r380, %r381;
	// end inline asm
	// begin inline asm
	shfl.sync.down.b32 %r377, %r378, %r379, %r380, %r381;
	// end inline asm
	mov.b64 	%rd34, {%r372, %r377};
	setp.gt.s32 	%p228, %r321, 27;
	mov.u64 	%rd406, %rd405;
	mov.f32 	%f228, %f227;
	@%p228 bra 	$L__BB15_38;
	setp.lt.f32 	%p229, %f227, %f29;
	mov.u64 	%rd406, %rd34;
	mov.f32 	%f228, %f29;
	@%p229 bra 	$L__BB15_38;
	setp.gt.f32 	%p230, %f227, %f29;
	mov.u64 	%rd406, %rd405;
	mov.f32 	%f228, %f227;
	@%p230 bra 	$L__BB15_38;
	setp.lt.s64 	%p231, %rd405, %rd34;
	min.s64 	%rd406, %rd405, %rd34;
	selp.f32 	%f228, %f227, %f29, %p231;
$L__BB15_38:
	mov.b32 	%r383, %f228;
	mov.b32 	%r399, 8;
	mov.b32 	%r400, 31;
	mov.b32 	%r401, -1;
	// begin inline asm
	shfl.sync.down.b32 %r382, %r383, %r399, %r400, %r401;
	// end inline asm
	mov.b32 	%f32, %r382;
	// begin inline asm
	shfl.sync.down.b32 %r387, %r388, %r399, %r400, %r401;
	// end inline asm
	mov.b64 	{%r393, %r398}, %rd406;
	// begin inline asm
	shfl.sync.down.b32 %r392, %r393, %r399, %r400, %r401;
	// end inline asm
	// begin inline asm
	shfl.sync.down.b32 %r397, %r398, %r399, %r400, %r401;
	// end inline asm
	mov.b64 	%rd37, {%r392, %r397};
	setp.gt.s32 	%p232, %r321, 23;
	mov.u64 	%rd407, %rd406;
	mov.f32 	%f229, %f228;
	@%p232 bra 	$L__BB15_42;
	setp.lt.f32 	%p233, %f228, %f32;
	mov.u64 	%rd407, %rd37;
	mov.f32 	%f229, %f32;
	@%p233 bra 	$L__BB15_42;
	setp.gt.f32 	%p234, %f228, %f32;
	mov.u64 	%rd407, %rd406;
	mov.f32 	%f229, %f228;
	@%p234 bra 	$L__BB15_42;
	setp.lt.s64 	%p235, %rd406, %rd37;
	min.s64 	%rd407, %rd406, %rd37;
	selp.f32 	%f229, %f228, %f32, %p235;
$L__BB15_42:
	mov.b32 	%r403, %f229;
	mov.b32 	%r419, 16;
	mov.b32 	%r420, 31;
	mov.b32 	%r421, -1;
	// begin inline asm
	shfl.sync.down.b32 %r402, %r403, %r419, %r420, %r421;
	// end inline asm
	mov.b32 	%f35, %r402;
	// begin inline asm
	shfl.sync.down.b32 %r407, %r408, %r419, %r420, %r421;
	// end inline asm
	mov.b64 	{%r413, %r418}, %rd407;
	// begin inline asm
	shfl.sync.down.b32 %r412, %r413, %r419, %r420, %r421;
	// end inline asm
	// begin inline asm
	shfl.sync.down.b32 %r417, %r418, %r419, %r420, %r421;
	// end inline asm
	mov.b64 	%rd40, {%r412, %r417};
	setp.gt.s32 	%p236, %r321, 15;
	mov.u64 	%rd478, %rd407;
	mov.f32 	%f292, %f229;
	@%p236 bra 	$L__BB15_46;
	setp.lt.f32 	%p237, %f229, %f35;
	mov.u64 	%rd478, %rd40;
	mov.f32 	%f292, %f35;
	@%p237 bra 	$L__BB15_46;
	setp.gt.f32 	%p238, %f229, %f35;
	mov.u64 	%rd478, %rd407;
	mov.f32 	%f292, %f229;
	@%p238 bra 	$L__BB15_46;
	setp.lt.s64 	%p239, %rd407, %rd40;
	min.s64 	%rd478, %rd407, %rd40;
	selp.f32 	%f292, %f229, %f35, %p239;
$L__BB15_46:
	setp.ne.s32 	%p240, %r321, 0;
	@%p240 bra 	$L__BB15_48;
	shr.u32 	%r422, %r1, 1;
	and.b32  	%r423, %r422, 496;
	mov.u32 	%r424, _ZN6thrust24THRUST_300001_SM_1000_NS8cuda_cub4core6detail5shmemE;
	add.s32 	%r425, %r424, %r423;
	st.shared.f32 	[%r425+8], %f292;
	st.shared.u64 	[%r425+16], %rd478;
$L__BB15_48:
	bar.sync 	0;
	setp.ne.s32 	%p241, %r1, 0;
	@%p241 bra 	$L__BB15_232;
	ld.shared.f32 	%f38, [_ZN6thrust24THRUST_300001_SM_1000_NS8cuda_cub4core6detail5shmemE+24];
	ld.shared.u64 	%rd43, [_ZN6thrust24THRUST_300001_SM_1000_NS8cuda_cub4core6detail5shmemE+32];
	setp.lt.f32 	%p242, %f292, %f38;
	mov.u64 	%rd409, %rd43;
	mov.f32 	%f231, %f38;
	@%p242 bra 	$L__BB15_52;
	setp.lt.f32 	%p243, %f38, %f292;
	mov.u64 	%rd409, %rd478;
	mov.f32 	%f231, %f292;
	@%p243 bra 	$L__BB15_52;
	setp.lt.s64 	%p244, %rd478, %rd43;
	min.s64 	%rd409, %rd478, %rd43;
	selp.f32 	%f231, %f292, %f38, %p244;
$L__BB15_52:
	ld.shared.f32 	%f41, [_ZN6thrust24THRUST_300001_SM_1000_NS8cuda_cub4core6detail5shmemE+40];
	ld.shared.u64 	%rd46, [_ZN6thrust24THRUST_300001_SM_1000_NS8cuda_cub4core6detail5shmemE+48];
	setp.lt.f32 	%p245, %f231, %f41;
	mov.u64 	%rd410, %rd46;
	mov.f32 	%f232, %f41;
	@%p245 bra 	$L__BB15_55;
	setp.lt.f32 	%p246, %f41, %f231;
	mov.u64 	%rd410, %rd409;
	mov.f32 	%f232, %f231;
	@%p246 bra 	$L__BB15_55;
	setp.lt.s64 	%p247, %rd409, %rd46;
	min.s64 	%rd410, %rd409, %rd46;
	selp.f32 	%f232, %f231, %f41, %p247;
$L__BB15_55:
	ld.shared.f32 	%f44, [_ZN6thrust24THRUST_300001_SM_1000_NS8cuda_cub4core6detail5shmemE+56];
	ld.shared.u64 	%rd49, [_ZN6thrust24THRUST_300001_SM_1000_NS8cuda_cub4core6detail5shmemE+64];
	setp.lt.f32 	%p248, %f232, %f44;
	mov.u64 	%rd411, %rd49;
	mov.f32 	%f233, %f44;
	@%p248 bra 	$L__BB15_58;
	setp.lt.f32 	%p249, %f44, %f232;
	mov.u64 	%rd411, %rd410;
	mov.f32 	%f233, %f232;
	@%p249 bra 	$L__BB15_58;
	setp.lt.s64 	%p250, %rd410, %rd49;
	min.s64 	%rd411, %rd410, %rd49;
	selp.f32 	%f233, %f232, %f44, %p250;
$L__BB15_58:
	ld.shared.f32 	%f47, [_ZN6thrust24THRUST_300001_SM_1000_NS8cuda_cub4core6detail5shmemE+72];
	ld.shared.u64 	%rd52, [_ZN6thrust24THRUST_300001_SM_1000_NS8cuda_cub4core6detail5shmemE+80];
	setp.lt.f32 	%p251, %f233, %f47;
	mov.u64 	%rd412, %rd52;
	mov.f32 	%f234, %f47;
	@%p251 bra 	$L__BB15_61;
	setp.lt.f32 	%p252, %f47, %f233;
	mov.u64 	%rd412, %rd411;
	mov.f32 	%f234, %f233;
	@%p252 bra 	$L__BB15_61;
	setp.lt.s64 	%p253, %rd411, %rd52;
	min.s64 	%rd412, %rd411, %rd52;
	selp.f32 	%f234, %f233, %f47, %p253;
$L__BB15_61:
	ld.shared.f32 	%f50, [_ZN6thrust24THRUST_300001_SM_1000_NS8cuda_cub4core6detail5shmemE+88];
	ld.shared.u64 	%rd55, [_ZN6thrust24THRUST_300001_SM_1000_NS8cuda_cub4core6detail5shmemE+96];
	setp.lt.f32 	%p254, %f234, %f50;
	mov.u64 	%rd413, %rd55;
	mov.f32 	%f235, %f50;
	@%p254 bra 	$L__BB15_64;
	setp.lt.f32 	%p255, %f50, %f234;
	mov.u64 	%rd413, %rd412;
	mov.f32 	%f235, %f234;
	@%p255 bra 	$L__BB15_64;
	setp.lt.s64 	%p256, %rd412, %rd55;
	min.s64 	%rd413, %rd412, %rd55;
	selp.f32 	%f235, %f234, %f50, %p256;
$L__BB15_64:
	ld.shared.f32 	%f53, [_ZN6thrust24THRUST_300001_SM_1000_NS8cuda_cub4core6detail5shmemE+104];
	ld.shared.u64 	%rd58, [_ZN6thrust24THRUST_300001_SM_1000_NS8cuda_cub4core6detail5shmemE+112];
	setp.lt.f32 	%p257, %f235, %f53;
	mov.u64 	%rd414, %rd58;
	mov.f32 	%f236, %f53;
	@%p257 bra 	$L__BB15_67;
	setp.lt.f32 	%p258, %f53, %f235;
	mov.u64 	%rd414, %rd413;
	mov.f32 	%f236, %f235;
	@%p258 bra 	$L__BB15_67;
	setp.lt.s64 	%p259, %rd413, %rd58;
	min.s64 	%rd414, %rd413, %rd58;
	selp.f32 	%f236, %f235, %f53, %p259;
$L__BB15_67:
	ld.shared.f32 	%f56, [_ZN6thrust24THRUST_300001_SM_1000_NS8cuda_cub4core6detail5shmemE+120];
	ld.shared.u64 	%rd61, [_ZN6thrust24THRUST_300001_SM_1000_NS8cuda_cub4core6detail5shmemE+128];
	setp.lt.f32 	%p260, %f236, %f56;
	mov.f32 	%f292, %f56;
	mov.u64 	%rd478, %rd61;
	@%p260 bra 	$L__BB15_232;
	setp.lt.f32 	%p261, %f56, %f236;
	mov.f32 	%f292, %f236;
	mov.u64 	%rd478, %rd414;
	@%p261 bra 	$L__BB15_232;
	setp.lt.s64 	%p262, %rd414, %rd61;
	min.s64 	%rd478, %rd414, %rd61;
	selp.f32 	%f292, %f236, %f56, %p262;
	bra.uni 	$L__BB15_232;
$L__BB15_70:
	// begin inline asm
	mov.u32 %r208, %laneid;
	// end inline asm
	and.b32  	%r229, %r1, 992;
	add.s32 	%r230, %r229, 32;
	setp.gt.s32 	%p169, %r230, %r29;
	not.b32 	%r231, %r229;
	add.s32 	%r232, %r29, %r231;
	selp.b32 	%r227, %r232, 31, %p169;
	mov.b32 	%r210, %f224;
	mov.b32 	%r226, 1;
	mov.b32 	%r228, -1;
	// begin inline asm
	shfl.sync.down.b32 %r209, %r210, %r226, %r227, %r228;
	// end inline asm
	mov.b32 	%f58, %r209;
	// begin inline asm
	shfl.sync.down.b32 %r214, %r215, %r226, %r227, %r228;
	// end inline asm
	mov.b64 	{%r220, %r225}, %rd402;
	// begin inline asm
	shfl.sync.down.b32 %r219, %r220, %r226, %r227, %r228;
	// end inline asm
	// begin inline asm
	shfl.sync.down.b32 %r224, %r225, %r226, %r227, %r228;
	// end inline asm
	mov.b64 	%rd63, {%r219, %r224};
	setp.ge.s32 	%p170, %r208, %r227;
	mov.u64 	%rd415, %rd402;
	mov.f32 	%f237, %f224;
	@%p170 bra 	$L__BB15_74;
	setp.lt.f32 	%p171, %f224, %f58;
	mov.u64 	%rd415, %rd63;
	mov.f32 	%f237, %f58;
	@%p171 bra 	$L__BB15_74;
	setp.gt.f32 	%p172, %f224, %f58;
	mov.u64 	%rd415, %rd402;
	mov.f32 	%f237, %f224;
	@%p172 bra 	$L__BB15_74;
	setp.lt.s64 	%p173, %rd402, %rd63;
	min.s64 	%rd415, %rd402, %rd63;
	selp.f32 	%f237, %f224, %f58, %p173;
$L__BB15_74:
	mov.b32 	%r234, %f237;
	mov.b32 	%r250, 2;
	mov.b32 	%r252, -1;
	// begin inline asm
	shfl.sync.down.b32 %r233, %r234, %r250, %r227, %r252;
	// end inline asm
	mov.b32 	%f61, %r233;
	// begin inline asm
	shfl.sync.down.b32 %r238, %r239, %r250, %r227, %r252;
	// end inline asm
	mov.b64 	{%r244, %r249}, %rd415;
	// begin inline asm
	shfl.sync.down.b32 %r243, %r244, %r250, %r227, %r252;
	// end inline asm
	// begin inline asm
	shfl.sync.down.b32 %r248, %r249, %r250, %r227, %r252;
	// end inline asm
	mov.b64 	%rd66, {%r243, %r248};
	add.s32 	%r253, %r208, 2;
	setp.gt.s32 	%p174, %r253, %r227;
	mov.u64 	%rd416, %rd415;
	mov.f32 	%f238, %f237;
	@%p174 bra 	$L__BB15_78;
	setp.lt.f32 	%p175, %f237, %f61;
	mov.u64 	%rd416, %rd66;
	mov.f32 	%f238, %f61;
	@%p175 bra 	$L__BB15_78;
	setp.gt.f32 	%p176, %f237, %f61;
	mov.u64 	%rd416, %rd415;
	mov.f32 	%f238, %f237;
	@%p176 bra 	$L__BB15_78;
	setp.lt.s64 	%p177, %rd415, %rd66;
	min.s64 	%rd416, %rd415, %rd66;
	selp.f32 	%f238, %f237, %f61, %p177;
$L__BB15_78:
	mov.b32 	%r255, %f238;
	mov.b32 	%r271, 4;
	mov.b32 	%r273, -1;
	// begin inline asm
	shfl.sync.down.b32 %r254, %r255, %r271, %r227, %r273;
	// end inline asm
	mov.b32 	%f64, %r254;
	// begin inline asm
	shfl.sync.down.b32 %r259, %r260, %r271, %r227, %r273;
	// end inline asm
	mov.b64 	{%r265, %r270}, %rd416;
	// begin inline asm
	shfl.sync.down.b32 %r264, %r265, %r271, %r227, %r273;
	// end inline asm
	// begin inline asm
	shfl.sync.down.b32 %r269, %r270, %r271, %r227, %r273;
	// end inline asm
	mov.b64 	%rd69, {%r264, %r269};
	add.s32 	%r274, %r208, 4;
	setp.gt.s32 	%p178, %r274, %r227;
	mov.f32 	%f239, %f238;
	mov.u64 	%rd417, %rd416;
	@%p178 bra 	$L__BB15_82;
	setp.lt.f32 	%p179, %f238, %f64;
	mov.f32 	%f239, %f64;
	mov.u64 	%rd417, %rd69;
	@%p179 bra 	$L__BB15_82;
	setp.gt.f32 	%p180, %f238, %f64;
	mov.f32 	%f239, %f238;
	mov.u64 	%rd417, %rd416;
	@%p180 bra 	$L__BB15_82;
	setp.lt.s64 	%p181, %rd416, %rd69;
	selp.f32 	%f239, %f238, %f64, %p181;
	min.s64 	%rd417, %rd416, %rd69;
$L__BB15_82:
	mov.b32 	%r276, %f239;
	mov.b32 	%r292, 8;
	mov.b32 	%r294, -1;
	// begin inline asm
	shfl.sync.down.b32 %r275, %r276, %r292, %r227, %r294;
	// end inline asm
	mov.b32 	%f67, %r275;
	// begin inline asm
	shfl.sync.down.b32 %r280, %r281, %r292, %r227, %r294;
	// end inline asm
	mov.b64 	{%r286, %r291}, %rd417;
	// begin inline asm
	shfl.sync.down.b32 %r285, %r286, %r292, %r227, %r294;
	// end inline asm
	// begin inline asm
	shfl.sync.down.b32 %r290, %r291, %r292, %r227, %r294;
	// end inline asm
	mov.b64 	%rd72, {%r285, %r290};
	add.s32 	%r295, %r208, 8;
	setp.gt.s32 	%p182, %r295, %r227;
	mov.f32 	%f240, %f239;
	mov.u64 	%rd418, %rd417;
	@%p182 bra 	$L__BB15_86;
	setp.lt.f32 	%p183, %f239, %f67;
	mov.f32 	%f240, %f67;
	mov.u64 	%rd418, %rd72;
	@%p183 bra 	$L__BB15_86;
	setp.gt.f32 	%p184, %f239, %f67;
	mov.f32 	%f240, %f239;
	mov.u64 	%rd418, %rd417;
	@%p184 bra 	$L__BB15_86;
	setp.lt.s64 	%p185, %rd417, %rd72;
	selp.f32 	%f240, %f239, %f67, %p185;
	min.s64 	%rd418, %rd417, %rd72;
$L__BB15_86:
	mov.b32 	%r297, %f240;
	mov.b32 	%r313, 16;
	mov.b32 	%r315, -1;
	// begin inline asm
	shfl.sync.down.b32 %r296, %r297, %r313, %r227, %r315;
	// end inline asm
	mov.b32 	%f70, %r296;
	// begin inline asm
	shfl.sync.down.b32 %r301, %r302, %r313, %r227, %r315;
	// end inline asm
	mov.b64 	{%r307, %r312}, %rd418;
	// begin inline asm
	shfl.sync.down.b32 %r306, %r307, %r313, %r227, %r315;
	// end inline asm
	// begin inline asm
	shfl.sync.down.b32 %r311, %r312, %r313, %r227, %r315;
	// end inline asm
	mov.b64 	%rd75, {%r306, %r311};
	add.s32 	%r316, %r208, 16;
	setp.gt.s32 	%p186, %r316, %r227;
	mov.f32 	%f292, %f240;
	mov.u64 	%rd478, %rd418;
	@%p186 bra 	$L__BB15_90;
	setp.lt.f32 	%p187, %f240, %f70;
	mov.f32 	%f292, %f70;
	mov.u64 	%rd478, %rd75;
	@%p187 bra 	$L__BB15_90;
	setp.gt.f32 	%p188, %f240, %f70;
	mov.f32 	%f292, %f240;
	mov.u64 	%rd478, %rd418;
	@%p188 bra 	$L__BB15_90;
	setp.lt.s64 	%p189, %rd418, %rd75;
	selp.f32 	%f292, %f240, %f70, %p189;
	min.s64 	%rd478, %rd418, %rd75;
$L__BB15_90:
	setp.ne.s32 	%p190, %r208, 0;
	@%p190 bra 	$L__BB15_92;
	shr.u32 	%r317, %r1, 1;
	and.b32  	%r318, %r317, 496;
	mov.u32 	%r319, _ZN6thrust24THRUST_300001_SM_1000_NS8cuda_cub4core6detail5shmemE;
	add.s32 	%r320, %r319, %r318;
	st.shared.f32 	[%r320+8], %f292;
	st.shared.u64 	[%r320+16], %rd478;
$L__BB15_92:
	bar.sync 	0;
	setp.ne.s32 	%p191, %r1, 0;
	@%p191 bra 	$L__BB15_232;
	setp.lt.s32 	%p192, %r29, 33;
	mov.f32 	%f242, %f292;
	mov.u64 	%rd420, %rd478;
	@%p192 bra 	$L__BB15_97;
	ld.shared.f32 	%f73, [_ZN6thrust24THRUST_300001_SM_1000_NS8cuda_cub4core6detail5shmemE+24];
	ld.shared.u64 	%rd78, [_ZN6thrust24THRUST_300001_SM_1000_NS8cuda_cub4core6detail5shmemE+32];
	setp.lt.f32 	%p193, %f292, %f73;
	mov.f32 	%f242, %f73;
	mov.u64 	%rd420, %rd78;
	@%p193 bra 	$L__BB15_97;
	setp.lt.f32 	%p194, %f73, %f292;
	mov.f32 	%f242, %f292;
	mov.u64 	%rd420, %rd478;
	@%p194 bra 	$L__BB15_97;
	setp.lt.s64 	%p195, %rd478, %rd78;
	selp.f32 	%f242, %f292, %f73, %p195;
	min.s64 	%rd420, %rd478, %rd78;
$L__BB15_97:
	setp.lt.s32 	%p196, %r29, 65;
	mov.f32 	%f243, %f242;
	mov.u64 	%rd421, %rd420;
	@%p196 bra 	$L__BB15_101;
	ld.shared.f32 	%f76, [_ZN6thrust24THRUST_300001_SM_1000_NS8cuda_cub4core6detail5shmemE+40];
	ld.shared.u64 	%rd81, [_ZN6thrust24THRUST_300001_SM_1000_NS8cuda_cub4core6detail5shmemE+48];
	setp.lt.f32 	%p197, %f242, %f76;
	mov.f32 	%f243, %f76;
	mov.u64 	%rd421, %rd81;
	@%p197 bra 	$L__BB15_101;
	setp.lt.f32 	%p198, %f76, %f242;
	mov.f32 	%f243, %f242;
	mov.u64 	%rd421, %rd420;
	@%p198 bra 	$L__BB15_101;
	setp.lt.s64 	%p199, %rd420, %rd81;
	selp.f32 	%f243, %f242, %f76, %p199;
	min.s64 	%rd421, %rd420, %rd81;
$L__BB15_101:
	setp.lt.s32 	%p200, %r29, 97;
	mov.f32 	%f244, %f243;
	mov.u64 	%rd422, %rd421;
	@%p200 bra 	$L__BB15_105;
	ld.shared.f32 	%f79, [_ZN6thrust24THRUST_300001_SM_1000_NS8cuda_cub4core6detail5shmemE+56];
	ld.shared.u64 	%rd84, [_ZN6thrust24THRUST_300001_SM_1000_NS8cuda_cub4core6detail5shmemE+64];
	setp.lt.f32 	%p201, %f243, %f79;
	mov.f32 	%f244, %f79;
	mov.u64 	%rd422, %rd84;
	@%p201 bra 	$L__BB15_105;
	setp.lt.f32 	%p202, %f79, %f243;
	mov.f32 	%f244, %f243;
	mov.u64 	%rd422, %rd421;
	@%p202 bra 	$L__BB15_105;
	setp.lt.s64 	%p203, %rd421, %rd84;
	selp.f32 	%f244, %f243, %f79, %p203;
	min.s64 	%rd422, %rd421, %rd84;
$L__BB15_105:
	setp.lt.s32 	%p204, %r29, 129;
	mov.f32 	%f245, %f244;
	mov.u64 	%rd423, %rd422;
	@%p204 bra 	$L__BB15_109;
	ld.shared.f32 	%f82, [_ZN6thrust24THRUST_300001_SM_1000_NS8cuda_cub4core6detail5shmemE+72];
	ld.shared.u64 	%rd87, [_ZN6thrust24THRUST_300001_SM_1000_NS8cuda_cub4core6detail5shmemE+80];
	setp.lt.f32 	%p205, %f244, %f82;
	mov.f32 	%f245, %f82;
	mov.u64 	%rd423, %rd87;
	@%p205 bra 	$L__BB15_109;
	setp.lt.f32 	%p206, %f82, %f244;
	mov.f32 	%f245, %f244;
	mov.u64 	%rd423, %rd422;
	@%p206 bra 	$L__BB15_109;
	setp.lt.s64 	%p207, %rd422, %rd87;
	selp.f32 	%f245, %f244, %f82, %p207;
	min.s64 	%rd423, %rd422, %rd87;
$L__BB15_109:
	setp.lt.s32 	%p208, %r29, 161;
	mov.f32 	%f246, %f245;
	mov.u64 	%rd424, %rd423;
	@%p208 bra 	$L__BB15_113;
	ld.shared.f32 	%f85, [_ZN6thrust24THRUST_300001_SM_1000_NS8cuda_cub4core6detail5shmemE+88];
	ld.shared.u64 	%rd90, [_ZN6thrust24THRUST_300001_SM_1000_NS8cuda_cub4core6detail5shmemE+96];
	setp.lt.f32 	%p209, %f245, %f85;
	mov.f32 	%f246, %f85;
	mov.u64 	%rd424, %rd90;
	@%p209 bra 	$L__BB15_113;
	setp.lt.f32 	%p210, %f85, %f245;
	mov.f32 	%f246, %f245;
	mov.u64 	%rd424, %rd423;
	@%p210 bra 	$L__BB15_113;
	setp.lt.s64 	%p211, %rd423, %rd90;
	selp.f32 	%f246, %f245, %f85, %p211;
	min.s64 	%rd424, %rd423, %rd90;
$L__BB15_113:
	setp.lt.s32 	%p212, %r29, 193;
	mov.f32 	%f247, %f246;
	mov.u64 	%rd425, %rd424;
	@%p212 bra 	$L__BB15_117;
	ld.shared.f32 	%f88, [_ZN6thrust24THRUST_300001_SM_1000_NS8cuda_cub4core6detail5shmemE+104];
	ld.shared.u64 	%rd93, [_ZN6thrust24THRUST_300001_SM_1000_NS8cuda_cub4core6detail5shmemE+112];
	setp.lt.f32 	%p213, %f246, %f88;
	mov.f32 	%f247, %f88;
	mov.u64 	%rd425, %rd93;
	@%p213 bra 	$L__BB15_117;
	setp.lt.f32 	%p214, %f88, %f246;
	mov.f32 	%f247, %f246;
	mov.u64 	%rd425, %rd424;
	@%p214 bra 	$L__BB15_117;
	setp.lt.s64 	%p215, %rd424, %rd93;
	selp.f32 	%f247, %f246, %f88, %p215;
	min.s64 	%rd425, %rd424, %rd93;
$L__BB15_117:
	setp.lt.s32 	%p216, %r29, 225;
	mov.f32 	%f292, %f247;
	mov.u64 	%rd478, %rd425;
	@%p216 bra 	$L__BB15_232;
	ld.shared.f32 	%f91, [_ZN6thrust24THRUST_300001_SM_1000_NS8cuda_cub4core6detail5shmemE+120];
	ld.shared.u64 	%rd96, [_ZN6thrust24THRUST_300001_SM_1000_NS8cuda_cub4core6detail5shmemE+128];
	setp.lt.f32 	%p217, %f247, %f91;
	mov.f32 	%f292, %f91;
	mov.u64 	%rd478, %rd96;
	@%p217 bra 	$L__BB15_232;
	setp.lt.f32 	%p218, %f91, %f247;
	mov.f32 	%f292, %f247;
	mov.u64 	%rd478, %rd425;
	@%p218 bra 	$L__BB15_232;
	setp.lt.s64 	%p219, %rd425, %rd96;
	selp.f32 	%f292, %f247, %f91, %p219;
	min.s64 	%rd478, %rd425, %rd96;
	bra.uni 	$L__BB15_232;
$L__BB15_121:
	mov.u32 	%r16, %tid.x;
	cvt.u64.u32 	%rd98, %r16;
	mul.wide.u32 	%rd258, %r16, 16;
	add.s64 	%rd239, %rd236, %rd258;
	// begin inline asm
	ld.global.nc.u64 %rd238, [%rd239];
	// end inline asm
	mov.b64 	{%r30, %r31}, %rd238;
	mov.b32 	%f93, %r30;
	add.s64 	%rd241, %rd239, 8;
	// begin inline asm
	ld.global.nc.u64 %rd240, [%rd241];
	// end inline asm
	add.s64 	%rd243, %rd239, 4096;
	// begin inline asm
	ld.global.nc.u64 %rd242, [%rd243];
	// end inline asm
	mov.b64 	{%r32, %r33}, %rd242;
	mov.b32 	%f248, %r32;
	add.s64 	%rd245, %rd239, 4104;
	// begin inline asm
	ld.global.nc.u64 %rd426, [%rd245];
	// end inline asm
	add.s64 	%rd247, %rd239, 8192;
	// begin inline asm
	ld.global.nc.u64 %rd246, [%rd247];
	// end inline asm
	mov.b64 	{%r34, %r35}, %rd246;
	mov.b32 	%f249, %r34;
	add.s64 	%rd249, %rd239, 8200;
	// begin inline asm
	ld.global.nc.u64 %rd427, [%rd249];
	// end inline asm
	add.s64 	%rd251, %rd239, 12288;
	// begin inline asm
	ld.global.nc.u64 %rd250, [%rd251];
	// end inline asm
	mov.b64 	{%r36, %r37}, %rd250;
	mov.b32 	%f250, %r36;
	add.s64 	%rd253, %rd239, 12296;
	// begin inline asm
	ld.global.nc.u64 %rd428, [%rd253];
	// end inline asm
	add.s64 	%rd255, %rd239, 16384;
	// begin inline asm
	ld.global.nc.u64 %rd254, [%rd255];
	// end inline asm
	mov.b64 	{%r38, %r39}, %rd254;
	mov.b32 	%f279, %r38;
	add.s64 	%rd257, %rd239, 16392;
	// begin inline asm
	ld.global.nc.u64 %rd465, [%rd257];
	// end inline asm
	setp.lt.f32 	%p3, %f93, %f248;
	@%p3 bra 	$L__BB15_123;
	setp.lt.f32 	%p4, %f248, %f93;
	setp.lt.s64 	%p5, %rd240, %rd426;
	or.pred  	%p6, %p4, %p5;
	selp.f32 	%f248, %f93, %f248, %p6;
	selp.b64 	%rd426, %rd240, %rd426, %p6;
$L__BB15_123:
	setp.lt.f32 	%p7, %f248, %f249;
	@%p7 bra 	$L__BB15_125;
	setp.lt.f32 	%p8, %f249, %f248;
	setp.lt.s64 	%p9, %rd426, %rd427;
	or.pred  	%p10, %p8, %p9;
	selp.f32 	%f249, %f248, %f249, %p10;
	selp.b64 	%rd427, %rd426, %rd427, %p10;
$L__BB15_125:
	setp.lt.f32 	%p11, %f249, %f250;
	@%p11 bra 	$L__BB15_127;
	setp.lt.f32 	%p12, %f250, %f249;
	setp.lt.s64 	%p13, %rd427, %rd428;
	or.pred  	%p14, %p12, %p13;
	selp.f32 	%f250, %f249, %f250, %p14;
	selp.b64 	%rd428, %rd427, %rd428, %p14;
$L__BB15_127:
	setp.lt.f32 	%p15, %f250, %f279;
	@%p15 bra 	$L__BB15_129;
	setp.lt.f32 	%p16, %f279, %f250;
	setp.lt.s64 	%p17, %rd428, %rd465;
	or.pred  	%p18, %p16, %p17;
	selp.f32 	%f279, %f250, %f279, %p18;
	selp.b64 	%rd465, %rd428, %rd465, %p18;
$L__BB15_129:
	setp.lt.u32 	%p19, %r29, 2560;
	mov.b64 	%rd444, 1280;
	@%p19 bra 	$L__BB15_165;
	add.s64 	%rd262, %rd1, -2560;
	mul.hi.u64 	%rd263, %rd262, -3689348814741910323;
	shr.u64 	%rd112, %rd263, 10;
	setp.lt.u64 	%p20, %rd262, 1280;
	mov.b64 	%rd444, 1280;
	@%p20 bra 	$L__BB15_153;
	add.s64 	%rd265, %rd112, 1;
	and.b64  	%rd430, %rd265, 36028797018963966;
	shl.b64 	%rd266, %rd98, 4;
	add.s64 	%rd267, %rd266, %rd236;
	add.s64 	%rd431, %rd267, 57352;
	mov.b64 	%rd444, 1280;
$L__BB15_132:
	add.s64 	%rd269, %rd431, -36872;
	// begin inline asm
	ld.global.nc.u64 %rd268, [%rd269];
	// end inline asm
	mov.b64 	{%r40, %r41}, %rd268;
	mov.b32 	%f253, %r40;
	add.s64 	%rd271, %rd431, -36864;
	// begin inline asm
	ld.global.nc.u64 %rd434, [%rd271];
	// end inline asm
	add.s64 	%rd273, %rd431, -32776;
	// begin inline asm
	ld.global.nc.u64 %rd272, [%rd273];
	// end inline asm
	mov.b64 	{%r42, %r43}, %rd272;
	mov.b32 	%f254, %r42;
	add.s64 	%rd275, %rd431, -32768;
	// begin inline asm
	ld.global.nc.u64 %rd435, [%rd275];
	// end inline asm
	add.s64 	%rd277, %rd431, -28680;
	// begin inline asm
	ld.global.nc.u64 %rd276, [%rd277];
	// end inline asm
	mov.b64 	{%r44, %r45}, %rd276;
	mov.b32 	%f255, %r44;
	add.s64 	%rd279, %rd431, -28672;
	// begin inline asm
	ld.global.nc.u64 %rd436, [%rd279];
	// end inline asm
	add.s64 	%rd281, %rd431, -24584;
	// begin inline asm
	ld.global.nc.u64 %rd280, [%rd281];
	// end inline asm
	mov.b64 	{%r46, %r47}, %rd280;
	mov.b32 	%f256, %r46;
	add.s64 	%rd283, %rd431, -24576;
	// begin inline asm
	ld.global.nc.u64 %rd437, [%rd283];
	// end inline asm
	add.s64 	%rd285, %rd431, -20488;
	// begin inline asm
	ld.global.nc.u64 %rd284, [%rd285];
	// end inline asm
	mov.b64 	{%r48, %r49}, %rd284;
	mov.b32 	%f257, %r48;
	add.s64 	%rd287, %rd431, -20480;
	// begin inline asm
	ld.global.nc.u64 %rd438, [%rd287];
	// end inline asm
	setp.lt.f32 	%p21, %f279, %f253;
	@%p21 bra 	$L__BB15_134;
	setp.lt.f32 	%p22, %f253, %f279;
	setp.lt.s64 	%p23, %rd465, %rd434;
	or.pred  	%p24, %p22, %p23;
	selp.f32 	%f253, %f279, %f253, %p24;
	selp.b64 	%rd434, %rd465, %rd434, %p24;
$L__BB15_134:
	setp.lt.f32 	%p25, %f253, %f254;
	@%p25 bra 	$L__BB15_136;
	setp.lt.f32 	%p26, %f254, %f253;
	setp.lt.s64 	%p27, %rd434, %rd435;
	or.pred  	%p28, %p26, %p27;
	selp.f32 	%f254, %f253, %f254, %p28;
	selp.b64 	%rd435, %rd434, %rd435, %p28;
$L__BB15_136:
	setp.lt.f32 	%p29, %f254, %f255;
	@%p29 bra 	$L__BB15_138;
	setp.lt.f32 	%p30, %f255, %f254;
	setp.lt.s64 	%p31, %rd435, %rd436;
	or.pred  	%p32, %p30, %p31;
	selp.f32 	%f255, %f254, %f255, %p32;
	selp.b64 	%rd436, %rd435, %rd436, %p32;
$L__BB15_138:
	setp.lt.f32 	%p33, %f255, %f256;
	@%p33 bra 	$L__BB15_140;
	setp.lt.f32 	%p34, %f256, %f255;
	setp.lt.s64 	%p35, %rd436, %rd437;
	or.pred  	%p36, %p34, %p35;
	selp.f32 	%f256, %f255, %f256, %p36;
	selp.b64 	%rd437, %rd436, %rd437, %p36;
$L__BB15_140:
	setp.lt.f32 	%p37, %f256, %f257;
	@%p37 bra 	$L__BB15_142;
	setp.lt.f32 	%p38, %f257, %f256;
	setp.lt.s64 	%p39, %rd437, %rd438;
	or.pred  	%p40, %p38, %p39;
	selp.f32 	%f257, %f256, %f257, %p40;
	selp.b64 	%rd438, %rd437, %rd438, %p40;
$L__BB15_142:
	add.s64 	%rd289, %rd431, -16392;
	// begin inline asm
	ld.global.nc.u64 %rd288, [%rd289];
	// end inline asm
	mov.b64 	{%r50, %r51}, %rd288;
	mov.b32 	%f258, %r50;
	add.s64 	%rd291, %rd431, -16384;
	// begin inline asm
	ld.global.nc.u64 %rd439, [%rd291];
	// end inline asm
	add.s64 	%rd293, %rd431, -12296;
	// begin inline asm
	ld.global.nc.u64 %rd292, [%rd293];
	// end inline asm
	mov.b64 	{%r52, %r53}, %rd292;
	mov.b32 	%f259, %r52;
	add.s64 	%rd295, %rd431, -12288;
	// begin inline asm
	ld.global.nc.u64 %rd440, [%rd295];
	// end inline asm
	add.s64 	%rd297, %rd431, -8200;
	// begin inline asm
	ld.global.nc.u64 %rd296, [%rd297];
	// end inline asm
	mov.b64 	{%r54, %r55}, %rd296;
	mov.b32 	%f260, %r54;
	add.s64 	%rd299, %rd431, -8192;
	// begin inline asm
	ld.global.nc.u64 %rd441, [%rd299];
	// end inline asm
	add.s64 	%rd301, %rd431, -4104;
	// begin inline asm
	ld.global.nc.u64 %rd300, [%rd301];
	// end inline asm
	mov.b64 	{%r56, %r57}, %rd300;
	mov.b32 	%f261, %r56;
	add.s64 	%rd303, %rd431, -4096;
	// begin inline asm
	ld.global.nc.u64 %rd442, [%rd303];
	// end inline asm
	add.s64 	%rd305, %rd431, -8;
	// begin inline asm
	ld.global.nc.u64 %rd304, [%rd305];
	// end inline asm
	mov.b64 	{%r58, %r59}, %rd304;
	mov.b32 	%f279, %r58;
	// begin inline asm
	ld.global.nc.u64 %rd465, [%rd431];
	// end inline asm
	setp.lt.f32 	%p41, %f257, %f258;
	@%p41 bra 	$L__BB15_144;
	setp.lt.f32 	%p42, %f258, %f257;
	setp.lt.s64 	%p43, %rd438, %rd439;
	or.pred  	%p44, %p42, %p43;
	selp.f32 	%f258, %f257, %f258, %p44;
	selp.b64 	%rd439, %rd438, %rd439, %p44;
$L__BB15_144:
	setp.lt.f32 	%p45, %f258, %f259;
	@%p45 bra 	$L__BB15_146;
	setp.lt.f32 	%p46, %f259, %f258;
	setp.lt.s64 	%p47, %rd439, %rd440;
	or.pred  	%p48, %p46, %p47;
	selp.f32 	%f259, %f258, %f259, %p48;
	selp.b64 	%rd440, %rd439, %rd440, %p48;
$L__BB15_146:
	setp.lt.f32 	%p49, %f259, %f260;
	@%p49 bra 	$L__BB15_148;
	setp.lt.f32 	%p50, %f260, %f259;
	setp.lt.s64 	%p51, %rd440, %rd441;
	or.pred  	%p52, %p50, %p51;
	selp.f32 	%f260, %f259, %f260, %p52;
	selp.b64 	%rd441, %rd440, %rd441, %p52;
$L__BB15_148:
	setp.lt.f32 	%p53, %f260, %f261;
	@%p53 bra 	$L__BB15_150;
	setp.lt.f32 	%p54, %f261, %f260;
	setp.lt.s64 	%p55, %rd441, %rd442;
	or.pred  	%p56, %p54, %p55;
	selp.f32 	%f261, %f260, %f261, %p56;
	selp.b64 	%rd442, %rd441, %rd442, %p56;
$L__BB15_150:
	setp.lt.f32 	%p57, %f261, %f279;
	@%p57 bra 	$L__BB15_152;
	setp.lt.f32 	%p58, %f279, %f261;
	setp.lt.s64 	%p59, %rd442, %rd465;
	or.pred  	%p60, %p58, %p59;
	selp.f32 	%f279, %f261, %f279, %p60;
	selp.b64 	%rd465, %rd442, %rd465, %p60;
$L__BB15_152:
	add.s64 	%rd444, %rd444, 2560;
	add.s64 	%rd431, %rd431, 40960;
	add.s64 	%rd430, %rd430, -2;
	setp.ne.s64 	%p61, %rd430, 0;
	@%p61 bra 	$L__BB15_132;
$L__BB15_153:
	and.b64  	%rd308, %rd112, 1;
	setp.eq.b64 	%p62, %rd308, 1;
	@%p62 bra 	$L__BB15_165;
	shl.b64 	%rd329, %rd444, 4;
	mul.wide.u32 	%rd330, %r16, 16;
	add.s64 	%rd331, %rd236, %rd330;
	add.s64 	%rd310, %rd331, %rd329;
	// begin inline asm
	ld.global.nc.u64 %rd309, [%rd310];
	// end inline asm
	mov.b64 	{%r60, %r61}, %rd309;
	mov.b32 	%f265, %r60;
	add.s64 	%rd312, %rd310, 8;
	// begin inline asm
	ld.global.nc.u64 %rd448, [%rd312];
	// end inline asm
	add.s64 	%rd314, %rd310, 4096;
	// begin inline asm
	ld.global.nc.u64 %rd313, [%rd314];
	// end inline asm
	mov.b64 	{%r62, %r63}, %rd313;
	mov.b32 	%f266, %r62;
	add.s64 	%rd316, %rd310, 4104;
	// begin inline asm
	ld.global.nc.u64 %rd449, [%rd316];
	// end inline asm
	add.s64 	%rd318, %rd310, 8192;
	// begin inline asm
	ld.global.nc.u64 %rd317, [%rd318];
	// end inline asm
	mov.b64 	{%r64, %r65}, %rd317;
	mov.b32 	%f267, %r64;
	add.s64 	%rd320, %rd310, 8200;
	// begin inline asm
	ld.global.nc.u64 %rd450, [%rd320];
	// end inline asm
	add.s64 	%rd322, %rd310, 12288;
	// begin inline asm
	ld.global.nc.u64 %rd321, [%rd322];
	// end inline asm
	mov.b64 	{%r66, %r67}, %rd321;
	mov.b32 	%f268, %r66;
	add.s64 	%rd324, %rd310, 12296;
	// begin inline asm
	ld.global.nc.u64 %rd451, [%rd324];
	// end inline asm
	add.s64 	%rd326, %rd310, 16384;
	// begin inline asm
	ld.global.nc.u64 %rd325, [%rd326];
	// end inline asm
	mov.b64 	{%r68, %r69}, %rd325;
	mov.b32 	%f269, %r68;
	add.s64 	%rd328, %rd310, 16392;
	// begin inline asm
	ld.global.nc.u64 %rd452, [%rd328];
	// end inline asm
	setp.lt.f32 	%p63, %f279, %f265;
	@%p63 bra 	$L__BB15_156;
	setp.lt.f32 	%p64, %f265, %f279;
	setp.lt.s64 	%p65, %rd465, %rd448;
	or.pred  	%p66, %p64, %p65;
	selp.f32 	%f265, %f279, %f265, %p66;
	selp.b64 	%rd448, %rd465, %rd448, %p66;
$L__BB15_156:
	setp.lt.f32 	%p67, %f265, %f266;
	@%p67 bra 	$L__BB15_158;
	setp.lt.f32 	%p68, %f266, %f265;
	setp.lt.s64 	%p69, %rd448, %rd449;
	or.pred  	%p70, %p68, %p69;
	selp.f32 	%f266, %f265, %f266, %p70;
	selp.b64 	%rd449, %rd448, %rd449, %p70;
$L__BB15_158:
	setp.lt.f32 	%p71, %f266, %f267;
	@%p71 bra 	$L__BB15_160;
	setp.lt.f32 	%p72, %f267, %f266;
	setp.lt.s64 	%p73, %rd449, %rd450;
	or.pred  	%p74, %p72, %p73;
	selp.f32 	%f267, %f266, %f267, %p74;
	selp.b64 	%rd450, %rd449, %rd450, %p74;
$L__BB15_160:
	setp.lt.f32 	%p75, %f267, %f268;
	@%p75 bra 	$L__BB15_162;
	setp.lt.f32 	%p76, %f268, %f267;
	setp.lt.s64 	%p77, %rd450, %rd451;
	or.pred  	%p78, %p76, %p77;
	selp.f32 	%f268, %f267, %f268, %p78;
	selp.b64 	%rd451, %rd450, %rd451, %p78;
$L__BB15_162:
	setp.lt.f32 	%p79, %f268, %f269;
	@%p79 bra 	$L__BB15_164;
	setp.lt.f32 	%p80, %f269, %f268;
	setp.lt.s64 	%p81, %rd451, %rd452;
	or.pred  	%p82, %p80, %p81;
	selp.f32 	%f269, %f268, %f269, %p82;
	selp.b64 	%rd452, %rd451, %rd452, %p82;
$L__BB15_164:
	add.s64 	%rd444, %rd444, 1280;
	mov.u64 	%rd465, %rd452;
	mov.f32 	%f279, %f269;
$L__BB15_165:
	cvt.s64.s32 	%rd332, %r29;
	setp.ge.s64 	%p83, %rd444, %rd332;
	@%p83 bra 	$L__BB15_188;
	cvt.u32.u64 	%r17, %rd444;
	sub.s32 	%r18, %r29, %r17;
	setp.ge.s32 	%p84, %r16, %r18;
	@%p84 bra 	$L__BB15_188;
	not.b32 	%r70, %r16;
	add.s32 	%r71, %r29, %r70;
	sub.s32 	%r19, %r71, %r17;
	and.b32  	%r72, %r19, 768;
	setp.eq.s32 	%p85, %r72, 768;
	mov.u32 	%r434, %r16;
	@%p85 bra 	$L__BB15_173;
	cvt.u64.u32 	%rd334, %r16;
	add.s64 	%rd335, %rd444, %rd334;
	shl.b64 	%rd336, %rd335, 4;
	add.s64 	%rd455, %rd236, %rd336;
	shr.u32 	%r73, %r19, 8;
	add.s32 	%r74, %r73, 1;
	and.b32  	%r75, %r74, 3;
	neg.s32 	%r432, %r75;
	mov.u32 	%r434, %r16;
$L__BB15_169:
	.pragma "nounroll";
	mov.u64 	%rd176, %rd465;
	mov.f32 	%f155, %f279;
	// begin inline asm
	ld.global.nc.u64 %rd337, [%rd455];
	// end inline asm
	mov.b64 	{%r76, %r77}, %rd337;
	mov.b32 	%f156, %r76;
	add.s64 	%rd340, %rd455, 8;
	// begin inline asm
	ld.global.nc.u64 %rd339, [%rd340];
	// end inline asm
	setp.lt.f32 	%p86, %f155, %f156;
	mov.f32 	%f279, %f156;
	mov.u64 	%rd465, %rd339;
	@%p86 bra 	$L__BB15_172;
	setp.lt.f32 	%p87, %f156, %f155;
	mov.f32 	%f279, %f155;
	mov.u64 	%rd465, %rd176;
	@%p87 bra 	$L__BB15_172;
	setp.lt.s64 	%p88, %rd176, %rd339;
	selp.f32 	%f279, %f155, %f156, %p88;
	min.s64 	%rd465, %rd176, %rd339;
$L__BB15_172:
	add.s32 	%r434, %r434, 256;
	add.s64 	%rd455, %rd455, 4096;
	add.s32 	%r432, %r432, 1;
	setp.ne.s32 	%p89, %r432, 0;
	@%p89 bra 	$L__BB15_169;
$L__BB15_173:
	setp.lt.u32 	%p90, %r19, 768;
	@%p90 bra 	$L__BB15_188;
	cvt.u64.u32 	%rd341, %r434;
	add.s64 	%rd342, %rd444, %rd341;
	shl.b64 	%rd343, %rd342, 4;
	add.s64 	%rd344, %rd343, %rd236;
	add.s64 	%rd460, %rd344, 12296;
$L__BB15_175:
	add.s64 	%rd346, %rd460, -12296;
	// begin inline asm
	ld.global.nc.u64 %rd345, [%rd346];
	// end inline asm
	mov.b64 	{%r78, %r79}, %rd345;
	mov.b32 	%f162, %r78;
	add.s64 	%rd348, %rd460, -12288;
	// begin inline asm
	ld.global.nc.u64 %rd347, [%rd348];
	// end inline asm
	setp.lt.f32 	%p91, %f279, %f162;
	mov.f32 	%f276, %f162;
	mov.u64 	%rd462, %rd347;
	@%p91 bra 	$L__BB15_178;
	setp.lt.f32 	%p92, %f162, %f279;
	mov.f32 	%f276, %f279;
	mov.u64 	%rd462, %rd465;
	@%p92 bra 	$L__BB15_178;
	setp.lt.s64 	%p93, %rd465, %rd347;
	selp.f32 	%f276, %f279, %f162, %p93;
	min.s64 	%rd462, %rd465, %rd347;
$L__BB15_178:
	add.s64 	%rd350, %rd460, -8200;
	// begin inline asm
	ld.global.nc.u64 %rd349, [%rd350];
	// end inline asm
	mov.b64 	{%r80, %r81}, %rd349;
	mov.b32 	%f165, %r80;
	add.s64 	%rd352, %rd460, -8192;
	// begin inline asm
	ld.global.nc.u64 %rd351, [%rd352];
	// end inline asm
	setp.lt.f32 	%p94, %f276, %f165;
	mov.f32 	%f277, %f165;
	mov.u64 	%rd463, %rd351;
	@%p94 bra 	$L__BB15_181;
	setp.lt.f32 	%p95, %f165, %f276;
	mov.f32 	%f277, %f276;
	mov.u64 	%rd463, %rd462;
	@%p95 bra 	$L__BB15_181;
	setp.lt.s64 	%p96, %rd462, %rd351;
	selp.f32 	%f277, %f276, %f165, %p96;
	min.s64 	%rd463, %rd462, %rd351;
$L__BB15_181:
	add.s64 	%rd354, %rd460, -4104;
	// begin inline asm
	ld.global.nc.u64 %rd353, [%rd354];
	// end inline asm
	mov.b64 	{%r82, %r83}, %rd353;
	mov.b32 	%f168, %r82;
	add.s64 	%rd356, %rd460, -4096;
	// begin inline asm
	ld.global.nc.u64 %rd355, [%rd356];
	// end inline asm
	setp.lt.f32 	%p97, %f277, %f168;
	mov.f32 	%f278, %f168;
	mov.u64 	%rd464, %rd355;
	@%p97 bra 	$L__BB15_184;
	setp.lt.f32 	%p98, %f168, %f277;
	mov.f32 	%f278, %f277;
	mov.u64 	%rd464, %rd463;
	@%p98 bra 	$L__BB15_184;
	setp.lt.s64 	%p99, %rd463, %rd355;
	selp.f32 	%f278, %f277, %f168, %p99;
	min.s64 	%rd464, %rd463, %rd355;
$L__BB15_184:
	add.s64 	%rd358, %rd460, -8;
	// begin inline asm
	ld.global.nc.u64 %rd357, [%rd358];
	// end inline asm
	mov.b64 	{%r84, %r85}, %rd357;
	mov.b32 	%f171, %r84;
	// begin inline asm
	ld.global.nc.u64 %rd359, [%rd460];
	// end inline asm
	setp.lt.f32 	%p100, %f278, %f171;
	mov.f32 	%f279, %f171;
	mov.u64 	%rd465, %rd359;
	@%p100 bra 	$L__BB15_187;
	setp.lt.f32 	%p101, %f171, %f278;
	mov.f32 	%f279, %f278;
	mov.u64 	%rd465, %rd464;
	@%p101 bra 	$L__BB15_187;
	setp.lt.s64 	%p102, %rd464, %rd359;
	selp.f32 	%f279, %f278, %f171, %p102;
	min.s64 	%rd465, %rd464, %rd359;
$L__BB15_187:
	add.s32 	%r434, %r434, 1024;
	add.s64 	%rd460, %rd460, 16384;
	setp.lt.s32 	%p103, %r434, %r18;
	@%p103 bra 	$L__BB15_175;
$L__BB15_188:
	// begin inline asm
	mov.u32 %r86, %laneid;
	// end inline asm
	mov.b32 	%r88, %f279;
	mov.b32 	%r104, 1;
	mov.b32 	%r105, 31;
	mov.b32 	%r106, -1;
	// begin inline asm
	shfl.sync.down.b32 %r87, %r88, %r104, %r105, %r106;
	// end inline asm
	mov.b32 	%f175, %r87;
	// begin inline asm
	shfl.sync.down.b32 %r92, %r93, %r104, %r105, %r106;
	// end inline asm
	mov.b64 	{%r98, %r103}, %rd465;
	// begin inline asm
	shfl.sync.down.b32 %r97, %r98, %r104, %r105, %r106;
	// end inline asm
	// begin inline asm
	shfl.sync.down.b32 %r102, %r103, %r104, %r105, %r106;
	// end inline asm
	mov.b64 	%rd200, {%r97, %r102};
	setp.gt.s32 	%p104, %r86, 30;
	mov.f32 	%f281, %f279;
	mov.u64 	%rd467, %rd465;
	@%p104 bra 	$L__BB15_192;
	setp.lt.f32 	%p105, %f279, %f175;
	mov.f32 	%f281, %f175;
	mov.u64 	%rd467, %rd200;
	@%p105 bra 	$L__BB15_192;
	setp.gt.f32 	%p106, %f279, %f175;
	mov.f32 	%f281, %f279;
	mov.u64 	%rd467, %rd465;
	@%p106 bra 	$L__BB15_192;
	setp.lt.s64 	%p107, %rd465, %rd200;
	selp.f32 	%f281, %f279, %f175, %p107;
	min.s64 	%rd467, %rd465, %rd200;
$L__BB15_192:
	mov.b32 	%r108, %f281;
	mov.b32 	%r124, 2;
	mov.b32 	%r125, 31;
	mov.b32 	%r126, -1;
	// begin inline asm
	shfl.sync.down.b32 %r107, %r108, %r124, %r125, %r126;
	// end inline asm
	mov.b32 	%f178, %r107;
	// begin inline asm
	shfl.sync.down.b32 %r112, %r113, %r124, %r125, %r126;
	// end inline asm
	mov.b64 	{%r118, %r123}, %rd467;
	// begin inline asm
	shfl.sync.down.b32 %r117, %r118, %r124, %r125, %r126;
	// end inline asm
	// begin inline asm
	shfl.sync.down.b32 %r122, %r123, %r124, %r125, %r126;
	// end inline asm
	mov.b64 	%rd203, {%r117, %r122};
	setp.gt.s32 	%p108, %r86, 29;
	mov.f32 	%f282, %f281;
	mov.u64 	%rd468, %rd467;
	@%p108 bra 	$L__BB15_196;
	setp.lt.f32 	%p109, %f281, %f178;
	mov.f32 	%f282, %f178;
	mov.u64 	%rd468, %rd203;
	@%p109 bra 	$L__BB15_196;
	setp.gt.f32 	%p110, %f281, %f178;
	mov.f32 	%f282, %f281;
	mov.u64 	%rd468, %rd467;
	@%p110 bra 	$L__BB15_196;
	setp.lt.s64 	%p111, %rd467, %rd203;
	selp.f32 	%f282, %f281, %f178, %p111;
	min.s64 	%rd468, %rd467, %rd203;
$L__BB15_196:
	mov.b32 	%r128, %f282;
	mov.b32 	%r144, 4;
	mov.b32 	%r145, 31;
	mov.b32 	%r146, -1;
	// begin inline asm
	shfl.sync.down.b32 %r127, %r128, %r144, %r145, %r146;
	// end inline asm
	mov.b32 	%f181, %r127;
	// begin inline asm
	shfl.sync.down.b32 %r132, %r133, %r144, %r145, %r146;
	// end inline asm
	mov.b64 	{%r138, %r143}, %rd468;
	// begin inline asm
	shfl.sync.down.b32 %r137, %r138, %r144, %r145, %r146;
	// end inline asm
	// begin inline asm
	shfl.sync.down.b32 %r142, %r143, %r144, %r145, %r146;
	// end inline asm
	mov.b64 	%rd206, {%r137, %r142};
	setp.gt.s32 	%p112, %r86, 27;
	mov.f32 	%f283, %f282;
	mov.u64 	%rd469, %rd468;
	@%p112 bra 	$L__BB15_200;
	setp.lt.f32 	%p113, %f282, %f181;
	mov.f32 	%f283, %f181;
	mov.u64 	%rd469, %rd206;
	@%p113 bra 	$L__BB15_200;
	setp.gt.f32 	%p114, %f282, %f181;
	mov.f32 	%f283, %f282;
	mov.u64 	%rd469, %rd468;
	@%p114 bra 	$L__BB15_200;
	setp.lt.s64 	%p115, %rd468, %rd206;
	selp.f32 	%f283, %f282, %f181, %p115;
	min.s64 	%rd469, %rd468, %rd206;
$L__BB15_200:
	mov.b32 	%r148, %f283;
	mov.b32 	%r164, 8;
	mov.b32 	%r165, 31;
	mov.b32 	%r166, -1;
	// begin inline asm
	shfl.sync.down.b32 %r147, %r148, %r164, %r165, %r166;
	// end inline asm
	mov.b32 	%f184, %r147;
	// begin inline asm
	shfl.sync.down.b32 %r152, %r153, %r164, %r165, %r166;
	// end inline asm
	mov.b64 	{%r158, %r163}, %rd469;
	// begin inline asm
	shfl.sync.down.b32 %r157, %r158, %r164, %r165, %r166;
	// end inline asm
	// begin inline asm
	shfl.sync.down.b32 %r162, %r163, %r164, %r165, %r166;
	// end inline asm
	mov.b64 	%rd209, {%r157, %r162};
	setp.gt.s32 	%p116, %r86, 23;
	mov.f32 	%f284, %f283;
	mov.u64 	%rd470, %rd469;
	@%p116 bra 	$L__BB15_204;
	setp.lt.f32 	%p117, %f283, %f184;
	mov.f32 	%f284, %f184;
	mov.u64 	%rd470, %rd209;
	@%p117 bra 	$L__BB15_204;
	setp.gt.f32 	%p118, %f283, %f184;
	mov.f32 	%f284, %f283;
	mov.u64 	%rd470, %rd469;
	@%p118 bra 	$L__BB15_204;
	setp.lt.s64 	%p119, %rd469, %rd209;
	selp.f32 	%f284, %f283, %f184, %p119;
	min.s64 	%rd470, %rd469, %rd209;
$L__BB15_204:
	mov.b32 	%r168, %f284;
	mov.b32 	%r184, 16;
	mov.b32 	%r185, 31;
	mov.b32 	%r186, -1;
	// begin inline asm
	shfl.sync.down.b32 %r167, %r168, %r184, %r185, %r186;
	// end inline asm
	mov.b32 	%f187, %r167;
	// begin inline asm
	shfl.sync.down.b32 %r172, %r173, %r184, %r185, %r186;
	// end inline asm
	mov.b64 	{%r178, %r183}, %rd470;
	// begin inline asm
	shfl.sync.down.b32 %r177, %r178, %r184, %r185, %r186;
	// end inline asm
	// begin inline asm
	shfl.sync.down.b32 %r182, %r183, %r184, %r185, %r186;
	// end inline asm
	mov.b64 	%rd212, {%r177, %r182};
	setp.gt.s32 	%p120, %r86, 15;
	mov.f32 	%f292, %f284;
	mov.u64 	%rd478, %rd470;
	@%p120 bra 	$L__BB15_208;
	setp.lt.f32 	%p121, %f284, %f187;
	mov.f32 	%f292, %f187;
	mov.u64 	%rd478, %rd212;
	@%p121 bra 	$L__BB15_208;
	setp.gt.f32 	%p122, %f284, %f187;
	mov.f32 	%f292, %f284;
	mov.u64 	%rd478, %rd470;
	@%p122 bra 	$L__BB15_208;
	setp.lt.s64 	%p123, %rd470, %rd212;
	selp.f32 	%f292, %f284, %f187, %p123;
	min.s64 	%rd478, %rd470, %rd212;
$L__BB15_208:
	setp.ne.s32 	%p124, %r86, 0;
	@%p124 bra 	$L__BB15_210;
	shr.u32 	%r187, %r16, 1;
	and.b32  	%r188, %r187, 496;
	mov.u32 	%r189, _ZN6thrust24THRUST_300001_SM_1000_NS8cuda_cub4core6detail5shmemE;
	add.s32 	%r190, %r189, %r188;
	st.shared.f32 	[%r190+8], %f292;
	st.shared.u64 	[%r190+16], %rd478;
$L__BB15_210:
	bar.sync 	0;
	setp.ne.s32 	%p125, %r16, 0;
	@%p125 bra 	$L__BB15_232;
	ld.shared.f32 	%f190, [_ZN6thrust24THRUST_300001_SM_1000_NS8cuda_cub4core6detail5shmemE+24];
	ld.shared.u64 	%rd215, [_ZN6thrust24THRUST_300001_SM_1000_NS8cuda_cub4core6detail5shmemE+32];
	setp.lt.f32 	%p126, %f292, %f190;
	mov.f32 	%f286, %f190;
	mov.u64 	%rd472, %rd215;
	@%p126 bra 	$L__BB15_214;
	setp.lt.f32 	%p127, %f190, %f292;
	mov.f32 	%f286, %f292;
	mov.u64 	%rd472, %rd478;
	@%p127 bra 	$L__BB15_214;
	setp.lt.s64 	%p128, %rd478, %rd215;
	selp.f32 	%f286, %f292, %f190, %p128;
	min.s64 	%rd472, %rd478, %rd215;
$L__BB15_214:
	ld.shared.f32 	%f193, [_ZN6thrust24THRUST_300001_SM_1000_NS8cuda_cub4core6detail5shmemE+40];
	ld.shared.u64 	%rd218, [_ZN6thrust24THRUST_300001_SM_1000_NS8cuda_cub4core6detail5shmemE+48];
	setp.lt.f32 	%p129, %f286, %f193;
	mov.f32 	%f287, %f193;
	mov.u64 	%rd473, %rd218;
	@%p129 bra 	$L__BB15_217;
	setp.lt.f32 	%p130, %f193, %f286;
	mov.f32 	%f287, %f286;
	mov.u64 	%rd473, %rd472;
	@%p130 bra 	$L__BB15_217;
	setp.lt.s64 	%p131, %rd472, %rd218;
	selp.f32 	%f287, %f286, %f193, %p131;
	min.s64 	%rd473, %rd472, %rd218;
$L__BB15_217:
	ld.shared.f32 	%f196, [_ZN6thrust24THRUST_300001_SM_1000_NS8cuda_cub4core6detail5shmemE+56];
	ld.shared.u64 	%rd221, [_ZN6thrust24THRUST_300001_SM_1000_NS8cuda_cub4core6detail5shmemE+64];
	setp.lt.f32 	%p132, %f287, %f196;
	mov.f32 	%f288, %f196;
	mov.u64 	%rd474, %rd221;
	@%p132 bra 	$L__BB15_220;
	setp.lt.f32 	%p133, %f196, %f287;
	mov.f32 	%f288, %f287;
	mov.u64 	%rd474, %rd473;
	@%p133 bra 	$L__BB15_220;
	setp.lt.s64 	%p134, %rd473, %rd221;
	selp.f32 	%f288, %f287, %f196, %p134;
	min.s64 	%rd474, %rd473, %rd221;
$L__BB15_220:
	ld.shared.f32 	%f199, [_ZN6thrust24THRUST_300001_SM_1000_NS8cuda_cub4core6detail5shmemE+72];
	ld.shared.u64 	%rd224, [_ZN6thrust24THRUST_300001_SM_1000_NS8cuda_cub4core6detail5shmemE+80];
	setp.lt.f32 	%p135, %f288, %f199;
	mov.f32 	%f289, %f199;
	mov.u64 	%rd475, %rd224;
	@%p135 bra 	$L__BB15_223;
	setp.lt.f32 	%p136, %f199, %f288;
	mov.f32 	%f289, %f288;
	mov.u64 	%rd475, %rd474;
	@%p136 bra 	$L__BB15_223;
	setp.lt.s64 	%p137, %rd474, %rd224;
	selp.f32 	%f289, %f288, %f199, %p137;
	min.s64 	%rd475, %rd474, %rd224;
$L__BB15_223:
	ld.shared.f32 	%f202, [_ZN6thrust24THRUST_300001_SM_1000_NS8cuda_cub4core6detail5shmemE+88];
	ld.shared.u64 	%rd227, [_ZN6thrust24THRUST_300001_SM_1000_NS8cuda_cub4core6detail5shmemE+96];
	setp.lt.f32 	%p138, %f289, %f202;
	mov.f32 	%f290, %f202;
	mov.u64 	%rd476, %rd227;
	@%p138 bra 	$L__BB15_226;
	setp.lt.f32 	%p139, %f202, %f289;
	mov.f32 	%f290, %f289;
	mov.u64 	%rd476, %rd475;
	@%p139 bra 	$L__BB15_226;
	setp.lt.s64 	%p140, %rd475, %rd227;
	selp.f32 	%f290, %f289, %f202, %p140;
	min.s64 	%rd476, %rd475, %rd227;
$L__BB15_226:
	ld.shared.f32 	%f205, [_ZN6thrust24THRUST_300001_SM_1000_NS8cuda_cub4core6detail5shmemE+104];
	ld.shared.u64 	%rd230, [_ZN6thrust24THRUST_300001_SM_1000_NS8cuda_cub4core6detail5shmemE+112];
	setp.lt.f32 	%p141, %f290, %f205;
	mov.f32 	%f291, %f205;
	mov.u64 	%rd477, %rd230;
	@%p141 bra 	$L__BB15_229;
	setp.lt.f32 	%p142, %f205, %f290;
	mov.f32 	%f291, %f290;
	mov.u64 	%rd477, %rd476;
	@%p142 bra 	$L__BB15_229;
	setp.lt.s64 	%p143, %rd476, %rd230;
	selp.f32 	%f291, %f290, %f205, %p143;
	min.s64 	%rd477, %rd476, %rd230;
$L__BB15_229:
	ld.shared.f32 	%f208, [_ZN6thrust24THRUST_300001_SM_1000_NS8cuda_cub4core6detail5shmemE+120];
	ld.shared.u64 	%rd233, [_ZN6thrust24THRUST_300001_SM_1000_NS8cuda_cub4core6detail5shmemE+128];
	setp.lt.f32 	%p144, %f291, %f208;
	mov.f32 	%f292, %f208;
	mov.u64 	%rd478, %rd233;
	@%p144 bra 	$L__BB15_232;
	setp.lt.f32 	%p145, %f208, %f291;
	mov.f32 	%f292, %f291;
	mov.u64 	%rd478, %rd477;
	@%p145 bra 	$L__BB15_232;
	setp.lt.s64 	%p146, %rd477, %rd233;
	selp.f32 	%f292, %f291, %f208, %p146;
	min.s64 	%rd478, %rd477, %rd233;
$L__BB15_232:
	mov.u32 	%r426, %tid.x;
	setp.ne.s32 	%p263, %r426, 0;
	@%p263 bra 	$L__BB15_234;
	ld.param.u64 	%rd391, [_ZN6thrust24THRUST_300001_SM_1000_NS8cuda_cub4core6detail13_kernel_agentINS1_8__reduce11ReduceAgentIPN4cuda3std3__45tupleIJflEEESC_SB_lNS1_9__extrema9arg_max_fIflNS9_4lessIfEEEEEEJSC_SC_iSH_EEEvDpT0__param_1];
	cvta.to.global.u64 	%rd390, %rd391;
	st.global.f32 	[%rd390], %f292;
	st.global.u64 	[%rd390+8], %rd478;
$L__BB15_234:
	ret;

}
	// .globl	_ZN3cub18CUB_300001_SM_10006detail11EmptyKernelIvEEvv
.visible .entry _ZN3cub18CUB_300001_SM_10006detail11EmptyKernelIvEEvv()
{


	ret;

}
	// .globl	_ZN3cub18CUB_300001_SM_10006detail8for_each13static_kernelINS2_12policy_hub_t12policy_500_tElN6thrust24THRUST_300001_SM_1000_NS8cuda_cub6__fill7functorINS7_10device_ptrIiEEiEEEEvT0_T1_
.visible .entry _ZN3cub18CUB_300001_SM_10006detail8for_each13static_kernelINS2_12policy_hub_t12policy_500_tElN6thrust24THRUST_300001_SM_1000_NS8cuda_cub6__fill7functorINS7_10device_ptrIiEEiEEEEvT0_T1_(
	.param .u64 _ZN3cub18CUB_300001_SM_10006detail8for_each13static_kernelINS2_12policy_hub_t12policy_500_tElN6thrust24THRUST_300001_SM_1000_NS8cuda_cub6__fill7functorINS7_10device_ptrIiEEiEEEEvT0_T1__param_0,
	.param .align 8 .b8 _ZN3cub18CUB_300001_SM_10006detail8for_each13static_kernelINS2_12policy_hub_t12policy_500_tElN6thrust24THRUST_300001_SM_1000_NS8cuda_cub6__fill7functorINS7_10device_ptrIiEEiEEEEvT0_T1__param_1[16]
)
.maxntid 256
{
	.reg .pred 	%p<4>;
	.reg .b16 	%rs<5>;
	.reg .b32 	%r<12>;
	.reg .b64 	%rd<17>;

	ld.param.u32 	%r3, [_ZN3cub18CUB_300001_SM_10006detail8for_each13static_kernelINS2_12policy_hub_t12policy_500_tElN6thrust24THRUST_300001_SM_1000_NS8cuda_cub6__fill7functorINS7_10device_ptrIiEEiEEEEvT0_T1__param_1+8];
	ld.param.u64 	%rd5, [_ZN3cub18CUB_300001_SM_10006detail8for_each13static_kernelINS2_12policy_hub_t12policy_500_tElN6thrust24THRUST_300001_SM_1000_NS8cuda_cub6__fill7functorINS7_10device_ptrIiEEiEEEEvT0_T1__param_1];
	ld.param.u64 	%rd6, [_ZN3cub18CUB_300001_SM_10006detail8for_each13static_kernelINS2_12policy_hub_t12policy_500_tElN6thrust24THRUST_300001_SM_1000_NS8cuda_cub6__fill7functorINS7_10device_ptrIiEEiEEEEvT0_T1__param_0];
	mov.u32 	%r9, %ctaid.x;
	mul.wide.u32 	%rd1, %r9, 512;
	sub.s64 	%rd2, %rd6, %rd1;
	setp.lt.s64 	%p1, %rd2, 512;
	@%p1 bra 	$L__BB17_2;
	mov.u32 	%r11, %tid.x;
	cvta.to.global.u64 	%rd12, %rd5;
	cvt.u64.u32 	%rd13, %r11;
	add.s64 	%rd14, %rd1, %rd13;
	shl.b64 	%rd15, %rd14, 2;
	add.s64 	%rd16, %rd12, %rd15;
	st.global.u32 	[%rd16], %r3;
	st.global.u32 	[%rd16+1024], %r3;
	bra.uni 	$L__BB17_6;
$L__BB17_2:
	cvta.to.global.u64 	%rd7, %rd5;
	mov.u32 	%r2, %tid.x;
	cvt.s64.s32 	%rd3, %rd2;
	cvt.u64.u32 	%rd8, %r2;
	setp.le.s64 	%p2, %rd3, %rd8;
	add.s64 	%rd9, %rd1, %rd8;
	shl.b64 	%rd10, %rd9, 2;
	add.s64 	%rd4, %rd7, %rd10;
	@%p2 bra 	$L__BB17_4;
	st.global.u32 	[%rd4], %r3;
$L__BB17_4:
	add.s32 	%r10, %r2, 256;
	cvt.u64.u32 	%rd11, %r10;
	setp.le.s64 	%p3, %rd3, %rd11;
	@%p3 bra 	$L__BB17_6;
	st.global.u32 	[%rd4+1024], %r3;
$L__BB17_6:
	ret;

}


// ===== COMPILED SASS (sm_100) =====

	.target	sm_100

	.elftype	@"ET_EXEC"


//--------------------- .note.nv.tkinfo           --------------------------
	.section	.note.nv.tkinfo,"",@"SHT_NOTE"
	.sectionflags	@"SHF_NOTE_NV_TKINFO"
	.tkinfo
        /*0018*/ 	.word	0x00000002
        /*0030*/ 	.string	""
        /*0030*/ 	.string	"ptxas"
        /*0030*/ 	.string	"Cuda compilation tools, release 13.0, V13.0.88"
        /*0030*/ 	.string	"Build cuda_13.0.r13.0/compiler.36424714_0"
        /*0030*/ 	.string	"-arch sm_100 -m 64 "



//--------------------- .note.nv.cuinfo           --------------------------
	.section	.note.nv.cuinfo,"",@"SHT_NOTE"
	.sectionflags	@"SHF_NOTE_NV_CUINFO"
        /*0018*/ 	.short	0x0002
        /*001a*/ 	.short	0x0064
        /*001c*/ 	.short	0x0082
	.zero		2


//--------------------- .nv.info                  --------------------------
	.section	.nv.info,"",@"SHT_CUDA_INFO"
	.align	4


	//----- nvinfo : EIATTR_REGCOUNT
	.align		4
        /*0000*/ 	.byte	0x04, 0x2f
        /*0002*/ 	.short	(.L_47 - .L_46)
	.align		4
.L_46:
        /*0004*/ 	.word	index@(_Z15BuildTreeKernelPfS_PiPjfiiff)
        /*0008*/ 	.word	0x0000001c


	//----- nvinfo : EIATTR_FRAME_SIZE
	.align		4
.L_47:
        /*000c*/ 	.byte	0x04, 0x11
        /*000e*/ 	.short	(.L_49 - .L_48)
	.align		4
.L_48:
        /*0010*/ 	.word	index@(_Z15BuildTreeKernelPfS_PiPjfiiff)
        /*0014*/ 	.word	0x00000018


	//----- nvinfo : EIATTR_REGCOUNT
	.align		4
.L_49:
        /*0018*/ 	.byte	0x04, 0x2f
        /*001a*/ 	.short	(.L_51 - .L_50)
	.align		4
.L_50:
        /*001c*/ 	.word	index@(_Z19SummarizeTreeKernelPfS_PiS0_Pji)
        /*0020*/ 	.word	0x00000019


	//----- nvinfo : EIATTR_FRAME_SIZE
	.align		4
.L_51:
        /*0024*/ 	.byte	0x04, 0x11
        /*0026*/ 	.short	(.L_53 - .L_52)
	.align		4
.L_52:
        /*0028*/ 	.word	index@($__internal_0_$__cuda_sm3x_div_rn_noftz_f32_slowpath)
        /*002c*/ 	.word	0x00000000


	//----- nvinfo : EIATTR_FRAME_SIZE
	.align		4
.L_53:
        /*0030*/ 	.byte	0x04, 0x11
        /*0032*/ 	.short	(.L_55 - .L_54)
	.align		4
.L_54:
        /*0034*/ 	.word	index@(_Z19SummarizeTreeKernelPfS_PiS0_Pji)
        /*0038*/ 	.word	0x00000000


	//----- nvinfo : EIATTR_REGCOUNT
	.align		4
.L_55:
        /*003c*/ 	.byte	0x04, 0x2f
        /*003e*/ 	.short	(.L_57 - .L_56)
	.align		4
.L_56:
        /*0040*/ 	.word	index@(_ZN6thrust24THRUST_300001_SM_1000_NS8cuda_cub4core6detail13_kernel_agentINS1_8__reduce11ReduceAgentINS0_12zip_iteratorIN4cuda3std3__45tupleIJNS0_10device_ptrIfEENS0_17counting_iteratorIlNS0_11use_defaultESF_SF_EEEEEEEPNSB_IJflEEESJ_iNS1_9__extrema9arg_min_fIflNSA_4lessIfEEEEEEJSI_SK_iSP_EEEvDpT0_)
        /*0044*/ 	.word	0x0000001e


	//----- nvinfo : EIATTR_FRAME_SIZE
	.align		4
.L_57:
        /*0048*/ 	.byte	0x04, 0x11
        /*004a*/ 	.short	(.L_59 - .L_58)
	.align		4
.L_58:
        /*004c*/ 	.word	index@(_ZN6thrust24THRUST_300001_SM_1000_NS8cuda_cub4core6detail13_kernel_agentINS1_8__reduce11ReduceAgentINS0_12zip_iteratorIN4cuda3std3__45tupleIJNS0_10device_ptrIfEENS0_17counting_iteratorIlNS0_11use_defaultESF_SF_EEEEEEEPNSB_IJflEEESJ_iNS1_9__extrema9arg_min_fIflNSA_4lessIfEEEEEEJSI_SK_iSP_EEEvDpT0_)
        /*0050*/ 	.word	0x00000000


	//----- nvinfo : EIATTR_REGCOUNT
	.align		4
.L_59:
        /*0054*/ 	.byte	0x04, 0x2f
        /*0056*/ 	.short	(.L_61 - .L_60)
	.align		4
.L_60:
        /*0058*/ 	.word	index@(_ZN6thrust24THRUST_300001_SM_1000_NS8cuda_cub4core6detail13_kernel_agentINS1_8__reduce11ReduceAgentINS0_12zip_iteratorIN4cuda3std3__45tupleIJNS0_10device_ptrIfEENS0_17counting_iteratorIlNS0_11use_defaultESF_SF_EEEEEEEPNSB_IJflEEESJ_iNS1_9__extrema9arg_min_fIflNSA_4lessIfEEEEEEJSI_SK_iN3cub18CUB_300001_SM_100013GridEvenShareIiEENSS_9GridQueueIjEESP_EEEvDpT0_)
        /*005c*/ 	.word	0x0000001d


	//----- nvinfo : EIATTR_FRAME_SIZE
	.align		4
.L_61:
        /*0060*/ 	.byte	0x04, 0x11
        /*0062*/ 	.short	(.L_63 - .L_62)
	.align		4
.L_62:
        /*0064*/ 	.word	index@(_ZN6thrust24THRUST_300001_SM_1000_NS8cuda_cub4core6detail13_kernel_agentINS1_8__reduce11ReduceAgentINS0_12zip_iteratorIN4cuda3std3__45tupleIJNS0_10device_ptrIfEENS0_17counting_iteratorIlNS0_11use_defaultESF_SF_EEEEEEEPNSB_IJflEEESJ_iNS1_9__extrema9arg_min_fIflNSA_4lessIfEEEEEEJSI_SK_iN3cub18CUB_300001_SM_100013GridEvenShareIiEENSS_9GridQueueIjEESP_EEEvDpT0_)
        /*0068*/ 	.word	0x00000000


	//----- nvinfo : EIATTR_REGCOUNT
	.align		4
.L_63:
        /*006c*/ 	.byte	0x04, 0x2f
        /*006e*/ 	.short	(.L_65 - .L_64)
	.align		4
.L_64:
        /*0070*/ 	.word	index@(_ZN6thrust24THRUST_300001_SM_1000_NS8cuda_cub4core6detail13_kernel_agentINS1_8__reduce10DrainAgentIiEEJN3cub18CUB_300001_SM_10009GridQueueIjEEiEEEvDpT0_)
        /*0074*/ 	.word	0x00000008


	//----- nvinfo : EIATTR_FRAME_SIZE
	.align		4
.L_65:
        /*0078*/ 	.byte	0x04, 0x11
        /*007a*/ 	.short	(.L_67 - .L_66)
	.align		4
.L_66:
        /*007c*/ 	.word	index@(_ZN6thrust24THRUST_300001_SM_1000_NS8cuda_cub4core6detail13_kernel_agentINS1_8__reduce10DrainAgentIiEEJN3cub18CUB_300001_SM_10009GridQueueIjEEiEEEvDpT0_)
        /*0080*/ 	.word	0x00000000


	//----- nvinfo : EIATTR_REGCOUNT
	.align		4
.L_67:
        /*0084*/ 	.byte	0x04, 0x2f
        /*0086*/ 	.short	(.L_69 - .L_68)
	.align		4
.L_68:
        /*0088*/ 	.word	index@(_ZN6thrust24THRUST_300001_SM_1000_NS8cuda_cub4core6detail13_kernel_agentINS1_8__reduce11ReduceAgentIPN4cuda3std3__45tupleIJflEEESC_SB_iNS1_9__extrema9arg_min_fIflNS9_4lessIfEEEEEEJSC_SC_iSH_EEEvDpT0_)
        /*008c*/ 	.word	0x0000001e


	//----- nvinfo : EIATTR_FRAME_SIZE
	.align		4
.L_69:
        /*0090*/ 	.byte	0x04, 0x11
        /*0092*/ 	.short	(.L_71 - .L_70)
	.align		4
.L_70:
        /*0094*/ 	.word	index@(_ZN6thrust24THRUST_300001_SM_1000_NS8cuda_cub4core6detail13_kernel_agentINS1_8__reduce11ReduceAgentIPN4cuda3std3__45tupleIJflEEESC_SB_iNS1_9__extrema9arg_min_fIflNS9_4lessIfEEEEEEJSC_SC_iSH_EEEvDpT0_)
        /*0098*/ 	.word	0x00000000


	//----- nvinfo : EIATTR_REGCOUNT
	.align		4
.L_71:
        /*009c*/ 	.byte	0x04, 0x2f
        /*009e*/ 	.short	(.L_73 - .L_72)
	.align		4
.L_72:
        /*00a0*/ 	.word	index@(_ZN6thrust24THRUST_300001_SM_1000_NS8cuda_cub4core6detail13_kernel_agentINS1_8__reduce11ReduceAgentINS0_12zip_iteratorIN4cuda3std3__45tupleIJNS0_10device_ptrIfEENS0_17counting_iteratorIlNS0_11use_defaultESF_SF_EEEEEEEPNSB_IJflEEESJ_lNS1_9__extrema9arg_min_fIflNSA_4lessIfEEEEEEJSI_SK_lSP_EEEvDpT0_)
        /*00a4*/ 	.word	0x0000001c


	//----- nvinfo : EIATTR_FRAME_SIZE
	.align		4
.L_73:
        /*00a8*/ 	.byte	0x04, 0x11
        /*00aa*/ 	.short	(.L_75 - .L_74)
	.align		4
.L_74:
        /*00ac*/ 	.word	index@(_ZN6thrust24THRUST_300001_SM_1000_NS8cuda_cub4core6detail13_kernel_agentINS1_8__reduce11ReduceAgentINS0_12zip_iteratorIN4cuda3std3__45tupleIJNS0_10device_ptrIfEENS0_17counting_iteratorIlNS0_11use_defaultESF_SF_EEEEEEEPNSB_IJflEEESJ_lNS1_9__extrema9arg_min_fIflNSA_4lessIfEEEEEEJSI_SK_lSP_EEEvDpT0_)
        /*00b0*/ 	.word	0x00000000


	//----- nvinfo : EIATTR_REGCOUNT
	.align		4
.L_75:
        /*00b4*/ 	.byte	0x04, 0x2f
        /*00b6*/ 	.short	(.L_77 - .L_76)
	.align		4
.L_76:
        /*00b8*/ 	.word	index@(_ZN6thrust24THRUST_300001_SM_1000_NS8cuda_cub4core6detail13_kernel_agentINS1_8__reduce11ReduceAgentINS0_12zip_iteratorIN4cuda3std3__45tupleIJNS0_10device_ptrIfEENS0_17counting_iteratorIlNS0_11use_defaultESF_SF_EEEEEEEPNSB_IJflEEESJ_lNS1_9__extrema9arg_min_fIflNSA_4lessIfEEEEEEJSI_SK_lN3cub18CUB_300001_SM_100013GridEvenShareIlEENSS_9GridQueueIyEESP_EEEvDpT0_)
        /*00bc*/ 	.word	0x0000001e


	//----- nvinfo : EIATTR_FRAME_SIZE
	.align		4
.L_77:
        /*00c0*/ 	.byte	0x04, 0x11
        /*00c2*/ 	.short	(.L_79 - .L_78)
	.align		4
.L_78:
        /*00c4*/ 	.word	index@(_ZN6thrust24THRUST_300001_SM_1000_NS8cuda_cub4core6detail13_kernel_agentINS1_8__reduce11ReduceAgentINS0_12zip_iteratorIN4cuda3std3__45tupleIJNS0_10device_ptrIfEENS0_17counting_iteratorIlNS0_11use_defaultESF_SF_EEEEEEEPNSB_IJflEEESJ_lNS1_9__extrema9arg_min_fIflNSA_4lessIfEEEEEEJSI_SK_lN3cub18CUB_300001_SM_100013GridEvenShareIlEENSS_9GridQueueIyEESP_EEEvDpT0_)
        /*00c8*/ 	.word	0x00000000


	//----- nvinfo : EIATTR_REGCOUNT
	.align		4
.L_79:
        /*00cc*/ 	.byte	0x04, 0x2f
        /*00ce*/ 	.short	(.L_81 - .L_80)
	.align		4
.L_80:
        /*00d0*/ 	.word	index@(_ZN6thrust24THRUST_300001_SM_1000_NS8cuda_cub4core6detail13_kernel_agentINS1_8__reduce10DrainAgentIlEEJN3cub18CUB_300001_SM_10009GridQueueIyEElEEEvDpT0_)
        /*00d4*/ 	.word	0x00000008


	//----- nvinfo : EIATTR_FRAME_SIZE
	.align		4
.L_81:
        /*00d8*/ 	.byte	0x04, 0x11
        /*00da*/ 	.short	(.L_83 - .L_82)
	.align		4
.L_82:
        /*00dc*/ 	.word	index@(_ZN6thrust24THRUST_300001_SM_1000_NS8cuda_cub4core6detail13_kernel_agentINS1_8__reduce10DrainAgentIlEEJN3cub18CUB_300001_SM_10009GridQueueIyEElEEEvDpT0_)
        /*00e0*/ 	.word	0x00000000


	//----- nvinfo : EIATTR_REGCOUNT
	.align		4
.L_83:
        /*00e4*/ 	.byte	0x04, 0x2f
        /*00e6*/ 	.short	(.L_85 - .L_84)
	.align		4
.L_84:
        /*00e8*/ 	.word	index@(_ZN6thrust24THRUST_300001_SM_1000_NS8cuda_cub4core6detail13_kernel_agentINS1_8__reduce11ReduceAgentIPN4cuda3std3__45tupleIJflEEESC_SB_lNS1_9__extrema9arg_min_fIflNS9_4lessIfEEEEEEJSC_SC_iSH_EEEvDpT0_)
        /*00ec*/ 	.word	0x00000020


	//----- nvinfo : EIATTR_FRAME_SIZE
	.align		4
.L_85:
        /*00f0*/ 	.byte	0x04, 0x11
        /*00f2*/ 	.short	(.L_87 - .L_86)
	.align		4
.L_86:
        /*00f4*/ 	.word	index@(_ZN6thrust24THRUST_300001_SM_1000_NS8cuda_cub4core6detail13_kernel_agentINS1_8__reduce11ReduceAgentIPN4cuda3std3__45tupleIJflEEESC_SB_lNS1_9__extrema9arg_min_fIflNS9_4lessIfEEEEEEJSC_SC_iSH_EEEvDpT0_)
        /*00f8*/ 	.word	0x00000000


	//----- nvinfo : EIATTR_REGCOUNT
	.align		4
.L_87:
        /*00fc*/ 	.byte	0x04, 0x2f
        /*00fe*/ 	.short	(.L_89 - .L_88)
	.align		4
.L_88:
        /*0100*/ 	.word	index@(_ZN6thrust24THRUST_300001_SM_1000_NS8cuda_cub4core6detail13_kernel_agentINS1_8__reduce11ReduceAgentINS0_12zip_iteratorIN4cuda3std3__45tupleIJNS0_10device_ptrIfEENS0_17counting_iteratorIlNS0_11use_defaultESF_SF_EEEEEEEPNSB_IJflEEESJ_iNS1_9__extrema9arg_max_fIflNSA_4lessIfEEEEEEJSI_SK_iSP_EEEvDpT0_)
        /*0104*/ 	.word	0x0000001c


	//----- nvinfo : EIATTR_FRAME_SIZE
	.align		4
.L_89:
        /*0108*/ 	.byte	0x04, 0x11
        /*010a*/ 	.short	(.L_91 - .L_90)
	.align		4
.L_90:
        /*010c*/ 	.word	index@(_ZN6thrust24THRUST_300001_SM_1000_NS8cuda_cub4core6detail13_kernel_agentINS1_8__reduce11ReduceAgentINS0_12zip_iteratorIN4cuda3std3__45tupleIJNS0_10device_ptrIfEENS0_17counting_iteratorIlNS0_11use_defaultESF_SF_EEEEEEEPNSB_IJflEEESJ_iNS1_9__extrema9arg_max_fIflNSA_4lessIfEEEEEEJSI_SK_iSP_EEEvDpT0_)
        /*0110*/ 	.word	0x00000000


	//----- nvinfo : EIATTR_REGCOUNT
	.align		4
.L_91:
        /*0114*/ 	.byte	0x04, 0x2f
        /*0116*/ 	.short	(.L_93 - .L_92)
	.align		4
.L_92:
        /*0118*/ 	.word	index@(_ZN6thrust24THRUST_300001_SM_1000_NS8cuda_cub4core6detail13_kernel_agentINS1_8__reduce11ReduceAgentINS0_12zip_iteratorIN4cuda3std3__45tupleIJNS0_10device_ptrIfEENS0_17counting_iteratorIlNS0_11use_defaultESF_SF_EEEEEEEPNSB_IJflEEESJ_iNS1_9__extrema9arg_max_fIflNSA_4lessIfEEEEEEJSI_SK_iN3cub18CUB_300001_SM_100013GridEvenShareIiEENSS_9GridQueueIjEESP_EEEvDpT0_)
        /*011c*/ 	.word	0x0000001d


	//----- nvinfo : EIATTR_FRAME_SIZE
	.align		4
.L_93:
        /*0120*/ 	.byte	0x04, 0x11
        /*0122*/ 	.short	(.L_95 - .L_94)
	.align		4
.L_94:
        /*0124*/ 	.word	index@(_ZN6thrust24THRUST_300001_SM_1000_NS8cuda_cub4core6detail13_kernel_agentINS1_8__reduce11ReduceAgentINS0_12zip_iteratorIN4cuda3std3__45tupleIJNS0_10device_ptrIfEENS0_17counting_iteratorIlNS0_11use_defaultESF_SF_EEEEEEEPNSB_IJflEEESJ_iNS1_9__extrema9arg_max_fIflNSA_4lessIfEEEEEEJSI_SK_iN3cub18CUB_300001_SM_100013GridEvenShareIiEENSS_9GridQueueIjEESP_EEEvDpT0_)
        /*0128*/ 	.word	0x00000000


	//----- nvinfo : EIATTR_REGCOUNT
	.align		4
.L_95:
        /*012c*/ 	.byte	0x04, 0x2f
        /*012e*/ 	.short	(.L_97 - .L_96)
	.align		4
.L_96:
        /*0130*/ 	.word	index@(_ZN6thrust24THRUST_300001_SM_1000_NS8cuda_cub4core6detail13_kernel_agentINS1_8__reduce11ReduceAgentIPN4cuda3std3__45tupleIJflEEESC_SB_iNS1_9__extrema9arg_max_fIflNS9_4lessIfEEEEEEJSC_SC_iSH_EEEvDpT0_)
        /*0134*/ 	.word	0x00000020


	//----- nvinfo : EIATTR_FRAME_SIZE
	.align		4
.L_97:
        /*0138*/ 	.byte	0x04, 0x11
        /*013a*/ 	.short	(.L_99 - .L_98)
	.align		4
.L_98:
        /*013c*/ 	.word	index@(_ZN6thrust24THRUST_300001_SM_1000_NS8cuda_cub4core6detail13_kernel_agentINS1_8__reduce11ReduceAgentIPN4cuda3std3__45tupleIJflEEESC_SB_iNS1_9__extrema9arg_max_fIflNS9_4lessIfEEEEEEJSC_SC_iSH_EEEvDpT0_)
        /*0140*/ 	.word	0x00000000


	//----- nvinfo : EIATTR_REGCOUNT
	.align		4
.L_99:
        /*0144*/ 	.byte	0x04, 0x2f
        /*0146*/ 	.short	(.L_101 - .L_100)
	.align		4
.L_100:
        /*0148*/ 	.word	index@(_ZN6thrust24THRUST_300001_SM_1000_NS8cuda_cub4core6detail13_kernel_agentINS1_8__reduce11ReduceAgentINS0_12zip_iteratorIN4cuda3std3__45tupleIJNS0_10device_ptrIfEENS0_17counting_iteratorIlNS0_11use_defaultESF_SF_EEEEEEEPNSB_IJflEEESJ_lNS1_9__extrema9arg_max_fIflNSA_4lessIfEEEEEEJSI_SK_lSP_EEEvDpT0_)
        /*014c*/ 	.word	0x0000001c


	//----- nvinfo : EIATTR_FRAME_SIZE
	.align		4
.L_101:
        /*0150*/ 	.byte	0x04, 0x11
        /*0152*/ 	.short	(.L_103 - .L_102)
	.align		4
.L_102:
        /*0154*/ 	.word	index@(_ZN6thrust24THRUST_300001_SM_1000_NS8cuda_cub4core6detail13_kernel_agentINS1_8__reduce11ReduceAgentINS0_12zip_iteratorIN4cuda3std3__45tupleIJNS0_10device_ptrIfEENS0_17counting_iteratorIlNS0_11use_defaultESF_SF_EEEEEEEPNSB_IJflEEESJ_lNS1_9__extrema9arg_max_fIflNSA_4lessIfEEEEEEJSI_SK_lSP_EEEvDpT0_)
        /*0158*/ 	.word	0x00000000


	//----- nvinfo : EIATTR_REGCOUNT
	.align		4
.L_103:
        /*015c*/ 	.byte	0x04, 0x2f
        /*015e*/ 	.short	(.L_105 - .L_104)
	.align		4
.L_104:
        /*0160*/ 	.word	index@(_ZN6thrust24THRUST_300001_SM_1000_NS8cuda_cub4core6detail13_kernel_agentINS1_8__reduce11ReduceAgentINS0_12zip_iteratorIN4cuda3std3__45tupleIJNS0_10device_ptrIfEENS0_17counting_iteratorIlNS0_11use_defaultESF_SF_EEEEEEEPNSB_IJflEEESJ_lNS1_9__extrema9arg_max_fIflNSA_4lessIfEEEEEEJSI_SK_lN3cub18CUB_300001_SM_100013GridEvenShareIlEENSS_9GridQueueIyEESP_EEEvDpT0_)
        /*0164*/ 	.word	0x0000001e


	//----- nvinfo : EIATTR_FRAME_SIZE
	.align		4
.L_105:
        /*0168*/ 	.byte	0x04, 0x11
        /*016a*/ 	.short	(.L_107 - .L_106)
	.align		4
.L_106:
        /*016c*/ 	.word	index@(_ZN6thrust24THRUST_300001_SM_1000_NS8cuda_cub4core6detail13_kernel_agentINS1_8__reduce11ReduceAgentINS0_12zip_iteratorIN4cuda3std3__45tupleIJNS0_10device_ptrIfEENS0_17counting_iteratorIlNS0_11use_defaultESF_SF_EEEEEEEPNSB_IJflEEESJ_lNS1_9__extrema9arg_max_fIflNSA_4lessIfEEEEEEJSI_SK_lN3cub18CUB_300001_SM_100013GridEvenShareIlEENSS_9GridQueueIyEESP_EEEvDpT0_)
        /*0170*/ 	.word	0x00000000


	//----- nvinfo : EIATTR_REGCOUNT
	.align		4
.L_107:
        /*0174*/ 	.byte	0x04, 0x2f
        /*0176*/ 	.short	(.L_109 - .L_108)
	.align		4
.L_108:
        /*0178*/ 	.word	index@(_ZN6thrust24THRUST_300001_SM_1000_NS8cuda_cub4core6detail13_kernel_agentINS1_8__reduce11ReduceAgentIPN4cuda3std3__45tupleIJflEEESC_SB_lNS1_9__extrema9arg_max_fIflNS9_4lessIfEEEEEEJSC_SC_iSH_EEEvDpT0_)
        /*017c*/ 	.word	0x00000020


	//----- nvinfo : EIATTR_FRAME_SIZE
	.align		4
.L_109:
        /*0180*/ 	.byte	0x04, 0x11
        /*0182*/ 	.short	(.L_111 - .L_110)
	.align		4
.L_110:
        /*0184*/ 	.word	index@(_ZN6thrust24THRUST_300001_SM_1000_NS8cuda_cub4core6detail13_kernel_agentINS1_8__reduce11ReduceAgentIPN4cuda3std3__45tupleIJflEEESC_SB_lNS1_9__extrema9arg_max_fIflNS9_4lessIfEEEEEEJSC_SC_iSH_EEEvDpT0_)
        /*0188*/ 	.word	0x00000000


	//----- nvinfo : EIATTR_REGCOUNT
	.align		4
.L_111:
        /*018c*/ 	.byte	0x04, 0x2f
        /*018e*/ 	.short	(.L_113 - .L_112)
	.align		4
.L_112:
        /*0190*/ 	.word	index@(_ZN3cub18CUB_300001_SM_10006detail11EmptyKernelIvEEvv)
        /*0194*/ 	.word	0x00000004


	//----- nvinfo : EIATTR_FRAME_SIZE
	.align		4
.L_113:
        /*0198*/ 	.byte	0x04, 0x11
        /*019a*/ 	.short	(.L_115 - .L_114)
	.align		4
.L_114:
        /*019c*/ 	.word	index@(_ZN3cub18CUB_300001_SM_10006detail11EmptyKernelIvEEvv)
        /*01a0*/ 	.word	0x00000000


	//----- nvinfo : EIATTR_REGCOUNT
	.align		4
.L_115:
        /*01a4*/ 	.byte	0x04, 0x2f
        /*01a6*/ 	.short	(.L_117 - .L_116)
	.align		4
.L_116:
        /*01a8*/ 	.word	index@(_ZN3cub18CUB_300001_SM_10006detail8for_each13static_kernelINS2_12policy_hub_t12policy_500_tElN6thrust24THRUST_300001_SM_1000_NS8cuda_cub6__fill7functorINS7_10device_ptrIiEEiEEEEvT0_T1_)
        /*01ac*/ 	.word	0x00000008


	//----- nvinfo : EIATTR_FRAME_SIZE
	.align		4
.L_117:
        /*01b0*/ 	.byte	0x04, 0x11
        /*01b2*/ 	.short	(.L_119 - .L_118)
	.align		4
.L_118:
        /*01b4*/ 	.word	index@(_ZN3cub18CUB_300001_SM_10006detail8for_each13static_kernelINS2_12policy_hub_t12policy_500_tElN6thrust24THRUST_300001_SM_1000_NS8cuda_cub6__fill7functorINS7_10device_ptrIiEEiEEEEvT0_T1_)
        /*01b8*/ 	.word	0x00000000


	//----- nvinfo : EIATTR_MIN_STACK_SIZE
	.align		4
.L_119:
        /*01bc*/ 	.byte	0x04, 0x12
        /*01be*/ 	.short	(.L_121 - .L_120)
	.align		4
.L_120:
        /*01c0*/ 	.word	index@(_ZN3cub18CUB_300001_SM_10006detail8for_each13static_kernelINS2_12policy_hub_t12policy_500_tElN6thrust24THRUST_300001_SM_1000_NS8cuda_cub6__fill7functorINS7_10device_ptrIiEEiEEEEvT0_T1_)
        /*01c4*/ 	.word	0x00000000


	//----- nvinfo : EIATTR_MIN_STACK_SIZE
	.align		4
.L_121:
        /*01c8*/ 	.byte	0x04, 0x12
        /*01ca*/ 	.short	(.L_123 - .L_122)
	.align		4
.L_122:
        /*01cc*/ 	.word	index@(_ZN3cub18CUB_300001_SM_10006detail11EmptyKernelIvEEvv)
        /*01d0*/ 	.word	0x00000000


	//----- nvinfo : EIATTR_MIN_STACK_SIZE
	.align		4
.L_123:
        /*01d4*/ 	.byte	0x04, 0x12
        /*01d6*/ 	.short	(.L_125 - .L_124)
	.align		4
.L_124:
        /*01d8*/ 	.word	index@(_ZN6thrust24THRUST_300001_SM_1000_NS8cuda_cub4core6detail13_kernel_agentINS1_8__reduce11ReduceAgentIPN4cuda3std3__45tupleIJflEEESC_SB_lNS1_9__extrema9arg_max_fIflNS9_4lessIfEEEEEEJSC_SC_iSH_EEEvDpT0_)
        /*01dc*/ 	.word	0x00000000


	//----- nvinfo : EIATTR_MIN_STACK_SIZE
	.align		4
.L_125:
        /*01e0*/ 	.byte	0x04, 0x12
        /*01e2*/ 	.short	(.L_127 - .L_126)
	.align		4
.L_126:
        /*01e4*/ 	.word	index@(_ZN6thrust24THRUST_300001_SM_1000_NS8cuda_cub4core6detail13_kernel_agentINS1_8__reduce11ReduceAgentINS0_12zip_iteratorIN4cuda3std3__45tupleIJNS0_10device_ptrIfEENS0_17counting_iteratorIlNS0_11use_defaultESF_SF_EEEEEEEPNSB_IJflEEESJ_lNS1_9__extrema9arg_max_fIflNSA_4lessIfEEEEEEJSI_SK_lN3cub18CUB_300001_SM_100013GridEvenShareIlEENSS_9GridQueueIyEESP_EEEvDpT0_)
        /*01e8*/ 	.word	0x00000000


	//----- nvinfo : EIATTR_MIN_STACK_SIZE
	.align		4
.L_127:
        /*01ec*/ 	.byte	0x04, 0x12
        /*01ee*/ 	.short	(.L_129 - .L_128)
	.align		4
.L_128:
        /*01f0*/ 	.word	index@(_ZN6thrust24THRUST_300001_SM_1000_NS8cuda_cub4core6detail13_kernel_agentINS1_8__reduce11ReduceAgentINS0_12zip_iteratorIN4cuda3std3__45tupleIJNS0_10device_ptrIfEENS0_17counting_iteratorIlNS0_11use_defaultESF_SF_EEEEEEEPNSB_IJflEEESJ_lNS1_9__extrema9arg_max_fIflNSA_4lessIfEEEEEEJSI_SK_lSP_EEEvDpT0_)
        /*01f4*/ 	.word	0x00000000


	//----- nvinfo : EIATTR_MIN_STACK_SIZE
	.align		4
.L_129:
        /*01f8*/ 	.byte	0x04, 0x12
        /*01fa*/ 	.short	(.L_131 - .L_130)
	.align		4
.L_130:
        /*01fc*/ 	.word	index@(_ZN6thrust24THRUST_300001_SM_1000_NS8cuda_cub4core6detail13_kernel_agentINS1_8__reduce11ReduceAgentIPN4cuda3std3__45tupleIJflEEESC_SB_iNS1_9__extrema9arg_max_fIflNS9_4lessIfEEEEEEJSC_SC_iSH_EEEvDpT0_)
        /*0200*/ 	.word	0x00000000


	//----- nvinfo : EIATTR_MIN_STACK_SIZE
	.align		4
.L_131:
        /*0204*/ 	.byte	0x04, 0x12
        /*0206*/ 	.short	(.L_133 - .L_132)
	.align		4
.L_132:
        /*0208*/ 	.word	index@(_ZN6thrust24THRUST_300001_SM_1000_NS8cuda_cub4core6detail13_kernel_agentINS1_8__reduce11ReduceAgentINS0_12zip_iteratorIN4cuda3std3__45tupleIJNS0_10device_ptrIfEENS0_17counting_iteratorIlNS0_11use_defaultESF_SF_EEEEEEEPNSB_IJflEEESJ_iNS1_9__extrema9arg_max_fIflNSA_4lessIfEEEEEEJSI_SK_iN3cub18CUB_300001_SM_100013GridEvenShareIiEENSS_9GridQueueIjEESP_EEEvDpT0_)
        /*020c*/ 	.word	0x00000000


	//----- nvinfo : EIATTR_MIN_STACK_SIZE
	.align		4
.L_133:
        /*0210*/ 	.byte	0x04, 0x12
        /*0212*/ 	.short	(.L_135 - .L_134)
	.align		4
.L_134:
        /*0214*/ 	.word	index@(_ZN6thrust24THRUST_300001_SM_1000_NS8cuda_cub4core6detail13_kernel_agentINS1_8__reduce11ReduceAgentINS0_12zip_iteratorIN4cuda3std3__45tupleIJNS0_10device_ptrIfEENS0_17counting_iteratorIlNS0_11use_defaultESF_SF_EEEEEEEPNSB_IJflEEESJ_iNS1_9__extrema9arg_max_fIflNSA_4lessIfEEEEEEJSI_SK_iSP_EEEvDpT0_)
        /*0218*/ 	.word	0x00000000


	//----- nvinfo : EIATTR_MIN_STACK_SIZE
	.align		4
.L_135:
        /*021c*/ 	.byte	0x04, 0x12
        /*021e*/ 	.short	(.L_137 - .L_136)
	.align		4
.L_136:
        /*0220*/ 	.word	index@(_ZN6thrust24THRUST_300001_SM_1000_NS8cuda_cub4core6detail13_kernel_agentINS1_8__reduce11ReduceAgentIPN4cuda3std3__45tupleIJflEEESC_SB_lNS1_9__extrema9arg_min_fIflNS9_4lessIfEEEEEEJSC_SC_iSH_EEEvDpT0_)
        /*0224*/ 	.word	0x00000000


	//----- nvinfo : EIATTR_MIN_STACK_SIZE
	.align		4
.L_137:
        /*0228*/ 	.byte	0x04, 0x12
        /*022a*/ 	.short	(.L_139 - .L_138)
	.align		4
.L_138:
        /*022c*/ 	.word	index@(_ZN6thrust24THRUST_300001_SM_1000_NS8cuda_cub4core6detail13_kernel_agentINS1_8__reduce10DrainAgentIlEEJN3cub18CUB_300001_SM_10009GridQueueIyEElEEEvDpT0_)
        /*0230*/ 	.word	0x00000000


	//----- nvinfo : EIATTR_MIN_STACK_SIZE
	.align		4
.L_139:
        /*0234*/ 	.byte	0x04, 0x12
        /*0236*/ 	.short	(.L_141 - .L_140)
	.align		4
.L_140:
        /*0238*/ 	.word	index@(_ZN6thrust24THRUST_300001_SM_1000_NS8cuda_cub4core6detail13_kernel_agentINS1_8__reduce11ReduceAgentINS0_12zip_iteratorIN4cuda3std3__45tupleIJNS0_10device_ptrIfEENS0_17counting_iteratorIlNS0_11use_defaultESF_SF_EEEEEEEPNSB_IJflEEESJ_lNS1_9__extrema9arg_min_fIflNSA_4lessIfEEEEEEJSI_SK_lN3cub18CUB_300001_SM_100013GridEvenShareIlEENSS_9GridQueueIyEESP_EEEvDpT0_)
        /*023c*/ 	.word	0x00000000


	//----- nvinfo : EIATTR_MIN_STACK_SIZE
	.align		4
.L_141:
        /*0240*/ 	.byte	0x04, 0x12
        /*0242*/ 	.short	(.L_143 - .L_142)
	.align		4
.L_142:
        /*0244*/ 	.word	index@(_ZN6thrust24THRUST_300001_SM_1000_NS8cuda_cub4core6detail13_kernel_agentINS1_8__reduce11ReduceAgentINS0_12zip_iteratorIN4cuda3std3__45tupleIJNS0_10device_ptrIfEENS0_17counting_iteratorIlNS0_11use_defaultESF_SF_EEEEEEEPNSB_IJflEEESJ_lNS1_9__extrema9arg_min_fIflNSA_4lessIfEEEEEEJSI_SK_lSP_EEEvDpT0_)
        /*0248*/ 	.word	0x00000000


	//----- nvinfo : EIATTR_MIN_STACK_SIZE
	.align		4
.L_143:
        /*024c*/ 	.byte	0x04, 0x12
        /*024e*/ 	.short	(.L_145 - .L_144)
	.align		4
.L_144:
        /*0250*/ 	.word	index@(_ZN6thrust24THRUST_300001_SM_1000_NS8cuda_cub4core6detail13_kernel_agentINS1_8__reduce11ReduceAgentIPN4cuda3std3__45tupleIJflEEESC_SB_iNS1_9__extrema9arg_min_fIflNS9_4lessIfEEEEEEJSC_SC_iSH_EEEvDpT0_)
        /*0254*/ 	.word	0x00000000


	//----- nvinfo : EIATTR_MIN_STACK_SIZE
	.align		4
.L_145:
        /*0258*/ 	.byte	0x04, 0x12
        /*025a*/ 	.short	(.L_147 - .L_146)
	.align		4
.L_146:
        /*025c*/ 	.word	index@(_ZN6thrust24THRUST_300001_SM_1000_NS8cuda_cub4core6detail13_kernel_agentINS1_8__reduce10DrainAgentIiEEJN3cub18CUB_300001_SM_10009GridQueueIjEEiEEEvDpT0_)
        /*0260*/ 	.word	0x00000000


	//----- nvinfo : EIATTR_MIN_STACK_SIZE
	.align		4
.L_147:
        /*0264*/ 	.byte	0x04, 0x12
        /*0266*/ 	.short	(.L_149 - .L_148)
	.align		4
.L_148:
        /*0268*/ 	.word	index@(_ZN6thrust24THRUST_300001_SM_1000_NS8cuda_cub4core6detail13_kernel_agentINS1_8__reduce11ReduceAgentINS0_12zip_iteratorIN4cuda3std3__45tupleIJNS0_10device_ptrIfEENS0_17counting_iteratorIlNS0_11use_defaultESF_SF_EEEEEEEPNSB_IJflEEESJ_iNS1_9__extrema9arg_min_fIflNSA_4lessIfEEEEEEJSI_SK_iN3cub18CUB_300001_SM_100013GridEvenShareIiEENSS_9GridQueueIjEESP_EEEvDpT0_)
        /*026c*/ 	.word	0x00000000


	//----- nvinfo : EIATTR_MIN_STACK_SIZE
	.align		4
.L_149:
        /*0270*/ 	.byte	0x04, 0x12
        /*0272*/ 	.short	(.L_151 - .L_150)
	.align		4
.L_150:
        /*0274*/ 	.word	index@(_ZN6thrust24THRUST_300001_SM_1000_NS8cuda_cub4core6detail13_kernel_agentINS1_8__reduce11ReduceAgentINS0_12zip_iteratorIN4cuda3std3__45tupleIJNS0_10device_ptrIfEENS0_17counting_iteratorIlNS0_11use_defaultESF_SF_EEEEEEEPNSB_IJflEEESJ_iNS1_9__extrema9arg_min_fIflNSA_4lessIfEEEEEEJSI_SK_iSP_EEEvDpT0_)
        /*0278*/ 	.word	0x00000000


	//----- nvinfo : EIATTR_MIN_STACK_SIZE
	.align		4
.L_151:
        /*027c*/ 	.byte	0x04, 0x12
        /*027e*/ 	.short	(.L_153 - .L_152)
	.align		4
.L_152:
        /*0280*/ 	.word	index@(_Z19SummarizeTreeKernelPfS_PiS0_Pji)
        /*0284*/ 	.word	0x00000000


	//----- nvinfo : EIATTR_MIN_STACK_SIZE
	.align		4
.L_153:
        /*0288*/ 	.byte	0x04, 0x12
        /*028a*/ 	.short	(.L_155 - .L_154)
	.align		4
.L_154:
        /*028c*/ 	.word	index@(_Z15BuildTreeKernelPfS_PiPjfiiff)
        /*0290*/ 	.word	0x00000018
.L_155:


//--------------------- .nv.compat                --------------------------
	.section	.nv.compat,"",@"SHT_CUDA_COMPAT_INFO"
	.align	4
        /*0000*/ 	.byte	0x02, 0x09, 0x00, 0x00, 0x02, 0x02, 0x01, 0x00, 0x02, 0x05, 0x05, 0x00, 0x03, 0x07, 0x01, 0x01
        /*0010*/ 	.byte	0x02, 0x03, 0x00, 0x00, 0x02, 0x06, 0x01, 0x00, 0x04, 0x0b, 0x08, 0x00, 0x01, 0x00, 0x00, 0x00
        /*0020*/ 	.byte	0x00, 0x00, 0x00, 0x00


//--------------------- .nv.info._ZN3cub18CUB_300001_SM_10006detail8for_each13static_kernelINS2_12policy_hub_t12policy_500_tElN6thrust24THRUST_300001_SM_1000_NS8cuda_cub6__fill7functorINS7_10device_ptrIiEEiEEEEvT0_T1_ --------------------------
	.section	.nv.info._ZN3cub18CUB_300001_SM_10006detail8for_each13static_kernelINS2_12policy_hub_t12policy_500_tElN6thrust24THRUST_300001_SM_1000_NS8cuda_cub6__fill7functorINS7_10device_ptrIiEEiEEEEvT0_T1_,"",@"SHT_CUDA_INFO"
	.sectionflags	@""
	.align	4


	//----- nvinfo : EIATTR_CUDA_API_VERSION
	.align		4
        /*0000*/ 	.byte	0x04, 0x37
        /*0002*/ 	.short	(.L_157 - .L_156)
.L_156:
        /*0004*/ 	.word	0x00000082


	//----- nvinfo : EIATTR_KPARAM_INFO
	.align		4
.L_157:
        /*0008*/ 	.byte	0x04, 0x17
        /*000a*/ 	.short	(.L_159 - .L_158)
.L_158:
        /*000c*/ 	.word	0x00000000
        /*0010*/ 	.short	0x0001
        /*0012*/ 	.short	0x0008
        /*0014*/ 	.byte	0x00, 0xf0, 0x41, 0x00


	//----- nvinfo : EIATTR_KPARAM_INFO
	.align		4
.L_159:
        /*0018*/ 	.byte	0x04, 0x17
        /*001a*/ 	.short	(.L_161 - .L_160)
.L_160:
        /*001c*/ 	.word	0x00000000
        /*0020*/ 	.short	0x0000
        /*0022*/ 	.short	0x0000
        /*0024*/ 	.byte	0x00, 0xf0, 0x21, 0x00


	//----- nvinfo : EIATTR_SPARSE_MMA_MASK
	.align		4
.L_161:
        /*0028*/ 	.byte	0x03, 0x50
        /*002a*/ 	.short	0x0000


	//----- nvinfo : EIATTR_MAXREG_COUNT
	.align		4
        /*002c*/ 	.byte	0x03, 0x1b
        /*002e*/ 	.short	0x00ff


	//----- nvinfo : EIATTR_MERCURY_ISA_VERSION
	.align		4
        /*0030*/ 	.byte	0x03, 0x5f
        /*0032*/ 	.short	0x0101


	//----- nvinfo : EIATTR_VRC_CTA_INIT_COUNT
	.align		4
        /*0034*/ 	.byte	0x02, 0x4a
	.zero		1
	.zero		1


	//----- nvinfo : EIATTR_EXIT_INSTR_OFFSETS
	.align		4
        /*0038*/ 	.byte	0x04, 0x1c
        /*003a*/ 	.short	(.L_163 - .L_162)


	//   ....[0]....
.L_162:
        /*003c*/ 	.word	0x00000130


	//   ....[1]....
        /*0040*/ 	.word	0x00000240


	//   ....[2]....
        /*0044*/ 	.word	0x00000270


	//----- nvinfo : EIATTR_MAX_THREADS
	.align		4
.L_163:
        /*0048*/ 	.byte	0x04, 0x05
        /*004a*/ 	.short	(.L_165 - .L_164)
.L_164:
        /*004c*/ 	.word	0x00000100
        /*0050*/ 	.word	0x00000001
        /*0054*/ 	.word	0x00000001


	//----- nvinfo : EIATTR_CBANK_PARAM_SIZE
	.align		4
.L_165:
        /*0058*/ 	.byte	0x03, 0x19
        /*005a*/ 	.short	0x0018


	//----- nvinfo : EIATTR_PARAM_CBANK
	.align		4
        /*005c*/ 	.byte	0x04, 0x0a
        /*005e*/ 	.short	(.L_167 - .L_166)
	.align		4
.L_166:
        /*0060*/ 	.word	index@(.nv.constant0._ZN3cub18CUB_300001_SM_10006detail8for_each13static_kernelINS2_12policy_hub_t12policy_500_tElN6thrust24THRUST_300001_SM_1000_NS8cuda_cub6__fill7functorINS7_10device_ptrIiEEiEEEEvT0_T1_)
        /*0064*/ 	.short	0x0380
        /*0066*/ 	.short	0x0018


	//----- nvinfo : EIATTR_SW_WAR
	.align		4
.L_167:
        /*0068*/ 	.byte	0x04, 0x36
        /*006a*/ 	.short	(.L_169 - .L_168)
.L_168:
        /*006c*/ 	.word	0x00000008
.L_169:


//--------------------- .nv.info._ZN3cub18CUB_300001_SM_10006detail11EmptyKernelIvEEvv --------------------------
	.section	.nv.info._ZN3cub18CUB_300001_SM_10006detail11EmptyKernelIvEEvv,"",@"SHT_CUDA_INFO"
	.sectionflags	@""
	.align	4


	//----- nvinfo : EIATTR_CUDA_API_VERSION
	.align		4
        /*0000*/ 	.byte	0x04, 0x37
        /*0002*/ 	.short	(.L_171 - .L_170)
.L_170:
        /*0004*/ 	.word	0x00000082


	//----- nvinfo : EIATTR_SPARSE_MMA_MASK
	.align		4
.L_171:
        /*0008*/ 	.byte	0x03, 0x50
        /*000a*/ 	.short	0x0000


	//----- nvinfo : EIATTR_MAXREG_COUNT
	.align		4
        /*000c*/ 	.byte	0x03, 0x1b
        /*000e*/ 	.short	0x00ff


	//----- nvinfo : EIATTR_MERCURY_ISA_VERSION
	.align		4
        /*0010*/ 	.byte	0x03, 0x5f
        /*0012*/ 	.short	0x0101


	//----- nvinfo : EIATTR_VRC_CTA_INIT_COUNT
	.align		4
        /*0014*/ 	.byte	0x02, 0x4a
	.zero		1
	.zero		1


	//----- nvinfo : EIATTR_EXIT_INSTR_OFFSETS
	.align		4
        /*0018*/ 	.byte	0x04, 0x1c
        /*001a*/ 	.short	(.L_173 - .L_172)


	//   ....[0]....
.L_172:
        /*001c*/ 	.word	0x00000010


	//----- nvinfo : EIATTR_SW_WAR
	.align		4
.L_173:
        /*0020*/ 	.byte	0x04, 0x36
        /*0022*/ 	.short	(.L_175 - .L_174)
.L_174:
        /*0024*/ 	.word	0x00000008
.L_175:


//--------------------- .nv.info._ZN6thrust24THRUST_300001_SM_1000_NS8cuda_cub4core6detail13_kernel_agentINS1_8__reduce11ReduceAgentIPN4cuda3std3__45tupleIJflEEESC_SB_lNS1_9__extrema9arg_max_fIflNS9_4lessIfEEEEEEJSC_SC_iSH_EEEvDpT0_ --------------------------
	.section	.nv.info._ZN6thrust24THRUST_300001_SM_1000_NS8cuda_cub4core6detail13_kernel_agentINS1_8__reduce11ReduceAgentIPN4cuda3std3__45tupleIJflEEESC_SB_lNS1_9__extrema9arg_max_fIflNS9_4lessIfEEEEEEJSC_SC_iSH_EEEvDpT0_,"",@"SHT_CUDA_INFO"
	.sectionflags	@""
	.align	4


	//----- nvinfo : EIATTR_CUDA_API_VERSION
	.align		4
        /*0000*/ 	.byte	0x04, 0x37
        /*0002*/ 	.short	(.L_177 - .L_176)
.L_176:
        /*0004*/ 	.word	0x00000082


	//----- nvinfo : EIATTR_KPARAM_INFO
	.align		4
.L_177:
        /*0008*/ 	.byte	0x04, 0x17
        /*000a*/ 	.short	(.L_179 - .L_178)
.L_178:
        /*000c*/ 	.word	0x00000000
        /*0010*/ 	.short	0x0003
        /*0012*/ 	.short	0x0014
        /*0014*/ 	.byte	0x00, 0xf0, 0x05, 0x00


	//----- nvinfo : EIATTR_KPARAM_INFO
	.align		4
.L_179:
        /*0018*/ 	.byte	0x04, 0x17
        /*001a*/ 	.short	(.L_181 - .L_180)
.L_180:
        /*001c*/ 	.word	0x00000000
        /*0020*/ 	.short	0x0002
        /*0022*/ 	.short	0x0010
        /*0024*/ 	.byte	0x00, 0xf0, 0x11, 0x00


	//----- nvinfo : EIATTR_KPARAM_INFO
	.align		4
.L_181:
        /*0028*/ 	.byte	0x04, 0x17
        /*002a*/ 	.short	(.L_183 - .L_182)
.L_182:
        /*002c*/ 	.word	0x00000000
        /*0030*/ 	.short	0x0001
        /*0032*/ 	.short	0x0008
        /*0034*/ 	.byte	0x00, 0xf5, 0x21, 0x00


	//----- nvinfo : EIATTR_KPARAM_INFO
	.align		4
.L_183:
        /*0038*/ 	.byte	0x04, 0x17
        /*003a*/ 	.short	(.L_185 - .L_184)
.L_184:
        /*003c*/ 	.word	0x00000000
        /*0040*/ 	.short	0x0000
        /*0042*/ 	.short	0x0000
        /*0044*/ 	.byte	0x00, 0xf5, 0x21, 0x00


	//----- nvinfo : EIATTR_SPARSE_MMA_MASK
	.align		4
.L_185:
        /*0048*/ 	.byte	0x03, 0x50
        /*004a*/ 	.short	0x0000


	//----- nvinfo : EIATTR_MAXREG_COUNT
	.align		4
        /*004c*/ 	.byte	0x03, 0x1b
        /*004e*/ 	.short	0x00ff


	//----- nvinfo : EIATTR_NUM_BARRIERS
	.align		4
        /*0050*/ 	.byte	0x02, 0x4c
        /*0052*/ 	.byte	0x01
	.zero		1


	//----- nvinfo : EIATTR_MERCURY_ISA_VERSION
	.align		4
        /*0054*/ 	.byte	0x03, 0x5f
        /*0056*/ 	.short	0x0101


	//----- nvinfo : EIATTR_COOP_GROUP_MASK_REGIDS
	.align		4
        /*0058*/ 	.byte	0x04, 0x29
        /*005a*/ 	.short	(.L_187 - .L_186)


	//   ....[0]....
.L_186:
        /*005c*/ 	.word	0xffffffff


	//   ....[1]....
        /*0060*/ 	.word	0xffffffff


	//   ....[2]....
        /*0064*/ 	.word	0xffffffff


	//   ....[3]....
        /*0068*/ 	.word	0xffffffff


	//   ....[4]....
        /*006c*/ 	.word	0xffffffff


	//   ....[5]....
        /*0070*/ 	.word	0xffffffff


	//   ....[6]....
        /*0074*/ 	.word	0xffffffff


	//   ....[7]....
        /*0078*/ 	.word	0xffffffff


	//   ....[8]....
        /*007c*/ 	.word	0xffffffff


	//   ....[9]....
        /*0080*/ 	.word	0xffffffff


	//   ....[10]....
        /*0084*/ 	.word	0xffffffff


	//   ....[11]....
        /*0088*/ 	.word	0xffffffff


	//   ....[12]....
        /*008c*/ 	.word	0xffffffff


	//   ....[13]....
        /*0090*/ 	.word	0xffffffff


	//   ....[14]....
        /*0094*/ 	.word	0xffffffff


	//   ....[15]....
        /*0098*/ 	.word	0xffffffff


	//   ....[16]....
        /*009c*/ 	.word	0xffffffff


	//   ....[17]....
        /*00a0*/ 	.word	0xffffffff


	//   ....[18]....
        /*00a4*/ 	.word	0xffffffff


	//   ....[19]....
        /*00a8*/ 	.word	0xffffffff


	//   ....[20]....
        /*00ac*/ 	.word	0xffffffff


	//   ....[21]....
        /*00b0*/ 	.word	0xffffffff


	//   ....[22]....
        /*00b4*/ 	.word	0xffffffff


	//   ....[23]....
        /*00b8*/ 	.word	0xffffffff


	//   ....[24]....
        /*00bc*/ 	.word	0xffffffff


	//   ....[25]....
        /*00c0*/ 	.word	0xffffffff


	//   ....[26]....
        /*00c4*/ 	.word	0xffffffff


	//   ....[27]....
        /*00c8*/ 	.word	0xffffffff


	//   ....[28]....
        /*00cc*/ 	.word	0xffffffff


	//   ....[29]....
        /*00d0*/ 	.word	0xffffffff


	//   ....[30]....
        /*00d4*/ 	.word	0xffffffff


	//   ....[31]....
        /*00d8*/ 	.word	0xffffffff


	//   ....[32]....
        /*00dc*/ 	.word	0xffffffff


	//   ....[33]....
        /*00e0*/ 	.word	0xffffffff


	//   ....[34]....
        /*00e4*/ 	.word	0xffffffff


	//   ....[35]....
        /*00e8*/ 	.word	0xffffffff


	//   ....[36]....
        /*00ec*/ 	.word	0xffffffff


	//   ....[37]....
        /*00f0*/ 	.word	0xffffffff


	//   ....[38]....
        /*00f4*/ 	.word	0xffffffff


	//   ....[39]....
        /*00f8*/ 	.word	0xffffffff


	//   ....[40]....
        /*00fc*/ 	.word	0xffffffff


	//   ....[41]....
        /*0100*/ 	.word	0xffffffff


	//   ....[42]....
        /*0104*/ 	.word	0xffffffff


	//   ....[43]....
        /*0108*/ 	.word	0xffffffff


	//   ....[44]....
        /*010c*/ 	.word	0xffffffff


	//----- nvinfo : EIATTR_COOP_GROUP_INSTR_OFFSETS
	.align		4
.L_187:
        /*0110*/ 	.byte	0x04, 0x28
        /*0112*/ 	.short	(.L_189 - .L_188)


	//   ....[0]....
.L_188:
        /*0114*/ 	.word	0x00000a60


	//   ....[1]....
        /*0118*/ 	.word	0x00000a90


	//   ....[2]....
        /*011c*/ 	.word	0x00000aa0


	//   ....[3]....
        /*0120*/ 	.word	0x00000c00


	//   ....[4]....
        /*0124*/ 	.word	0x00000c40


	//   ....[5]....
        /*0128*/ 	.word	0x00000c80


	//   ....[6]....
        /*012c*/ 	.word	0x00000dc0


	//   ....[7]....
        /*0130*/ 	.word	0x00000df0


	//   ....[8]....
        /*0134*/ 	.word	0x00000e20


	//   ....[9]....
        /*0138*/ 	.word	0x00000f50


	//   ....[10]....
        /*013c*/ 	.word	0x00000f80


	//   ....[11]....
        /*0140*/ 	.word	0x00000fb0


	//   ....[12]....
        /*0144*/ 	.word	0x000010e0


	//   ....[13]....
        /*0148*/ 	.word	0x00001110


	//   ....[14]....
        /*014c*/ 	.word	0x00001140


	//   ....[15]....
        /*0150*/ 	.word	0x00001d00


	//   ....[16]....
        /*0154*/ 	.word	0x00001d10


	//   ....[17]....
        /*0158*/ 	.word	0x00001d20


	//   ....[18]....
        /*015c*/ 	.word	0x00001ef0


	//   ....[19]....
        /*0160*/ 	.word	0x00001f30


	//   ....[20]....
        /*0164*/ 	.word	0x00001f60


	//   ....[21]....
        /*0168*/ 	.word	0x00002090


	//   ....[22]....
        /*016c*/ 	.word	0x000020c0


	//   ....[23]....
        /*0170*/ 	.word	0x000020f0


	//   ....[24]....
        /*0174*/ 	.word	0x00002220


	//   ....[25]....
        /*0178*/ 	.word	0x00002250


	//   ....[26]....
        /*017c*/ 	.word	0x00002280


	//   ....[27]....
        /*0180*/ 	.word	0x000023b0


	//   ....[28]....
        /*0184*/ 	.word	0x000023e0


	//   ....[29]....
        /*0188*/ 	.word	0x00002410


	//   ....[30]....
        /*018c*/ 	.word	0x00004a60


	//   ....[31]....
        /*0190*/ 	.word	0x00004a80


	//   ....[32]....
        /*0194*/ 	.word	0x00004a90


	//   ....[33]....
        /*0198*/ 	.word	0x00004c30


	//   ....[34]....
        /*019c*/ 	.word	0x00004c60


	//   ....[35]....
        /*01a0*/ 	.word	0x00004c90


	//   ....[36]....
        /*01a4*/ 	.word	0x00004dc0


	//   ....[37]....
        /*01a8*/ 	.word	0x00004df0


	//   ....[38]....
        /*01ac*/ 	.word	0x00004e20


	//   ....[39]....
        /*01b0*/ 	.word	0x00004f50


	//   ....[40]....
        /*01b4*/ 	.word	0x00004f80


	//   ....[41]....
        /*01b8*/ 	.word	0x00004fb0


	//   ....[42]....
        /*01bc*/ 	.word	0x000050e0


	//   ....[43]....
        /*01c0*/ 	.word	0x00005110


	//   ....[44]....
        /*01c4*/ 	.word	0x00005140


	//----- nvinfo : EIATTR_VRC_CTA_INIT_COUNT
	.align		4
.L_189:
        /*01c8*/ 	.byte	0x02, 0x4a
	.zero		1
	.zero		1


	//----- nvinfo : EIATTR_EXIT_INSTR_OFFSETS
	.align		4
        /*01cc*/ 	.byte	0x04, 0x1c
        /*01ce*/ 	.short	(.L_191 - .L_190)


	//   ....[0]....
.L_190:
        /*01d0*/ 	.word	0x00000030


	//   ....[1]....
        /*01d4*/ 	.word	0x00005c50


	//   ....[2]....
        /*01d8*/ 	.word	0x00005cc0


	//----- nvinfo : EIATTR_MAX_THREADS
	.align		4
.L_191:
        /*01dc*/ 	.byte	0x04, 0x05
        /*01de*/ 	.short	(.L_193 - .L_192)
.L_192:
        /*01e0*/ 	.word	0x00000100
        /*01e4*/ 	.word	0x00000001
        /*01e8*/ 	.word	0x00000001


	//----- nvinfo : EIATTR_CRS_STACK_SIZE
	.align		4
.L_193:
        /*01ec*/ 	.byte	0x04, 0x1e
        /*01ee*/ 	.short	(.L_195 - .L_194)
.L_194:
        /*01f0*/ 	.word	0x00000000


	//----- nvinfo : EIATTR_CBANK_PARAM_SIZE
	.align		4
.L_195:
        /*01f4*/ 	.byte	0x03, 0x19
        /*01f6*/ 	.short	0x0015


	//----- nvinfo : EIATTR_PARAM_CBANK
	.align		4
        /*01f8*/ 	.byte	0x04, 0x0a
        /*01fa*/ 	.short	(.L_197 - .L_196)
	.align		4
.L_196:
        /*01fc*/ 	.word	index@(.nv.constant0._ZN6thrust24THRUST_300001_SM_1000_NS8cuda_cub4core6detail13_kernel_agentINS1_8__reduce11ReduceAgentIPN4cuda3std3__45tupleIJflEEESC_SB_lNS1_9__extrema9arg_max_fIflNS9_4lessIfEEEEEEJSC_SC_iSH_EEEvDpT0_)
        /*0200*/ 	.short	0x0380
        /*0202*/ 	.short	0x0015


	//----- nvinfo : EIATTR_SW_WAR
	.align		4
.L_197:
        /*0204*/ 	.byte	0x04, 0x36
        /*0206*/ 	.short	(.L_199 - .L_198)
.L_198:
        /*0208*/ 	.word	0x00000008
.L_199:


//--------------------- .nv.info._ZN6thrust24THRUST_300001_SM_1000_NS8cuda_cub4core6detail13_kernel_agentINS1_8__reduce11ReduceAgentINS0_12zip_iteratorIN4cuda3std3__45tupleIJNS0_10device_ptrIfEENS0_17counting_iteratorIlNS0_11use_defaultESF_SF_EEEEEEEPNSB_IJflEEESJ_lNS1_9__extrema9arg_max_fIflNSA_4lessIfEEEEEEJSI_SK_lN3cub18CUB_300001_SM_100013GridEvenShareIlEENSS_9GridQueueIyEESP_EEEvDpT0_ --------------------------
	.section	.nv.info._ZN6thrust24THRUST_300001_SM_1000_NS8cuda_cub4core6detail13_kernel_agentINS1_8__reduce11ReduceAgentINS0_12zip_iteratorIN4cuda3std3__45tupleIJNS0_10device_ptrIfEENS0_17counting_iteratorIlNS0_11use_defaultESF_SF_EEEEEEEPNSB_IJflEEESJ_lNS1_9__extrema9arg_max_fIflNSA_4lessIfEEEEEEJSI_SK_lN3cub18CUB_300001_SM_100013GridEvenShareIlEENSS_9GridQueueIyEESP_EEEvDpT0_,"",@"SHT_CUDA_INFO"
	.sectionflags	@""
	.align	4


	//----- nvinfo : EIATTR_CUDA_API_VERSION
	.align		4
        /*0000*/ 	.byte	0x04, 0x37
        /*0002*/ 	.short	(.L_201 - .L_200)
.L_200:
        /*0004*/ 	.word	0x00000082


	//----- nvinfo : EIATTR_KPARAM_INFO
	.align		4
.L_201:
        /*0008*/ 	.byte	0x04, 0x17
        /*000a*/ 	.short	(.L_203 - .L_202)
.L_202:
        /*000c*/ 	.word	0x00000000
        /*0010*/ 	.short	0x0005
        /*0012*/ 	.short	0x0070
        /*0014*/ 	.byte	0x00, 0xf0, 0x05, 0x00


	//----- nvinfo : EIATTR_KPARAM_INFO
	.align		4
.L_203:
        /*0018*/ 	.byte	0x04, 0x17
        /*001a*/ 	.short	(.L_205 - .L_204)
.L_204:
        /*001c*/ 	.word	0x00000000
        /*0020*/ 	.short	0x0004
        /*0022*/ 	.short	0x0068
        /*0024*/ 	.byte	0x00, 0xf0, 0x21, 0x00


	//----- nvinfo : EIATTR_KPARAM_INFO
	.align		4
.L_205:
        /*0028*/ 	.byte	0x04, 0x17
        /*002a*/ 	.short	(.L_207 - .L_206)
.L_206:
        /*002c*/ 	.word	0x00000000
        /*0030*/ 	.short	0x0003
        /*0032*/ 	.short	0x0020
        /*0034*/ 	.byte	0x00, 0xf0, 0x21, 0x01


	//----- nvinfo : EIATTR_KPARAM_INFO
	.align		4
.L_207:
        /*0038*/ 	.byte	0x04, 0x17
        /*003a*/ 	.short	(.L_209 - .L_208)
.L_208:
        /*003c*/ 	.word	0x00000000
        /*0040*/ 	.short	0x0002
        /*0042*/ 	.short	0x0018
        /*0044*/ 	.byte	0x00, 0xf0, 0x21, 0x00


	//----- nvinfo : EIATTR_KPARAM_INFO
	.align		4
.L_209:
        /*0048*/ 	.byte	0x04, 0x17
        /*004a*/ 	.short	(.L_211 - .L_210)
.L_210:
        /*004c*/ 	.word	0x00000000
        /*0050*/ 	.short	0x0001
        /*0052*/ 	.short	0x0010
        /*0054*/ 	.byte	0x00, 0xf5, 0x21, 0x00


	//----- nvinfo : EIATTR_KPARAM_INFO
	.align		4
.L_211:
        /*0058*/ 	.byte	0x04, 0x17
        /*005a*/ 	.short	(.L_213 - .L_212)
.L_212:
        /*005c*/ 	.word	0x00000000
        /*0060*/ 	.short	0x0000
        /*0062*/ 	.short	0x0000
        /*0064*/ 	.byte	0x00, 0xf0, 0x41, 0x00


	//----- nvinfo : EIATTR_SPARSE_MMA_MASK
	.align		4
.L_213:
        /*0068*/ 	.byte	0x03, 0x50
        /*006a*/ 	.short	0x0000


	//----- nvinfo : EIATTR_MAXREG_COUNT
	.align		4
        /*006c*/ 	.byte	0x03, 0x1b
        /*006e*/ 	.short	0x00ff


	//----- nvinfo : EIATTR_NUM_BARRIERS
	.align		4
        /*0070*/ 	.byte	0x02, 0x4c
        /*0072*/ 	.byte	0x01
	.zero		1


	//----- nvinfo : EIATTR_MERCURY_ISA_VERSION
	.align		4
        /*0074*/ 	.byte	0x03, 0x5f
        /*0076*/ 	.short	0x0101


	//----- nvinfo : EIATTR_COOP_GROUP_MASK_REGIDS
	.align		4
        /*0078*/ 	.byte	0x04, 0x29
        /*007a*/ 	.short	(.L_215 - .L_214)


	//   ....[0]....
.L_214:
        /*007c*/ 	.word	0xffffffff


	//   ....[1]....
        /*0080*/ 	.word	0xffffffff


	//   ....[2]....
        /*0084*/ 	.word	0xffffffff


	//   ....[3]....
        /*0088*/ 	.word	0xffffffff


	//   ....[4]....
        /*008c*/ 	.word	0xffffffff


	//   ....[5]....
        /*0090*/ 	.word	0xffffffff


	//   ....[6]....
        /*0094*/ 	.word	0xffffffff


	//   ....[7]....
        /*0098*/ 	.word	0xffffffff


	//   ....[8]....
        /*009c*/ 	.word	0xffffffff


	//   ....[9]....
        /*00a0*/ 	.word	0xffffffff


	//   ....[10]....
        /*00a4*/ 	.word	0xffffffff


	//   ....[11]....
        /*00a8*/ 	.word	0xffffffff


	//   ....[12]....
        /*00ac*/ 	.word	0xffffffff


	//   ....[13]....
        /*00b0*/ 	.word	0xffffffff


	//   ....[14]....
        /*00b4*/ 	.word	0xffffffff


	//   ....[15]....
        /*00b8*/ 	.word	0xffffffff


	//   ....[16]....
        /*00bc*/ 	.word	0xffffffff


	//   ....[17]....
        /*00c0*/ 	.word	0xffffffff


	//   ....[18]....
        /*00c4*/ 	.word	0xffffffff


	//   ....[19]....
        /*00c8*/ 	.word	0xffffffff


	//   ....[20]....
        /*00cc*/ 	.word	0xffffffff


	//   ....[21]....
        /*00d0*/ 	.word	0xffffffff


	//   ....[22]....
        /*00d4*/ 	.word	0xffffffff


	//   ....[23]....
        /*00d8*/ 	.word	0xffffffff


	//   ....[24]....
        /*00dc*/ 	.word	0xffffffff


	//   ....[25]....
        /*00e0*/ 	.word	0xffffffff


	//   ....[26]....
        /*00e4*/ 	.word	0xffffffff


	//   ....[27]....
        /*00e8*/ 	.word	0xffffffff


	//   ....[28]....
        /*00ec*/ 	.word	0xffffffff


	//   ....[29]....
        /*00f0*/ 	.word	0xffffffff


	//   ....[30]....
        /*00f4*/ 	.word	0xffffffff


	//   ....[31]....
        /*00f8*/ 	.word	0xffffffff


	//   ....[32]....
        /*00fc*/ 	.word	0xffffffff


	//   ....[33]....
        /*0100*/ 	.word	0xffffffff


	//   ....[34]....
        /*0104*/ 	.word	0xffffffff


	//   ....[35]....
        /*0108*/ 	.word	0xffffffff


	//   ....[36]....
        /*010c*/ 	.word	0xffffffff


	//   ....[37]....
        /*0110*/ 	.word	0xffffffff


	//   ....[38]....
        /*0114*/ 	.word	0xffffffff


	//   ....[39]....
        /*0118*/ 	.word	0xffffffff


	//   ....[40]....
        /*011c*/ 	.word	0xffffffff


	//   ....[41]....
        /*0120*/ 	.word	0xffffffff


	//   ....[42]....
        /*0124*/ 	.word	0xffffffff


	//   ....[43]....
        /*0128*/ 	.word	0xffffffff


	//   ....[44]....
        /*012c*/ 	.word	0xffffffff


	//----- nvinfo : EIATTR_COOP_GROUP_INSTR_OFFSETS
	.align		4
.L_215:
        /*0130*/ 	.byte	0x04, 0x28
        /*0132*/ 	.short	(.L_217 - .L_216)


	//   ....[0]....
.L_216:
        /*0134*/ 	.word	0x00000c20


	//   ....[1]....
        /*0138*/ 	.word	0x00000c50


	//   ....[2]....
        /*013c*/ 	.word	0x00000c60


	//   ....[3]....
        /*0140*/ 	.word	0x00000dc0


	//   ....[4]....
        /*0144*/ 	.word	0x00000e00


	//   ....[5]....
        /*0148*/ 	.word	0x00000e40


	//   ....[6]....
        /*014c*/ 	.word	0x00000f80


	//   ....[7]....
        /*0150*/ 	.word	0x00000fb0


	//   ....[8]....
        /*0154*/ 	.word	0x00000fe0


	//   ....[9]....
        /*0158*/ 	.word	0x00001110


	//   ....[10]....
        /*015c*/ 	.word	0x00001140


	//   ....[11]....
        /*0160*/ 	.word	0x00001170


	//   ....[12]....
        /*0164*/ 	.word	0x000012a0


	//   ....[13]....
        /*0168*/ 	.word	0x000012d0


	//   ....[14]....
        /*016c*/ 	.word	0x00001300


	//   ....[15]....
        /*0170*/ 	.word	0x00001eb0


	//   ....[16]....
        /*0174*/ 	.word	0x00001ec0


	//   ....[17]....
        /*0178*/ 	.word	0x00001f40


	//   ....[18]....
        /*017c*/ 	.word	0x000020c0


	//   ....[19]....
        /*0180*/ 	.word	0x000020f0


	//   ....[20]....
        /*0184*/ 	.word	0x00002120


	//   ....[21]....
        /*0188*/ 	.word	0x00002250


	//   ....[22]....
        /*018c*/ 	.word	0x00002280


	//   ....[23]....
        /*0190*/ 	.word	0x000022b0


	//   ....[24]....
        /*0194*/ 	.word	0x000023e0


	//   ....[25]....
        /*0198*/ 	.word	0x00002410


	//   ....[26]....
        /*019c*/ 	.word	0x00002440


	//   ....[27]....
        /*01a0*/ 	.word	0x00002570


	//   ....[28]....
        /*01a4*/ 	.word	0x000025a0


	//   ....[29]....
        /*01a8*/ 	.word	0x000025d0


	//   ....[30]....
        /*01ac*/ 	.word	0x000048a0


	//   ....[31]....
        /*01b0*/ 	.word	0x000048c0


	//   ....[32]....
        /*01b4*/ 	.word	0x000048d0


	//   ....[33]....
        /*01b8*/ 	.word	0x00004a70


	//   ....[34]....
        /*01bc*/ 	.word	0x00004aa0


	//   ....[35]....
        /*01c0*/ 	.word	0x00004ad0


	//   ....[36]....
        /*01c4*/ 	.word	0x00004c00


	//   ....[37]....
        /*01c8*/ 	.word	0x00004c30


	//   ....[38]....
        /*01cc*/ 	.word	0x00004c60


	//   ....[39]....
        /*01d0*/ 	.word	0x00004d90


	//   ....[40]....
        /*01d4*/ 	.word	0x00004dc0


	//   ....[41]....
        /*01d8*/ 	.word	0x00004df0


	//   ....[42]....
        /*01dc*/ 	.word	0x00004f20


	//   ....[43]....
        /*01e0*/ 	.word	0x00004f50


	//   ....[44]....
        /*01e4*/ 	.word	0x00004f80


	//----- nvinfo : EIATTR_VRC_CTA_INIT_COUNT
	.align		4
.L_217:
        /*01e8*/ 	.byte	0x02, 0x4a
	.zero		1
	.zero		1


	//----- nvinfo : EIATTR_EXIT_INSTR_OFFSETS
	.align		4
        /*01ec*/ 	.byte	0x04, 0x1c
        /*01ee*/ 	.short	(.L_219 - .L_218)


	//   ....[0]....
.L_218:
        /*01f0*/ 	.word	0x00005a90


	//   ....[1]....
        /*01f4*/ 	.word	0x00005b00


	//----- nvinfo : EIATTR_MAX_THREADS
	.align		4
.L_219:
        /*01f8*/ 	.byte	0x04, 0x05
        /*01fa*/ 	.short	(.L_221 - .L_220)
.L_220:
        /*01fc*/ 	.word	0x00000100
        /*0200*/ 	.word	0x00000001
        /*0204*/ 	.word	0x00000001


	//----- nvinfo : EIATTR_CRS_STACK_SIZE
	.align		4
.L_221:
        /*0208*/ 	.byte	0x04, 0x1e
        /*020a*/ 	.short	(.L_223 - .L_222)
.L_222:
        /*020c*/ 	.word	0x00000000


	//----- nvinfo : EIATTR_CBANK_PARAM_SIZE
	.align		4
.L_223:
        /*0210*/ 	.byte	0x03, 0x19
        /*0212*/ 	.short	0x0071


	//----- nvinfo : EIATTR_PARAM_CBANK
	.align		4
        /*0214*/ 	.byte	0x04, 0x0a
        /*0216*/ 	.short	(.L_225 - .L_224)
	.align		4
.L_224:
        /*0218*/ 	.word	index@(.nv.constant0._ZN6thrust24THRUST_300001_SM_1000_NS8cuda_cub4core6detail13_kernel_agentINS1_8__reduce11ReduceAgentINS0_12zip_iteratorIN4cuda3std3__45tupleIJNS0_10device_ptrIfEENS0_17counting_iteratorIlNS0_11use_defaultESF_SF_EEEEEEEPNSB_IJflEEESJ_lNS1_9__extrema9arg_max_fIflNSA_4lessIfEEEEEEJSI_SK_lN3cub18CUB_300001_SM_100013GridEvenShareIlEENSS_9GridQueueIyEESP_EEEvDpT0_)
        /*021c*/ 	.short	0x0380
        /*021e*/ 	.short	0x0071


	//----- nvinfo : EIATTR_SW_WAR
	.align		4
.L_225:
        /*0220*/ 	.byte	0x04, 0x36
        /*0222*/ 	.short	(.L_227 - .L_226)
.L_226:
        /*0224*/ 	.word	0x00000008
.L_227:


//--------------------- .nv.info._ZN6thrust24THRUST_300001_SM_1000_NS8cuda_cub4core6detail13_kernel_agentINS1_8__reduce11ReduceAgentINS0_12zip_iteratorIN4cuda3std3__45tupleIJNS0_10device_ptrIfEENS0_17counting_iteratorIlNS0_11use_defaultESF_SF_EEEEEEEPNSB_IJflEEESJ_lNS1_9__extrema9arg_max_fIflNSA_4lessIfEEEEEEJSI_SK_lSP_EEEvDpT0_ --------------------------
	.section	.nv.info._ZN6thrust24THRUST_300001_SM_1000_NS8cuda_cub4core6detail13_kernel_agentINS1_8__reduce11ReduceAgentINS0_12zip_iteratorIN4cuda3std3__45tupleIJNS0_10device_ptrIfEENS0_17counting_iteratorIlNS0_11use_defaultESF_SF_EEEEEEEPNSB_IJflEEESJ_lNS1_9__extrema9arg_max_fIflNSA_4lessIfEEEEEEJSI_SK_lSP_EEEvDpT0_,"",@"SHT_CUDA_INFO"
	.sectionflags	@""
	.align	4


	//----- nvinfo : EIATTR_CUDA_API_VERSION
	.align		4
        /*0000*/ 	.byte	0x04, 0x37
        /*0002*/ 	.short	(.L_229 - .L_228)
.L_228:
        /*0004*/ 	.word	0x00000082


	//----- nvinfo : EIATTR_KPARAM_INFO
	.align		4
.L_229:
        /*0008*/ 	.byte	0x04, 0x17
        /*000a*/ 	.short	(.L_231 - .L_230)
.L_230:
        /*000c*/ 	.word	0x00000000
        /*0010*/ 	.short	0x0003
        /*0012*/ 	.short	0x0020
        /*0014*/ 	.byte	0x00, 0xf0, 0x05, 0x00


	//----- nvinfo : EIATTR_KPARAM_INFO
	.align		4
.L_231:
        /*0018*/ 	.byte	0x04, 0x17
        /*001a*/ 	.short	(.L_233 - .L_232)
.L_232:
        /*001c*/ 	.word	0x00000000
        /*0020*/ 	.short	0x0002
        /*0022*/ 	.short	0x0018
        /*0024*/ 	.byte	0x00, 0xf0, 0x21, 0x00


	//----- nvinfo : EIATTR_KPARAM_INFO
	.align		4
.L_233:
        /*0028*/ 	.byte	0x04, 0x17
        /*002a*/ 	.short	(.L_235 - .L_234)
.L_234:
        /*002c*/ 	.word	0x00000000
        /*0030*/ 	.short	0x0001
        /*0032*/ 	.short	0x0010
        /*0034*/ 	.byte	0x00, 0xf5, 0x21, 0x00


	//----- nvinfo : EIATTR_KPARAM_INFO
	.align		4
.L_235:
        /*0038*/ 	.byte	0x04, 0x17
        /*003a*/ 	.short	(.L_237 - .L_236)
.L_236:
        /*003c*/ 	.word	0x00000000
        /*0040*/ 	.short	0x0000
        /*0042*/ 	.short	0x0000
        /*0044*/ 	.byte	0x00, 0xf0, 0x41, 0x00


	//----- nvinfo : EIATTR_SPARSE_MMA_MASK
	.align		4
.L_237:
        /*0048*/ 	.byte	0x03, 0x50
        /*004a*/ 	.short	0x0000


	//----- nvinfo : EIATTR_MAXREG_COUNT
	.align		4
        /*004c*/ 	.byte	0x03, 0x1b
        /*004e*/ 	.short	0x00ff


	//----- nvinfo : EIATTR_NUM_BARRIERS
	.align		4
        /*0050*/ 	.byte	0x02, 0x4c
        /*0052*/ 	.byte	0x01
	.zero		1


	//----- nvinfo : EIATTR_MERCURY_ISA_VERSION
	.align		4
        /*0054*/ 	.byte	0x03, 0x5f
        /*0056*/ 	.short	0x0101


	//----- nvinfo : EIATTR_COOP_GROUP_MASK_REGIDS
	.align		4
        /*0058*/ 	.byte	0x04, 0x29
        /*005a*/ 	.short	(.L_239 - .L_238)


	//   ....[0]....
.L_238:
        /*005c*/ 	.word	0xffffffff


	//   ....[1]....
        /*0060*/ 	.word	0xffffffff


	//   ....[2]....
        /*0064*/ 	.word	0xffffffff


	//   ....[3]....
        /*0068*/ 	.word	0xffffffff


	//   ....[4]....
        /*006c*/ 	.word	0xffffffff


	//   ....[5]....
        /*0070*/ 	.word	0xffffffff


	//   ....[6]....
        /*0074*/ 	.word	0xffffffff


	//   ....[7]....
        /*0078*/ 	.word	0xffffffff


	//   ....[8]....
        /*007c*/ 	.word	0xffffffff


	//   ....[9]....
        /*0080*/ 	.word	0xffffffff


	//   ....[10]....
        /*0084*/ 	.word	0xffffffff


	//   ....[11]....
        /*0088*/ 	.word	0xffffffff


	//   ....[12]....
        /*008c*/ 	.word	0xffffffff


	//   ....[13]....
        /*0090*/ 	.word	0xffffffff


	//   ....[14]....
        /*0094*/ 	.word	0xffffffff


	//   ....[15]....
        /*0098*/ 	.word	0xffffffff


	//   ....[16]....
        /*009c*/ 	.word	0xffffffff


	//   ....[17]....
        /*00a0*/ 	.word	0xffffffff


	//   ....[18]....
        /*00a4*/ 	.word	0xffffffff


	//   ....[19]....
        /*00a8*/ 	.word	0xffffffff


	//   ....[20]....
        /*00ac*/ 	.word	0xffffffff


	//   ....[21]....
        /*00b0*/ 	.word	0xffffffff


	//   ....[22]....
        /*00b4*/ 	.word	0xffffffff


	//   ....[23]....
        /*00b8*/ 	.word	0xffffffff


	//   ....[24]....
        /*00bc*/ 	.word	0xffffffff


	//   ....[25]....
        /*00c0*/ 	.word	0xffffffff


	//   ....[26]....
        /*00c4*/ 	.word	0xffffffff


	//   ....[27]....
        /*00c8*/ 	.word	0xffffffff


	//   ....[28]....
        /*00cc*/ 	.word	0xffffffff


	//   ....[29]....
        /*00d0*/ 	.word	0xffffffff


	//   ....[30]....
        /*00d4*/ 	.word	0xffffffff


	//   ....[31]....
        /*00d8*/ 	.word	0xffffffff


	//   ....[32]....
        /*00dc*/ 	.word	0xffffffff


	//   ....[33]....
        /*00e0*/ 	.word	0xffffffff


	//   ....[34]....
        /*00e4*/ 	.word	0xffffffff


	//   ....[35]....
        /*00e8*/ 	.word	0xffffffff


	//   ....[36]....
        /*00ec*/ 	.word	0xffffffff


	//   ....[37]....
        /*00f0*/ 	.word	0xffffffff


	//   ....[38]....
        /*00f4*/ 	.word	0xffffffff


	//   ....[39]....
        /*00f8*/ 	.word	0xffffffff


	//   ....[40]....
        /*00fc*/ 	.word	0xffffffff


	//   ....[41]....
        /*0100*/ 	.word	0xffffffff


	//   ....[42]....
        /*0104*/ 	.word	0xffffffff


	//   ....[43]....
        /*0108*/ 	.word	0xffffffff


	//   ....[44]....
        /*010c*/ 	.word	0xffffffff


	//----- nvinfo : EIATTR_COOP_GROUP_INSTR_OFFSETS
	.align		4
.L_239:
        /*0110*/ 	.byte	0x04, 0x28
        /*0112*/ 	.short	(.L_241 - .L_240)


	//   ....[0]....
.L_240:
        /*0114*/ 	.word	0x00000b20


	//   ....[1]....
        /*0118*/ 	.word	0x00000b50


	//   ....[2]....
        /*011c*/ 	.word	0x00000b60


	//   ....[3]....
        /*0120*/ 	.word	0x00000cd0


	//   ....[4]....
        /*0124*/ 	.word	0x00000d10


	//   ....[5]....
        /*0128*/ 	.word	0x00000d40


	//   ....[6]....
        /*012c*/ 	.word	0x00000e80


	//   ....[7]....
        /*0130*/ 	.word	0x00000eb0


	//   ....[8]....
        /*0134*/ 	.word	0x00000ee0


	//   ....[9]....
        /*0138*/ 	.word	0x00001010


	//   ....[10]....
        /*013c*/ 	.word	0x00001040


	//   ....[11]....
        /*0140*/ 	.word	0x00001070


	//   ....[12]....
        /*0144*/ 	.word	0x000011a0


	//   ....[13]....
        /*0148*/ 	.word	0x000011d0


	//   ....[14]....
        /*014c*/ 	.word	0x00001200


	//   ....[15]....
        /*0150*/ 	.word	0x00001dc0


	//   ....[16]....
        /*0154*/ 	.word	0x00001dd0


	//   ....[17]....
        /*0158*/ 	.word	0x00001e50


	//   ....[18]....
        /*015c*/ 	.word	0x00001fc0


	//   ....[19]....
        /*0160*/ 	.word	0x00001ff0


	//   ....[20]....
        /*0164*/ 	.word	0x00002020


	//   ....[21]....
        /*0168*/ 	.word	0x00002150


	//   ....[22]....
        /*016c*/ 	.word	0x00002180


	//   ....[23]....
        /*0170*/ 	.word	0x000021b0


	//   ....[24]....
        /*0174*/ 	.word	0x000022e0


	//   ....[25]....
        /*0178*/ 	.word	0x00002310


	//   ....[26]....
        /*017c*/ 	.word	0x00002340


	//   ....[27]....
        /*0180*/ 	.word	0x00002470


	//   ....[28]....
        /*0184*/ 	.word	0x000024a0


	//   ....[29]....
        /*0188*/ 	.word	0x000024d0


	//   ....[30]....
        /*018c*/ 	.word	0x00004400


	//   ....[31]....
        /*0190*/ 	.word	0x00004420


	//   ....[32]....
        /*0194*/ 	.word	0x00004430


	//   ....[33]....
        /*0198*/ 	.word	0x000045d0


	//   ....[34]....
        /*019c*/ 	.word	0x00004600


	//   ....[35]....
        /*01a0*/ 	.word	0x00004630


	//   ....[36]....
        /*01a4*/ 	.word	0x00004760


	//   ....[37]....
        /*01a8*/ 	.word	0x00004790


	//   ....[38]....
        /*01ac*/ 	.word	0x000047c0


	//   ....[39]....
        /*01b0*/ 	.word	0x000048f0


	//   ....[40]....
        /*01b4*/ 	.word	0x00004920


	//   ....[41]....
        /*01b8*/ 	.word	0x00004950


	//   ....[42]....
        /*01bc*/ 	.word	0x00004a80


	//   ....[43]....
        /*01c0*/ 	.word	0x00004ab0


	//   ....[44]....
        /*01c4*/ 	.word	0x00004ae0


	//----- nvinfo : EIATTR_VRC_CTA_INIT_COUNT
	.align		4
.L_241:
        /*01c8*/ 	.byte	0x02, 0x4a
	.zero		1
	.zero		1


	//----- nvinfo : EIATTR_EXIT_INSTR_OFFSETS
	.align		4
        /*01cc*/ 	.byte	0x04, 0x1c
        /*01ce*/ 	.short	(.L_243 - .L_242)


	//   ....[0]....
.L_242:
        /*01d0*/ 	.word	0x00000040


	//   ....[1]....
        /*01d4*/ 	.word	0x000055f0


	//   ....[2]....
        /*01d8*/ 	.word	0x00005660


	//----- nvinfo : EIATTR_MAX_THREADS
	.align		4
.L_243:
        /*01dc*/ 	.byte	0x04, 0x05
        /*01de*/ 	.short	(.L_245 - .L_244)
.L_244:
        /*01e0*/ 	.word	0x00000100
        /*01e4*/ 	.word	0x00000001
        /*01e8*/ 	.word	0x00000001


	//----- nvinfo : EIATTR_CRS_STACK_SIZE
	.align		4
.L_245:
        /*01ec*/ 	.byte	0x04, 0x1e
        /*01ee*/ 	.short	(.L_247 - .L_246)
.L_246:
        /*01f0*/ 	.word	0x00000000


	//----- nvinfo : EIATTR_CBANK_PARAM_SIZE
	.align		4
.L_247:
        /*01f4*/ 	.byte	0x03, 0x19
        /*01f6*/ 	.short	0x0021


	//----- nvinfo : EIATTR_PARAM_CBANK
	.align		4
        /*01f8*/ 	.byte	0x04, 0x0a
        /*01fa*/ 	.short	(.L_249 - .L_248)
	.align		4
.L_248:
        /*01fc*/ 	.word	index@(.nv.constant0._ZN6thrust24THRUST_300001_SM_1000_NS8cuda_cub4core6detail13_kernel_agentINS1_8__reduce11ReduceAgentINS0_12zip_iteratorIN4cuda3std3__45tupleIJNS0_10device_ptrIfEENS0_17counting_iteratorIlNS0_11use_defaultESF_SF_EEEEEEEPNSB_IJflEEESJ_lNS1_9__extrema9arg_max_fIflNSA_4lessIfEEEEEEJSI_SK_lSP_EEEvDpT0_)
        /*0200*/ 	.short	0x0380
        /*0202*/ 	.short	0x0021


	//----- nvinfo : EIATTR_SW_WAR
	.align		4
.L_249:
        /*0204*/ 	.byte	0x04, 0x36
        /*0206*/ 	.short	(.L_251 - .L_250)
.L_250:
        /*0208*/ 	.word	0x00000008
.L_251:


//--------------------- .nv.info._ZN6thrust24THRUST_300001_SM_1000_NS8cuda_cub4core6detail13_kernel_agentINS1_8__reduce11ReduceAgentIPN4cuda3std3__45tupleIJflEEESC_SB_iNS1_9__extrema9arg_max_fIflNS9_4lessIfEEEEEEJSC_SC_iSH_EEEvDpT0_ --------------------------
	.section	.nv.info._ZN6thrust24THRUST_300001_SM_1000_NS8cuda_cub4core6detail13_kernel_agentINS1_8__reduce11ReduceAgentIPN4cuda3std3__45tupleIJflEEESC_SB_iNS1_9__extrema9arg_max_fIflNS9_4lessIfEEEEEEJSC_SC_iSH_EEEvDpT0_,"",@"SHT_CUDA_INFO"
	.sectionflags	@""
	.align	4


	//----- nvinfo : EIATTR_CUDA_API_VERSION
	.align		4
        /*0000*/ 	.byte	0x04, 0x37
        /*0002*/ 	.short	(.L_253 - .L_252)
.L_252:
        /*0004*/ 	.word	0x00000082


	//----- nvinfo : EIATTR_KPARAM_INFO
	.align		4
.L_253:
        /*0008*/ 	.byte	0x04, 0x17
        /*000a*/ 	.short	(.L_255 - .L_254)
.L_254:
        /*000c*/ 	.word	0x00000000
        /*0010*/ 	.short	0x0003
        /*0012*/ 	.short	0x0014
        /*0014*/ 	.byte	0x00, 0xf0, 0x05, 0x00


	//----- nvinfo : EIATTR_KPARAM_INFO
	.align		4
.L_255:
        /*0018*/ 	.byte	0x04, 0x17
        /*001a*/ 	.short	(.L_257 - .L_256)
.L_256:
        /*001c*/ 	.word	0x00000000
        /*0020*/ 	.short	0x0002
        /*0022*/ 	.short	0x0010
        /*0024*/ 	.byte	0x00, 0xf0, 0x11, 0x00


	//----- nvinfo : EIATTR_KPARAM_INFO
	.align		4
.L_257:
        /*0028*/ 	.byte	0x04, 0x17
        /*002a*/ 	.short	(.L_259 - .L_258)
.L_258:
        /*002c*/ 	.word	0x00000000
        /*0030*/ 	.short	0x0001
        /*0032*/ 	.short	0x0008
        /*0034*/ 	.byte	0x00, 0xf5, 0x21, 0x00


	//----- nvinfo : EIATTR_KPARAM_INFO
	.align		4
.L_259:
        /*0038*/ 	.byte	0x04, 0x17
        /*003a*/ 	.short	(.L_261 - .L_260)
.L_260:
        /*003c*/ 	.word	0x00000000
        /*0040*/ 	.short	0x0000
        /*0042*/ 	.short	0x0000
        /*0044*/ 	.byte	0x00, 0xf5, 0x21, 0x00


	//----- nvinfo : EIATTR_SPARSE_MMA_MASK
	.align		4
.L_261:
        /*0048*/ 	.byte	0x03, 0x50
        /*004a*/ 	.short	0x0000


	//----- nvinfo : EIATTR_MAXREG_COUNT
	.align		4
        /*004c*/ 	.byte	0x03, 0x1b
        /*004e*/ 	.short	0x00ff


	//----- nvinfo : EIATTR_NUM_BARRIERS
	.align		4
        /*0050*/ 	.byte	0x02, 0x4c
        /*0052*/ 	.byte	0x01
	.zero		1


	//----- nvinfo : EIATTR_MERCURY_ISA_VERSION
	.align		4
        /*0054*/ 	.byte	0x03, 0x5f
        /*0056*/ 	.short	0x0101


	//----- nvinfo : EIATTR_COOP_GROUP_MASK_REGIDS
	.align		4
        /*0058*/ 	.byte	0x04, 0x29
        /*005a*/ 	.short	(.L_263 - .L_262)


	//   ....[0]....
.L_262:
        /*005c*/ 	.word	0xffffffff


	//   ....[1]....
        /*0060*/ 	.word	0xffffffff


	//   ....[2]....
        /*0064*/ 	.word	0xffffffff


	//   ....[3]....
        /*0068*/ 	.word	0xffffffff


	//   ....[4]....
        /*006c*/ 	.word	0xffffffff


	//   ....[5]....
        /*0070*/ 	.word	0xffffffff


	//   ....[6]....
        /*0074*/ 	.word	0xffffffff


	//   ....[7]....
        /*0078*/ 	.word	0xffffffff


	//   ....[8]....
        /*007c*/ 	.word	0xffffffff


	//   ....[9]....
        /*0080*/ 	.word	0xffffffff


	//   ....[10]....
        /*0084*/ 	.word	0xffffffff


	//   ....[11]....
        /*0088*/ 	.word	0xffffffff


	//   ....[12]....
        /*008c*/ 	.word	0xffffffff


	//   ....[13]....
        /*0090*/ 	.word	0xffffffff


	//   ....[14]....
        /*0094*/ 	.word	0xffffffff


	//   ....[15]....
        /*0098*/ 	.word	0xffffffff


	//   ....[16]....
        /*009c*/ 	.word	0xffffffff


	//   ....[17]....
        /*00a0*/ 	.word	0xffffffff


	//   ....[18]....
        /*00a4*/ 	.word	0xffffffff


	//   ....[19]....
        /*00a8*/ 	.word	0xffffffff


	//   ....[20]....
        /*00ac*/ 	.word	0xffffffff


	//   ....[21]....
        /*00b0*/ 	.word	0xffffffff


	//   ....[22]....
        /*00b4*/ 	.word	0xffffffff


	//   ....[23]....
        /*00b8*/ 	.word	0xffffffff


	//   ....[24]....
        /*00bc*/ 	.word	0xffffffff


	//   ....[25]....
        /*00c0*/ 	.word	0xffffffff


	//   ....[26]....
        /*00c4*/ 	.word	0xffffffff


	//   ....[27]....
        /*00c8*/ 	.word	0xffffffff


	//   ....[28]....
        /*00cc*/ 	.word	0xffffffff


	//   ....[29]....
        /*00d0*/ 	.word	0xffffffff


	//   ....[30]....
        /*00d4*/ 	.word	0xffffffff


	//   ....[31]....
        /*00d8*/ 	.word	0xffffffff


	//   ....[32]....
        /*00dc*/ 	.word	0xffffffff


	//   ....[33]....
        /*00e0*/ 	.word	0xffffffff


	//   ....[34]....
        /*00e4*/ 	.word	0xffffffff


	//   ....[35]....
        /*00e8*/ 	.word	0xffffffff


	//   ....[36]....
        /*00ec*/ 	.word	0xffffffff


	//   ....[37]....
        /*00f0*/ 	.word	0xffffffff


	//   ....[38]....
        /*00f4*/ 	.word	0xffffffff


	//   ....[39]....
        /*00f8*/ 	.word	0xffffffff


	//   ....[40]....
        /*00fc*/ 	.word	0xffffffff


	//   ....[41]....
        /*0100*/ 	.word	0xffffffff


	//   ....[42]....
        /*0104*/ 	.word	0xffffffff


	//   ....[43]....
        /*0108*/ 	.word	0xffffffff


	//   ....[44]....
        /*010c*/ 	.word	0xffffffff


	//----- nvinfo : EIATTR_COOP_GROUP_INSTR_OFFSETS
	.align		4
.L_263:
        /*0110*/ 	.byte	0x04, 0x28
        /*0112*/ 	.short	(.L_265 - .L_264)


	//   ....[0]....
.L_264:
        /*0114*/ 	.word	0x00000a60


	//   ....[1]....
        /*0118*/ 	.word	0x00000a90


	//   ....[2]....
        /*011c*/ 	.word	0x00000aa0


	//   ....[3]....
        /*0120*/ 	.word	0x00000c00


	//   ....[4]....
        /*0124*/ 	.word	0x00000c40


	//   ....[5]....
        /*0128*/ 	.word	0x00000c80


	//   ....[6]....
        /*012c*/ 	.word	0x00000dc0


	//   ....[7]....
        /*0130*/ 	.word	0x00000df0


	//   ....[8]....
        /*0134*/ 	.word	0x00000e20


	//   ....[9]....
        /*0138*/ 	.word	0x00000f50


	//   ....[10]....
        /*013c*/ 	.word	0x00000f80


	//   ....[11]....
        /*0140*/ 	.word	0x00000fb0


	//   ....[12]....
        /*0144*/ 	.word	0x000010e0


	//   ....[13]....
        /*0148*/ 	.word	0x00001110


	//   ....[14]....
        /*014c*/ 	.word	0x00001140


	//   ....[15]....
        /*0150*/ 	.word	0x00001d00


	//   ....[16]....
        /*0154*/ 	.word	0x00001d10


	//   ....[17]....
        /*0158*/ 	.word	0x00001d20


	//   ....[18]....
        /*015c*/ 	.word	0x00001ef0


	//   ....[19]....
        /*0160*/ 	.word	0x00001f30


	//   ....[20]....
        /*0164*/ 	.word	0x00001f60


	//   ....[21]....
        /*0168*/ 	.word	0x00002090


	//   ....[22]....
        /*016c*/ 	.word	0x000020c0


	//   ....[23]....
        /*0170*/ 	.word	0x000020f0


	//   ....[24]....
        /*0174*/ 	.word	0x00002220


	//   ....[25]....
        /*0178*/ 	.word	0x00002250


	//   ....[26]....
        /*017c*/ 	.word	0x00002280


	//   ....[27]....
        /*0180*/ 	.word	0x000023b0


	//   ....[28]....
        /*0184*/ 	.word	0x000023e0


	//   ....[29]....
        /*0188*/ 	.word	0x00002410


	//   ....[30]....
        /*018c*/ 	.word	0x000042a0


	//   ....[31]....
        /*0190*/ 	.word	0x000042c0


	//   ....[32]....
        /*0194*/ 	.word	0x000042d0


	//   ....[33]....
        /*0198*/ 	.word	0x00004470


	//   ....[34]....
        /*019c*/ 	.word	0x000044a0


	//   ....[35]....
        /*01a0*/ 	.word	0x000044d0


	//   ....[36]....
        /*01a4*/ 	.word	0x00004600


	//   ....[37]....
        /*01a8*/ 	.word	0x00004630


	//   ....[38]....
        /*01ac*/ 	.word	0x00004660


	//   ....[39]....
        /*01b0*/ 	.word	0x00004790


	//   ....[40]....
        /*01b4*/ 	.word	0x000047c0


	//   ....[41]....
        /*01b8*/ 	.word	0x000047f0


	//   ....[42]....
        /*01bc*/ 	.word	0x00004920


	//   ....[43]....
        /*01c0*/ 	.word	0x00004950


	//   ....[44]....
        /*01c4*/ 	.word	0x00004980


	//----- nvinfo : EIATTR_VRC_CTA_INIT_COUNT
	.align		4
.L_265:
        /*01c8*/ 	.byte	0x02, 0x4a
	.zero		1
	.zero		1


	//----- nvinfo : EIATTR_EXIT_INSTR_OFFSETS
	.align		4
        /*01cc*/ 	.byte	0x04, 0x1c
        /*01ce*/ 	.short	(.L_267 - .L_266)


	//   ....[0]....
.L_266:
        /*01d0*/ 	.word	0x00000030


	//   ....[1]....
        /*01d4*/ 	.word	0x00005490


	//   ....[2]....
        /*01d8*/ 	.word	0x00005500


	//----- nvinfo : EIATTR_MAX_THREADS
	.align		4
.L_267:
        /*01dc*/ 	.byte	0x04, 0x05
        /*01de*/ 	.short	(.L_269 - .L_268)
.L_268:
        /*01e0*/ 	.word	0x00000100
        /*01e4*/ 	.word	0x00000001
        /*01e8*/ 	.word	0x00000001


	//----- nvinfo : EIATTR_CRS_STACK_SIZE
	.align		4
.L_269:
        /*01ec*/ 	.byte	0x04, 0x1e
        /*01ee*/ 	.short	(.L_271 - .L_270)
.L_270:
        /*01f0*/ 	.word	0x00000000


	//----- nvinfo : EIATTR_CBANK_PARAM_SIZE
	.align		4
.L_271:
        /*01f4*/ 	.byte	0x03, 0x19
        /*01f6*/ 	.short	0x0015


	//----- nvinfo : EIATTR_PARAM_CBANK
	.align		4
        /*01f8*/ 	.byte	0x04, 0x0a
        /*01fa*/ 	.short	(.L_273 - .L_272)
	.align		4
.L_272:
        /*01fc*/ 	.word	index@(.nv.constant0._ZN6thrust24THRUST_300001_SM_1000_NS8cuda_cub4core6detail13_kernel_agentINS1_8__reduce11ReduceAgentIPN4cuda3std3__45tupleIJflEEESC_SB_iNS1_9__extrema9arg_max_fIflNS9_4lessIfEEEEEEJSC_SC_iSH_EEEvDpT0_)
        /*0200*/ 	.short	0x0380
        /*0202*/ 	.short	0x0015


	//----- nvinfo : EIATTR_SW_WAR
	.align		4
.L_273:
        /*0204*/ 	.byte	0x04, 0x36
        /*0206*/ 	.short	(.L_275 - .L_274)
.L_274:
        /*0208*/ 	.word	0x00000008
.L_275:


//--------------------- .nv.info._ZN6thrust24THRUST_300001_SM_1000_NS8cuda_cub4core6detail13_kernel_agentINS1_8__reduce11ReduceAgentINS0_12zip_iteratorIN4cuda3std3__45tupleIJNS0_10device_ptrIfEENS0_17counting_iteratorIlNS0_11use_defaultESF_SF_EEEEEEEPNSB_IJflEEESJ_iNS1_9__extrema9arg_max_fIflNSA_4lessIfEEEEEEJSI_SK_iN3cub18CUB_300001_SM_100013GridEvenShareIiEENSS_9GridQueueIjEESP_EEEvDpT0_ --------------------------
	.section	.nv.info._ZN6thrust24THRUST_300001_SM_1000_NS8cuda_cub4core6detail13_kernel_agentINS1_8__reduce11ReduceAgentINS0_12zip_iteratorIN4cuda3std3__45tupleIJNS0_10device_ptrIfEENS0_17counting_iteratorIlNS0_11use_defaultESF_SF_EEEEEEEPNSB_IJflEEESJ_iNS1_9__extrema9arg_max_fIflNSA_4lessIfEEEEEEJSI_SK_iN3cub18CUB_300001_SM_100013GridEvenShareIiEENSS_9GridQueueIjEESP_EEEvDpT0_,"",@"SHT_CUDA_INFO"
	.sectionflags	@""
	.align	4


	//----- nvinfo : EIATTR_CUDA_API_VERSION
	.align		4
        /*0000*/ 	.byte	0x04, 0x37
        /*0002*/ 	.short	(.L_277 - .L_276)
.L_276:
        /*0004*/ 	.word	0x00000082


	//----- nvinfo : EIATTR_KPARAM_INFO
	.align		4
.L_277:
        /*0008*/ 	.byte	0x04, 0x17
        /*000a*/ 	.short	(.L_279 - .L_278)
.L_278:
        /*000c*/ 	.word	0x00000000
        /*0010*/ 	.short	0x0005
        /*0012*/ 	.short	0x0050
        /*0014*/ 	.byte	0x00, 0xf0, 0x05, 0x00


	//----- nvinfo : EIATTR_KPARAM_INFO
	.align		4
.L_279:
        /*0018*/ 	.byte	0x04, 0x17
        /*001a*/ 	.short	(.L_281 - .L_280)
.L_280:
        /*001c*/ 	.word	0x00000000
        /*0020*/ 	.short	0x0004
        /*0022*/ 	.short	0x0048
        /*0024*/ 	.byte	0x00, 0xf0, 0x21, 0x00


	//----- nvinfo : EIATTR_KPARAM_INFO
	.align		4
.L_281:
        /*0028*/ 	.byte	0x04, 0x17
        /*002a*/ 	.short	(.L_283 - .L_282)
.L_282:
        /*002c*/ 	.word	0x00000000
        /*0030*/ 	.short	0x0003
        /*0032*/ 	.short	0x001c
        /*0034*/ 	.byte	0x00, 0xf0, 0xa1, 0x00


	//----- nvinfo : EIATTR_KPARAM_INFO
	.align		4
.L_283:
        /*0038*/ 	.byte	0x04, 0x17
        /*003a*/ 	.short	(.L_285 - .L_284)
.L_284:
        /*003c*/ 	.word	0x00000000
        /*0040*/ 	.short	0x0002
        /*0042*/ 	.short	0x0018
        /*0044*/ 	.byte	0x00, 0xf0, 0x11, 0x00


	//----- nvinfo : EIATTR_KPARAM_INFO
	.align		4
.L_285:
        /*0048*/ 	.byte	0x04, 0x17
        /*004a*/ 	.short	(.L_287 - .L_286)
.L_286:
        /*004c*/ 	.word	0x00000000
        /*0050*/ 	.short	0x0001
        /*0052*/ 	.short	0x0010
        /*0054*/ 	.byte	0x00, 0xf5, 0x21, 0x00


	//----- nvinfo : EIATTR_KPARAM_INFO
	.align		4
.L_287:
        /*0058*/ 	.byte	0x04, 0x17
        /*005a*/ 	.short	(.L_289 - .L_288)
.L_288:
        /*005c*/ 	.word	0x00000000
        /*0060*/ 	.short	0x0000
        /*0062*/ 	.short	0x0000
        /*0064*/ 	.byte	0x00, 0xf0, 0x41, 0x00


	//----- nvinfo : EIATTR_SPARSE_MMA_MASK
	.align		4
.L_289:
        /*0068*/ 	.byte	0x03, 0x50
        /*006a*/ 	.short	0x0000


	//----- nvinfo : EIATTR_MAXREG_COUNT
	.align		4
        /*006c*/ 	.byte	0x03, 0x1b
        /*006e*/ 	.short	0x00ff


	//----- nvinfo : EIATTR_NUM_BARRIERS
	.align		4
        /*0070*/ 	.byte	0x02, 0x4c
        /*0072*/ 	.byte	0x01
	.zero		1


	//----- nvinfo : EIATTR_MERCURY_ISA_VERSION
	.align		4
        /*0074*/ 	.byte	0x03, 0x5f
        /*0076*/ 	.short	0x0101


	//----- nvinfo : EIATTR_COOP_GROUP_MASK_REGIDS
	.align		4
        /*0078*/ 	.byte	0x04, 0x29
        /*007a*/ 	.short	(.L_291 - .L_290)


	//   ....[0]....
.L_290:
        /*007c*/ 	.word	0xffffffff


	//   ....[1]....
        /*0080*/ 	.word	0xffffffff


	//   ....[2]....
        /*0084*/ 	.word	0xffffffff


	//   ....[3]....
        /*0088*/ 	.word	0xffffffff


	//   ....[4]....
        /*008c*/ 	.word	0xffffffff


	//   ....[5]....
        /*0090*/ 	.word	0xffffffff


	//   ....[6]....
        /*0094*/ 	.word	0xffffffff


	//   ....[7]....
        /*0098*/ 	.word	0xffffffff


	//   ....[8]....
        /*009c*/ 	.word	0xffffffff


	//   ....[9]....
        /*00a0*/ 	.word	0xffffffff


	//   ....[10]....
        /*00a4*/ 	.word	0xffffffff


	//   ....[11]....
        /*00a8*/ 	.word	0xffffffff


	//   ....[12]....
        /*00ac*/ 	.word	0xffffffff


	//   ....[13]....
        /*00b0*/ 	.word	0xffffffff


	//   ....[14]....
        /*00b4*/ 	.word	0xffffffff


	//   ....[15]....
        /*00b8*/ 	.word	0xffffffff


	//   ....[16]....
        /*00bc*/ 	.word	0xffffffff


	//   ....[17]....
        /*00c0*/ 	.word	0xffffffff


	//   ....[18]....
        /*00c4*/ 	.word	0xffffffff


	//   ....[19]....
        /*00c8*/ 	.word	0xffffffff


	//   ....[20]....
        /*00cc*/ 	.word	0xffffffff


	//   ....[21]....
        /*00d0*/ 	.word	0xffffffff


	//   ....[22]....
        /*00d4*/ 	.word	0xffffffff


	//   ....[23]....
        /*00d8*/ 	.word	0xffffffff


	//   ....[24]....
        /*00dc*/ 	.word	0xffffffff


	//   ....[25]....
        /*00e0*/ 	.word	0xffffffff


	//   ....[26]....
        /*00e4*/ 	.word	0xffffffff


	//   ....[27]....
        /*00e8*/ 	.word	0xffffffff


	//   ....[28]....
        /*00ec*/ 	.word	0xffffffff


	//   ....[29]....
        /*00f0*/ 	.word	0xffffffff


	//   ....[30]....
        /*00f4*/ 	.word	0xffffffff


	//   ....[31]....
        /*00f8*/ 	.word	0xffffffff


	//   ....[32]....
        /*00fc*/ 	.word	0xffffffff


	//   ....[33]....
        /*0100*/ 	.word	0xffffffff


	//   ....[34]....
        /*0104*/ 	.word	0xffffffff


	//   ....[35]....
        /*0108*/ 	.word	0xffffffff


	//   ....[36]....
        /*010c*/ 	.word	0xffffffff


	//   ....[37]....
        /*0110*/ 	.word	0xffffffff


	//   ....[38]....
        /*0114*/ 	.word	0xffffffff


	//   ....[39]....
        /*0118*/ 	.word	0xffffffff


	//   ....[40]....
        /*011c*/ 	.word	0xffffffff


	//   ....[41]....
        /*0120*/ 	.word	0xffffffff


	//   ....[42]....
        /*0124*/ 	.word	0xffffffff


	//   ....[43]....
        /*0128*/ 	.word	0xffffffff


	//   ....[44]....
        /*012c*/ 	.word	0xffffffff


	//----- nvinfo : EIATTR_COOP_GROUP_INSTR_OFFSETS
	.align		4
.L_291:
        /*0130*/ 	.byte	0x04, 0x28
        /*0132*/ 	.short	(.L_293 - .L_292)


	//   ....[0]....
.L_292:
        /*0134*/ 	.word	0x00000b70


	//   ....[1]....
        /*0138*/ 	.word	0x00000ba0


	//   ....[2]....
        /*013c*/ 	.word	0x00000bb0


	//   ....[3]....
        /*0140*/ 	.word	0x00000d20


	//   ....[4]....
        /*0144*/ 	.word	0x00000d60


	//   ....[5]....
        /*0148*/ 	.word	0x00000d90


	//   ....[6]....
        /*014c*/ 	.word	0x00000ed0


	//   ....[7]....
        /*0150*/ 	.word	0x00000f00


	//   ....[8]....
        /*0154*/ 	.word	0x00000f30


	//   ....[9]....
        /*0158*/ 	.word	0x00001060


	//   ....[10]....
        /*015c*/ 	.word	0x00001090


	//   ....[11]....
        /*0160*/ 	.word	0x000010c0


	//   ....[12]....
        /*0164*/ 	.word	0x000011f0


	//   ....[13]....
        /*0168*/ 	.word	0x00001220


	//   ....[14]....
        /*016c*/ 	.word	0x00001250


	//   ....[15]....
        /*0170*/ 	.word	0x00001e00


	//   ....[16]....
        /*0174*/ 	.word	0x00001e10


	//   ....[17]....
        /*0178*/ 	.word	0x00001e90


	//   ....[18]....
        /*017c*/ 	.word	0x00002010


	//   ....[19]....
        /*0180*/ 	.word	0x00002040


	//   ....[20]....
        /*0184*/ 	.word	0x00002070


	//   ....[21]....
        /*0188*/ 	.word	0x000021a0


	//   ....[22]....
        /*018c*/ 	.word	0x000021d0


	//   ....[23]....
        /*0190*/ 	.word	0x00002200


	//   ....[24]....
        /*0194*/ 	.word	0x00002330


	//   ....[25]....
        /*0198*/ 	.word	0x00002360


	//   ....[26]....
        /*019c*/ 	.word	0x00002390


	//   ....[27]....
        /*01a0*/ 	.word	0x000024c0


	//   ....[28]....
        /*01a4*/ 	.word	0x000024f0


	//   ....[29]....
        /*01a8*/ 	.word	0x00002520


	//   ....[30]....
        /*01ac*/ 	.word	0x000046b0


	//   ....[31]....
        /*01b0*/ 	.word	0x000046d0


	//   ....[32]....
        /*01b4*/ 	.word	0x000046e0


	//   ....[33]....
        /*01b8*/ 	.word	0x00004880


	//   ....[34]....
        /*01bc*/ 	.word	0x000048b0


	//   ....[35]....
        /*01c0*/ 	.word	0x000048e0


	//   ....[36]....
        /*01c4*/ 	.word	0x00004a10


	//   ....[37]....
        /*01c8*/ 	.word	0x00004a40


	//   ....[38]....
        /*01cc*/ 	.word	0x00004a70


	//   ....[39]....
        /*01d0*/ 	.word	0x00004ba0


	//   ....[40]....
        /*01d4*/ 	.word	0x00004bd0


	//   ....[41]....
        /*01d8*/ 	.word	0x00004c00


	//   ....[42]....
        /*01dc*/ 	.word	0x00004d30


	//   ....[43]....
        /*01e0*/ 	.word	0x00004d60


	//   ....[44]....
        /*01e4*/ 	.word	0x00004d90


	//----- nvinfo : EIATTR_VRC_CTA_INIT_COUNT
	.align		4
.L_293:
        /*01e8*/ 	.byte	0x02, 0x4a
	.zero		1
	.zero		1


	//----- nvinfo : EIATTR_EXIT_INSTR_OFFSETS
	.align		4
        /*01ec*/ 	.byte	0x04, 0x1c
        /*01ee*/ 	.short	(.L_295 - .L_294)


	//   ....[0]....
.L_294:
        /*01f0*/ 	.word	0x000058a0


	//   ....[1]....
        /*01f4*/ 	.word	0x00005910


	//----- nvinfo : EIATTR_MAX_THREADS
	.align		4
.L_295:
        /*01f8*/ 	.byte	0x04, 0x05
        /*01fa*/ 	.short	(.L_297 - .L_296)
.L_296:
        /*01fc*/ 	.word	0x00000100
        /*0200*/ 	.word	0x00000001
        /*0204*/ 	.word	0x00000001


	//----- nvinfo : EIATTR_CRS_STACK_SIZE
	.align		4
.L_297:
        /*0208*/ 	.byte	0x04, 0x1e
        /*020a*/ 	.short	(.L_299 - .L_298)
.L_298:
        /*020c*/ 	.word	0x00000000


	//----- nvinfo : EIATTR_CBANK_PARAM_SIZE
	.align		4
.L_299:
        /*0210*/ 	.byte	0x03, 0x19
        /*0212*/ 	.short	0x0051


	//----- nvinfo : EIATTR_PARAM_CBANK
	.align		4
        /*0214*/ 	.byte	0x04, 0x0a
        /*0216*/ 	.short	(.L_301 - .L_300)
	.align		4
.L_300:
        /*0218*/ 	.word	index@(.nv.constant0._ZN6thrust24THRUST_300001_SM_1000_NS8cuda_cub4core6detail13_kernel_agentINS1_8__reduce11ReduceAgentINS0_12zip_iteratorIN4cuda3std3__45tupleIJNS0_10device_ptrIfEENS0_17counting_iteratorIlNS0_11use_defaultESF_SF_EEEEEEEPNSB_IJflEEESJ_iNS1_9__extrema9arg_max_fIflNSA_4lessIfEEEEEEJSI_SK_iN3cub18CUB_300001_SM_100013GridEvenShareIiEENSS_9GridQueueIjEESP_EEEvDpT0_)
        /*021c*/ 	.short	0x0380
        /*021e*/ 	.short	0x0051


	//----- nvinfo : EIATTR_SW_WAR
	.align		4
.L_301:
        /*0220*/ 	.byte	0x04, 0x36
        /*0222*/ 	.short	(.L_303 - .L_302)
.L_302:
        /*0224*/ 	.word	0x00000008
.L_303:


//--------------------- .nv.info._ZN6thrust24THRUST_300001_SM_1000_NS8cuda_cub4core6detail13_kernel_agentINS1_8__reduce11ReduceAgentINS0_12zip_iteratorIN4cuda3std3__45tupleIJNS0_10device_ptrIfEENS0_17counting_iteratorIlNS0_11use_defaultESF_SF_EEEEEEEPNSB_IJflEEESJ_iNS1_9__extrema9arg_max_fIflNSA_4lessIfEEEEEEJSI_SK_iSP_EEEvDpT0_ --------------------------
	.section	.nv.info._ZN6thrust24THRUST_300001_SM_1000_NS8cuda_cub4core6detail13_kernel_agentINS1_8__reduce11ReduceAgentINS0_12zip_iteratorIN4cuda3std3__45tupleIJNS0_10device_ptrIfEENS0_17counting_iteratorIlNS0_11use_defaultESF_SF_EEEEEEEPNSB_IJflEEESJ_iNS1_9__extrema9arg_max_fIflNSA_4lessIfEEEEEEJSI_SK_iSP_EEEvDpT0_,"",@"SHT_CUDA_INFO"
	.sectionflags	@""
	.align	4


	//----- nvinfo : EIATTR_CUDA_API_VERSION
	.align		4
        /*0000*/ 	.byte	0x04, 0x37
        /*0002*/ 	.short	(.L_305 - .L_304)
.L_304:
        /*0004*/ 	.word	0x00000082


	//----- nvinfo : EIATTR_KPARAM_INFO
	.align		4
.L_305:
        /*0008*/ 	.byte	0x04, 0x17
        /*000a*/ 	.short	(.L_307 - .L_306)
.L_306:
        /*000c*/ 	.word	0x00000000
        /*0010*/ 	.short	0x0003
        /*0012*/ 	.short	0x001c
        /*0014*/ 	.byte	0x00, 0xf0, 0x05, 0x00


	//----- nvinfo : EIATTR_KPARAM_INFO
	.align		4
.L_307:
        /*0018*/ 	.byte	0x04, 0x17
        /*001a*/ 	.short	(.L_309 - .L_308)
.L_308:
        /*001c*/ 	.word	0x00000000
        /*0020*/ 	.short	0x0002
        /*0022*/ 	.short	0x0018
        /*0024*/ 	.byte	0x00, 0xf0, 0x11, 0x00


	//----- nvinfo : EIATTR_KPARAM_INFO
	.align		4
.L_309:
        /*0028*/ 	.byte	0x04, 0x17
        /*002a*/ 	.short	(.L_311 - .L_310)
.L_310:
        /*002c*/ 	.word	0x00000000
        /*0030*/ 	.short	0x0001
        /*0032*/ 	.short	0x0010
        /*0034*/ 	.byte	0x00, 0xf5, 0x21, 0x00


	//----- nvinfo : EIATTR_KPARAM_INFO
	.align		4
.L_311:
        /*0038*/ 	.byte	0x04, 0x17
        /*003a*/ 	.short	(.L_313 - .L_312)
.L_312:
        /*003c*/ 	.word	0x00000000
        /*0040*/ 	.short	0x0000
        /*0042*/ 	.short	0x0000
        /*0044*/ 	.byte	0x00, 0xf0, 0x41, 0x00


	//----- nvinfo : EIATTR_SPARSE_MMA_MASK
	.align		4
.L_313:
        /*0048*/ 	.byte	0x03, 0x50
        /*004a*/ 	.short	0x0000


	//----- nvinfo : EIATTR_MAXREG_COUNT
	.align		4
        /*004c*/ 	.byte	0x03, 0x1b
        /*004e*/ 	.short	0x00ff


	//----- nvinfo : EIATTR_NUM_BARRIERS
	.align		4
        /*0050*/ 	.byte	0x02, 0x4c
        /*0052*/ 	.byte	0x01
	.zero		1


	//----- nvinfo : EIATTR_MERCURY_ISA_VERSION
	.align		4
        /*0054*/ 	.byte	0x03, 0x5f
        /*0056*/ 	.short	0x0101


	//----- nvinfo : EIATTR_COOP_GROUP_MASK_REGIDS
	.align		4
        /*0058*/ 	.byte	0x04, 0x29
        /*005a*/ 	.short	(.L_315 - .L_314)


	//   ....[0]....
.L_314:
        /*005c*/ 	.word	0xffffffff


	//   ....[1]....
        /*0060*/ 	.word	0xffffffff


	//   ....[2]....
        /*0064*/ 	.word	0xffffffff


	//   ....[3]....
        /*0068*/ 	.word	0xffffffff


	//   ....[4]....
        /*006c*/ 	.word	0xffffffff


	//   ....[5]....
        /*0070*/ 	.word	0xffffffff


	//   ....[6]....
        /*0074*/ 	.word	0xffffffff


	//   ....[7]....
        /*0078*/ 	.word	0xffffffff


	//   ....[8]....
        /*007c*/ 	.word	0xffffffff


	//   ....[9]....
        /*0080*/ 	.word	0xffffffff


	//   ....[10]....
        /*0084*/ 	.word	0xffffffff


	//   ....[11]....
        /*0088*/ 	.word	0xffffffff


	//   ....[12]....
        /*008c*/ 	.word	0xffffffff


	//   ....[13]....
        /*0090*/ 	.word	0xffffffff


	//   ....[14]....
        /*0094*/ 	.word	0xffffffff


	//   ....[15]....
        /*0098*/ 	.word	0xffffffff


	//   ....[16]....
        /*009c*/ 	.word	0xffffffff


	//   ....[17]....
        /*00a0*/ 	.word	0xffffffff


	//   ....[18]....
        /*00a4*/ 	.word	0xffffffff


	//   ....[19]....
        /*00a8*/ 	.word	0xffffffff


	//   ....[20]....
        /*00ac*/ 	.word	0xffffffff


	//   ....[21]....
        /*00b0*/ 	.word	0xffffffff


	//   ....[22]....
        /*00b4*/ 	.word	0xffffffff


	//   ....[23]....
        /*00b8*/ 	.word	0xffffffff


	//   ....[24]....
        /*00bc*/ 	.word	0xffffffff


	//   ....[25]....
        /*00c0*/ 	.word	0xffffffff


	//   ....[26]....
        /*00c4*/ 	.word	0xffffffff


	//   ....[27]....
        /*00c8*/ 	.word	0xffffffff


	//   ....[28]....
        /*00cc*/ 	.word	0xffffffff


	//   ....[29]....
        /*00d0*/ 	.word	0xffffffff


	//   ....[30]....
        /*00d4*/ 	.word	0xffffffff


	//   ....[31]....
        /*00d8*/ 	.word	0xffffffff


	//   ....[32]....
        /*00dc*/ 	.word	0xffffffff


	//   ....[33]....
        /*00e0*/ 	.word	0xffffffff


	//   ....[34]....
        /*00e4*/ 	.word	0xffffffff


	//   ....[35]....
        /*00e8*/ 	.word	0xffffffff


	//   ....[36]....
        /*00ec*/ 	.word	0xffffffff


	//   ....[37]....
        /*00f0*/ 	.word	0xffffffff


	//   ....[38]....
        /*00f4*/ 	.word	0xffffffff


	//   ....[39]....
        /*00f8*/ 	.word	0xffffffff


	//   ....[40]....
        /*00fc*/ 	.word	0xffffffff


	//   ....[41]....
        /*0100*/ 	.word	0xffffffff


	//   ....[42]....
        /*0104*/ 	.word	0xffffffff


	//   ....[43]....
        /*0108*/ 	.word	0xffffffff


	//   ....[44]....
        /*010c*/ 	.word	0xffffffff


	//----- nvinfo : EIATTR_COOP_GROUP_INSTR_OFFSETS
	.align		4
.L_315:
        /*0110*/ 	.byte	0x04, 0x28
        /*0112*/ 	.short	(.L_317 - .L_316)


	//   ....[0]....
.L_316:
        /*0114*/ 	.word	0x00000b00


	//   ....[1]....
        /*0118*/ 	.word	0x00000b30


	//   ....[2]....
        /*011c*/ 	.word	0x00000b40


	//   ....[3]....
        /*0120*/ 	.word	0x00000cb0


	//   ....[4]....
        /*0124*/ 	.word	0x00000cf0


	//   ....[5]....
        /*0128*/ 	.word	0x00000d20


	//   ....[6]....
        /*012c*/ 	.word	0x00000e60


	//   ....[7]....
        /*0130*/ 	.word	0x00000e90


	//   ....[8]....
        /*0134*/ 	.word	0x00000ec0


	//   ....[9]....
        /*0138*/ 	.word	0x00000ff0


	//   ....[10]....
        /*013c*/ 	.word	0x00001020


	//   ....[11]....
        /*0140*/ 	.word	0x00001050


	//   ....[12]....
        /*0144*/ 	.word	0x00001180


	//   ....[13]....
        /*0148*/ 	.word	0x000011b0


	//   ....[14]....
        /*014c*/ 	.word	0x000011e0


	//   ....[15]....
        /*0150*/ 	.word	0x00001da0


	//   ....[16]....
        /*0154*/ 	.word	0x00001db0


	//   ....[17]....
        /*0158*/ 	.word	0x00001e30


	//   ....[18]....
        /*015c*/ 	.word	0x00001fa0


	//   ....[19]....
        /*0160*/ 	.word	0x00001fd0


	//   ....[20]....
        /*0164*/ 	.word	0x00002000


	//   ....[21]....
        /*0168*/ 	.word	0x00002130


	//   ....[22]....
        /*016c*/ 	.word	0x00002160


	//   ....[23]....
        /*0170*/ 	.word	0x00002190


	//   ....[24]....
        /*0174*/ 	.word	0x000022c0


	//   ....[25]....
        /*0178*/ 	.word	0x000022f0


	//   ....[26]....
        /*017c*/ 	.word	0x00002320


	//   ....[27]....
        /*0180*/ 	.word	0x00002450


	//   ....[28]....
        /*0184*/ 	.word	0x00002480


	//   ....[29]....
        /*0188*/ 	.word	0x000024b0


	//   ....[30]....
        /*018c*/ 	.word	0x000043f0


	//   ....[31]....
        /*0190*/ 	.word	0x00004410


	//   ....[32]....
        /*0194*/ 	.word	0x00004420


	//   ....[33]....
        /*0198*/ 	.word	0x000045c0


	//   ....[34]....
        /*019c*/ 	.word	0x000045f0


	//   ....[35]....
        /*01a0*/ 	.word	0x00004620


	//   ....[36]....
        /*01a4*/ 	.word	0x00004750


	//   ....[37]....
        /*01a8*/ 	.word	0x00004780


	//   ....[38]....
        /*01ac*/ 	.word	0x000047b0


	//   ....[39]....
        /*01b0*/ 	.word	0x000048e0


	//   ....[40]....
        /*01b4*/ 	.word	0x00004910


	//   ....[41]....
        /*01b8*/ 	.word	0x00004940


	//   ....[42]....
        /*01bc*/ 	.word	0x00004a70


	//   ....[43]....
        /*01c0*/ 	.word	0x00004aa0


	//   ....[44]....
        /*01c4*/ 	.word	0x00004ad0


	//----- nvinfo : EIATTR_VRC_CTA_INIT_COUNT
	.align		4
.L_317:
        /*01c8*/ 	.byte	0x02, 0x4a
	.zero		1
	.zero		1


	//----- nvinfo : EIATTR_EXIT_INSTR_OFFSETS
	.align		4
        /*01cc*/ 	.byte	0x04, 0x1c
        /*01ce*/ 	.short	(.L_319 - .L_318)


	//   ....[0]....
.L_318:
        /*01d0*/ 	.word	0x00000030


	//   ....[1]....
        /*01d4*/ 	.word	0x000055e0


	//   ....[2]....
        /*01d8*/ 	.word	0x00005650


	//----- nvinfo : EIATTR_MAX_THREADS
	.align		4
.L_319:
        /*01dc*/ 	.byte	0x04, 0x05
        /*01de*/ 	.short	(.L_321 - .L_320)
.L_320:
        /*01e0*/ 	.word	0x00000100
        /*01e4*/ 	.word	0x00000001
        /*01e8*/ 	.word	0x00000001


	//----- nvinfo : EIATTR_CRS_STACK_SIZE
	.align		4
.L_321:
        /*01ec*/ 	.byte	0x04, 0x1e
        /*01ee*/ 	.short	(.L_323 - .L_322)
.L_322:
        /*01f0*/ 	.word	0x00000000


	//----- nvinfo : EIATTR_CBANK_PARAM_SIZE
	.align		4
.L_323:
        /*01f4*/ 	.byte	0x03, 0x19
        /*01f6*/ 	.short	0x001d


	//----- nvinfo : EIATTR_PARAM_CBANK
	.align		4
        /*01f8*/ 	.byte	0x04, 0x0a
        /*01fa*/ 	.short	(.L_325 - .L_324)
	.align		4
.L_324:
        /*01fc*/ 	.word	index@(.nv.constant0._ZN6thrust24THRUST_300001_SM_1000_NS8cuda_cub4core6detail13_kernel_agentINS1_8__reduce11ReduceAgentINS0_12zip_iteratorIN4cuda3std3__45tupleIJNS0_10device_ptrIfEENS0_17counting_iteratorIlNS0_11use_defaultESF_SF_EEEEEEEPNSB_IJflEEESJ_iNS1_9__extrema9arg_max_fIflNSA_4lessIfEEEEEEJSI_SK_iSP_EEEvDpT0_)
        /*0200*/ 	.short	0x0380
        /*0202*/ 	.short	0x001d


	//----- nvinfo : EIATTR_SW_WAR
	.align		4
.L_325:
        /*0204*/ 	.byte	0x04, 0x36
        /*0206*/ 	.short	(.L_327 - .L_326)
.L_326:
        /*0208*/ 	.word	0x00000008
.L_327:


//--------------------- .nv.info._ZN6thrust24THRUST_300001_SM_1000_NS8cuda_cub4core6detail13_kernel_agentINS1_8__reduce11ReduceAgentIPN4cuda3std3__45tupleIJflEEESC_SB_lNS1_9__extrema9arg_min_fIflNS9_4lessIfEEEEEEJSC_SC_iSH_EEEvDpT0_ --------------------------
	.section	.nv.info._ZN6thrust24THRUST_300001_SM_1000_NS8cuda_cub4core6detail13_kernel_agentINS1_8__reduce11ReduceAgentIPN4cuda3std3__45tupleIJflEEESC_SB_lNS1_9__extrema9arg_min_fIflNS9_4lessIfEEEEEEJSC_SC_iSH_EEEvDpT0_,"",@"SHT_CUDA_INFO"
	.sectionflags	@""
	.align	4


	//----- nvinfo : EIATTR_CUDA_API_VERSION
	.align		4
        /*0000*/ 	.byte	0x04, 0x37
        /*0002*/ 	.short	(.L_329 - .L_328)
.L_328:
        /*0004*/ 	.word	0x00000082


	//----- nvinfo : EIATTR_KPARAM_INFO
	.align		4
.L_329:
        /*0008*/ 	.byte	0x04, 0x17
        /*000a*/ 	.short	(.L_331 - .L_330)
.L_330:
        /*000c*/ 	.word	0x00000000
        /*0010*/ 	.short	0x0003
        /*0012*/ 	.short	0x0014
        /*0014*/ 	.byte	0x00, 0xf0, 0x05, 0x00


	//----- nvinfo : EIATTR_KPARAM_INFO
	.align		4
.L_331:
        /*0018*/ 	.byte	0x04, 0x17
        /*001a*/ 	.short	(.L_333 - .L_332)
.L_332:
        /*001c*/ 	.word	0x00000000
        /*0020*/ 	.short	0x0002
        /*0022*/ 	.short	0x0010
        /*0024*/ 	.byte	0x00, 0xf0, 0x11, 0x00


	//----- nvinfo : EIATTR_KPARAM_INFO
	.align		4
.L_333:
        /*0028*/ 	.byte	0x04, 0x17
        /*002a*/ 	.short	(.L_335 - .L_334)
.L_334:
        /*002c*/ 	.word	0x00000000
        /*0030*/ 	.short	0x0001
        /*0032*/ 	.short	0x0008
        /*0034*/ 	.byte	0x00, 0xf5, 0x21, 0x00


	//----- nvinfo : EIATTR_KPARAM_INFO
	.align		4
.L_335:
        /*0038*/ 	.byte	0x04, 0x17
        /*003a*/ 	.short	(.L_337 - .L_336)
.L_336:
        /*003c*/ 	.word	0x00000000
        /*0040*/ 	.short	0x0000
        /*0042*/ 	.short	0x0000
        /*0044*/ 	.byte	0x00, 0xf5, 0x21, 0x00


	//----- nvinfo : EIATTR_SPARSE_MMA_MASK
	.align		4
.L_337:
        /*0048*/ 	.byte	0x03, 0x50
        /*004a*/ 	.short	0x0000


	//----- nvinfo : EIATTR_MAXREG_COUNT
	.align		4
        /*004c*/ 	.byte	0x03, 0x1b
        /*004e*/ 	.short	0x00ff


	//----- nvinfo : EIATTR_NUM_BARRIERS
	.align		4
        /*0050*/ 	.byte	0x02, 0x4c
        /*0052*/ 	.byte	0x01
	.zero		1


	//----- nvinfo : EIATTR_MERCURY_ISA_VERSION
	.align		4
        /*0054*/ 	.byte	0x03, 0x5f
        /*0056*/ 	.short	0x0101


	//----- nvinfo : EIATTR_COOP_GROUP_MASK_REGIDS
	.align		4
        /*0058*/ 	.byte	0x04, 0x29
        /*005a*/ 	.short	(.L_339 - .L_338)


	//   ....[0]....
.L_338:
        /*005c*/ 	.word	0xffffffff


	//   ....[1]....
        /*0060*/ 	.word	0xffffffff


	//   ....[2]....
        /*0064*/ 	.word	0xffffffff


	//   ....[3]....
        /*0068*/ 	.word	0xffffffff


	//   ....[4]....
        /*006c*/ 	.word	0xffffffff


	//   ....[5]....
        /*0070*/ 	.word	0xffffffff


	//   ....[6]....
        /*0074*/ 	.word	0xffffffff


	//   ....[7]....
        /*0078*/ 	.word	0xffffffff


	//   ....[8]....
        /*007c*/ 	.word	0xffffffff


	//   ....[9]....
        /*0080*/ 	.word	0xffffffff


	//   ....[10]....
        /*0084*/ 	.word	0xffffffff


	//   ....[11]....
        /*0088*/ 	.word	0xffffffff


	//   ....[12]....
        /*008c*/ 	.word	0xffffffff


	//   ....[13]....
        /*0090*/ 	.word	0xffffffff


	//   ....[14]....
        /*0094*/ 	.word	0xffffffff


	//   ....[15]....
        /*0098*/ 	.word	0xffffffff


	//   ....[16]....
        /*009c*/ 	.word	0xffffffff


	//   ....[17]....
        /*00a0*/ 	.word	0xffffffff


	//   ....[18]....
        /*00a4*/ 	.word	0xffffffff


	//   ....[19]....
        /*00a8*/ 	.word	0xffffffff


	//   ....[20]....
        /*00ac*/ 	.word	0xffffffff


	//   ....[21]....
        /*00b0*/ 	.word	0xffffffff


	//   ....[22]....
        /*00b4*/ 	.word	0xffffffff


	//   ....[23]....
        /*00b8*/ 	.word	0xffffffff


	//   ....[24]....
        /*00bc*/ 	.word	0xffffffff


	//   ....[25]....
        /*00c0*/ 	.word	0xffffffff


	//   ....[26]....
        /*00c4*/ 	.word	0xffffffff


	//   ....[27]....
        /*00c8*/ 	.word	0xffffffff


	//   ....[28]....
        /*00cc*/ 	.word	0xffffffff


	//   ....[29]....
        /*00d0*/ 	.word	0xffffffff


	//   ....[30]....
        /*00d4*/ 	.word	0xffffffff


	//   ....[31]....
        /*00d8*/ 	.word	0xffffffff


	//   ....[32]....
        /*00dc*/ 	.word	0xffffffff


	//   ....[33]....
        /*00e0*/ 	.word	0xffffffff


	//   ....[34]....
        /*00e4*/ 	.word	0xffffffff


	//   ....[35]....
        /*00e8*/ 	.word	0xffffffff


	//   ....[36]....
        /*00ec*/ 	.word	0xffffffff


	//   ....[37]....
        /*00f0*/ 	.word	0xffffffff


	//   ....[38]....
        /*00f4*/ 	.word	0xffffffff


	//   ....[39]....
        /*00f8*/ 	.word	0xffffffff


	//   ....[40]....
        /*00fc*/ 	.word	0xffffffff


	//   ....[41]....
        /*0100*/ 	.word	0xffffffff


	//   ....[42]....
        /*0104*/ 	.word	0xffffffff


	//   ....[43]....
        /*0108*/ 	.word	0xffffffff


	//   ....[44]....
        /*010c*/ 	.word	0xffffffff


	//----- nvinfo : EIATTR_COOP_GROUP_INSTR_OFFSETS
	.align		4
.L_339:
        /*0110*/ 	.byte	0x04, 0x28
        /*0112*/ 	.short	(.L_341 - .L_340)


	//   ....[0]....
.L_340:
        /*0114*/ 	.word	0x00000a00


	//   ....[1]....
        /*0118*/ 	.word	0x00000a30


	//   ....[2]....
        /*011c*/ 	.word	0x00000a40


	//   ....[3]....
        /*0120*/ 	.word	0x00000b40


	//   ....[4]....
        /*0124*/ 	.word	0x00000b70


	//   ....[5]....
        /*0128*/ 	.word	0x00000ba0


	//   ....[6]....
        /*012c*/ 	.word	0x00000ca0


	//   ....[7]....
        /*0130*/ 	.word	0x00000cd0


	//   ....[8]....
        /*0134*/ 	.word	0x00000d00


	//   ....[9]....
        /*0138*/ 	.word	0x00000e00


	//   ....[10]....
        /*013c*/ 	.word	0x00000e30


	//   ....[11]....
        /*0140*/ 	.word	0x00000e60


	//   ....[12]....
        /*0144*/ 	.word	0x00000f60


	//   ....[13]....
        /*0148*/ 	.word	0x00000fa0


	//   ....[14]....
        /*014c*/ 	.word	0x00000fd0


	//   ....[15]....
        /*0150*/ 	.word	0x00001b70


	//   ....[16]....
        /*0154*/ 	.word	0x00001b80


	//   ....[17]....
        /*0158*/ 	.word	0x00001b90


	//   ....[18]....
        /*015c*/ 	.word	0x00001c90


	//   ....[19]....
        /*0160*/ 	.word	0x00001cd0


	//   ....[20]....
        /*0164*/ 	.word	0x00001cf0


	//   ....[21]....
        /*0168*/ 	.word	0x00001e00


	//   ....[22]....
        /*016c*/ 	.word	0x00001e40


	//   ....[23]....
        /*0170*/ 	.word	0x00001e60


	//   ....[24]....
        /*0174*/ 	.word	0x00001f70


	//   ....[25]....
        /*0178*/ 	.word	0x00001fb0


	//   ....[26]....
        /*017c*/ 	.word	0x00001fe0


	//   ....[27]....
        /*0180*/ 	.word	0x000020e0


	//   ....[28]....
        /*0184*/ 	.word	0x00002120


	//   ....[29]....
        /*0188*/ 	.word	0x00002150


	//   ....[30]....
        /*018c*/ 	.word	0x00005430


	//   ....[31]....
        /*0190*/ 	.word	0x00005460


	//   ....[32]....
        /*0194*/ 	.word	0x00005470


	//   ....[33]....
        /*0198*/ 	.word	0x00005570


	//   ....[34]....
        /*019c*/ 	.word	0x000055a0


	//   ....[35]....
        /*01a0*/ 	.word	0x000055d0


	//   ....[36]....
        /*01a4*/ 	.word	0x000056d0


	//   ....[37]....
        /*01a8*/ 	.word	0x00005700


	//   ....[38]....
        /*01ac*/ 	.word	0x00005730


	//   ....[39]....
        /*01b0*/ 	.word	0x00005830


	//   ....[40]....
        /*01b4*/ 	.word	0x00005860


	//   ....[41]....
        /*01b8*/ 	.word	0x00005890


	//   ....[42]....
        /*01bc*/ 	.word	0x00005990


	//   ....[43]....
        /*01c0*/ 	.word	0x000059d0


	//   ....[44]....
        /*01c4*/ 	.word	0x00005a00


	//----- nvinfo : EIATTR_VRC_CTA_INIT_COUNT
	.align		4
.L_341:
        /*01c8*/ 	.byte	0x02, 0x4a
	.zero		1
	.zero		1


	//----- nvinfo : EIATTR_EXIT_INSTR_OFFSETS
	.align		4
        /*01cc*/ 	.byte	0x04, 0x1c
        /*01ce*/ 	.short	(.L_343 - .L_342)


	//   ....[0]....
.L_342:
        /*01d0*/ 	.word	0x00000030


	//   ....[1]....
        /*01d4*/ 	.word	0x000064e0


	//   ....[2]....
        /*01d8*/ 	.word	0x00006540


	//----- nvinfo : EIATTR_MAX_THREADS
	.align		4
.L_343:
        /*01dc*/ 	.byte	0x04, 0x05
        /*01de*/ 	.short	(.L_345 - .L_344)
.L_344:
        /*01e0*/ 	.word	0x00000100
        /*01e4*/ 	.word	0x00000001
        /*01e8*/ 	.word	0x00000001


	//----- nvinfo : EIATTR_CRS_STACK_SIZE
	.align		4
.L_345:
        /*01ec*/ 	.byte	0x04, 0x1e
        /*01ee*/ 	.short	(.L_347 - .L_346)
.L_346:
        /*01f0*/ 	.word	0x00000000


	//----- nvinfo : EIATTR_CBANK_PARAM_SIZE
	.align		4
.L_347:
        /*01f4*/ 	.byte	0x03, 0x19
        /*01f6*/ 	.short	0x0015


	//----- nvinfo : EIATTR_PARAM_CBANK
	.align		4
        /*01f8*/ 	.byte	0x04, 0x0a
        /*01fa*/ 	.short	(.L_349 - .L_348)
	.align		4
.L_348:
        /*01fc*/ 	.word	index@(.nv.constant0._ZN6thrust24THRUST_300001_SM_1000_NS8cuda_cub4core6detail13_kernel_agentINS1_8__reduce11ReduceAgentIPN4cuda3std3__45tupleIJflEEESC_SB_lNS1_9__extrema9arg_min_fIflNS9_4lessIfEEEEEEJSC_SC_iSH_EEEvDpT0_)
        /*0200*/ 	.short	0x0380
        /*0202*/ 	.short	0x0015


	//----- nvinfo : EIATTR_SW_WAR
	.align		4
.L_349:
        /*0204*/ 	.byte	0x04, 0x36
        /*0206*/ 	.short	(.L_351 - .L_350)
.L_350:
        /*0208*/ 	.word	0x00000008
.L_351:


//--------------------- .nv.info._ZN6thrust24THRUST_300001_SM_1000_NS8cuda_cub4core6detail13_kernel_agentINS1_8__reduce10DrainAgentIlEEJN3cub18CUB_300001_SM_10009GridQueueIyEElEEEvDpT0_ --------------------------
	.section	.nv.info._ZN6thrust24THRUST_300001_SM_1000_NS8cuda_cub4core6detail13_kernel_agentINS1_8__reduce10DrainAgentIlEEJN3cub18CUB_300001_SM_10009GridQueueIyEElEEEvDpT0_,"",@"SHT_CUDA_INFO"
	.sectionflags	@""
	.align	4


	//----- nvinfo : EIATTR_CUDA_API_VERSION
	.align		4
        /*0000*/ 	.byte	0x04, 0x37
        /*0002*/ 	.short	(.L_353 - .L_352)
.L_352:
        /*0004*/ 	.word	0x00000082


	//----- nvinfo : EIATTR_KPARAM_INFO
	.align		4
.L_353:
        /*0008*/ 	.byte	0x04, 0x17
        /*000a*/ 	.short	(.L_355 - .L_354)
.L_354:
        /*000c*/ 	.word	0x00000000
        /*0010*/ 	.short	0x0001
        /*0012*/ 	.short	0x0008
        /*0014*/ 	.byte	0x00, 0xf0, 0x21, 0x00


	//----- nvinfo : EIATTR_KPARAM_INFO
	.align		4
.L_355:
        /*0018*/ 	.byte	0x04, 0x17
        /*001a*/ 	.short	(.L_357 - .L_356)
.L_356:
        /*001c*/ 	.word	0x00000000
        /*0020*/ 	.short	0x0000
        /*0022*/ 	.short	0x0000
        /*0024*/ 	.byte	0x00, 0xf0, 0x21, 0x00


	//----- nvinfo : EIATTR_SPARSE_MMA_MASK
	.align		4
.L_357:
        /*0028*/ 	.byte	0x03, 0x50
        /*002a*/ 	.short	0x0000


	//----- nvinfo : EIATTR_MAXREG_COUNT
	.align		4
        /*002c*/ 	.byte	0x03, 0x1b
        /*002e*/ 	.short	0x00ff


	//----- nvinfo : EIATTR_MERCURY_ISA_VERSION
	.align		4
        /*0030*/ 	.byte	0x03, 0x5f
        /*0032*/ 	.short	0x0101


	//----- nvinfo : EIATTR_VRC_CTA_INIT_COUNT
	.align		4
        /*0034*/ 	.byte	0x02, 0x4a
	.zero		1
	.zero		1


	//----- nvinfo : EIATTR_EXIT_INSTR_OFFSETS
	.align		4
        /*0038*/ 	.byte	0x04, 0x1c
        /*003a*/ 	.short	(.L_359 - .L_358)


	//   ....[0]....
.L_358:
        /*003c*/ 	.word	0x00000060


	//----- nvinfo : EIATTR_MAX_THREADS
	.align		4
.L_359:
        /*0040*/ 	.byte	0x04, 0x05
        /*0042*/ 	.short	(.L_361 - .L_360)
.L_360:
        /*0044*/ 	.word	0x00000001
        /*0048*/ 	.word	0x00000001
        /*004c*/ 	.word	0x00000001


	//----- nvinfo : EIATTR_CBANK_PARAM_SIZE
	.align		4
.L_361:
        /*0050*/ 	.byte	0x03, 0x19
        /*0052*/ 	.short	0x0010


	//----- nvinfo : EIATTR_PARAM_CBANK
	.align		4
        /*0054*/ 	.byte	0x04, 0x0a
        /*0056*/ 	.short	(.L_363 - .L_362)
	.align		4
.L_362:
        /*0058*/ 	.word	index@(.nv.constant0._ZN6thrust24THRUST_300001_SM_1000_NS8cuda_cub4core6detail13_kernel_agentINS1_8__reduce10DrainAgentIlEEJN3cub18CUB_300001_SM_10009GridQueueIyEElEEEvDpT0_)
        /*005c*/ 	.short	0x0380
        /*005e*/ 	.short	0x0010


	//----- nvinfo : EIATTR_SW_WAR
	.align		4
.L_363:
        /*0060*/ 	.byte	0x04, 0x36
        /*0062*/ 	.short	(.L_365 - .L_364)
.L_364:
        /*0064*/ 	.word	0x00000008
.L_365:


//--------------------- .nv.info._ZN6thrust24THRUST_300001_SM_1000_NS8cuda_cub4core6detail13_kernel_agentINS1_8__reduce11ReduceAgentINS0_12zip_iteratorIN4cuda3std3__45tupleIJNS0_10device_ptrIfEENS0_17counting_iteratorIlNS0_11use_defaultESF_SF_EEEEEEEPNSB_IJflEEESJ_lNS1_9__extrema9arg_min_fIflNSA_4lessIfEEEEEEJSI_SK_lN3cub18CUB_300001_SM_100013GridEvenShareIlEENSS_9GridQueueIyEESP_EEEvDpT0_ --------------------------
	.section	.nv.info._ZN6thrust24THRUST_300001_SM_1000_NS8cuda_cub4core6detail13_kernel_agentINS1_8__reduce11ReduceAgentINS0_12zip_iteratorIN4cuda3std3__45tupleIJNS0_10device_ptrIfEENS0_17counting_iteratorIlNS0_11use_defaultESF_SF_EEEEEEEPNSB_IJflEEESJ_lNS1_9__extrema9arg_min_fIflNSA_4lessIfEEEEEEJSI_SK_lN3cub18CUB_300001_SM_100013GridEvenShareIlEENSS_9GridQueueIyEESP_EEEvDpT0_,"",@"SHT_CUDA_INFO"
	.sectionflags	@""
	.align	4


	//----- nvinfo : EIATTR_CUDA_API_VERSION
	.align		4
        /*0000*/ 	.byte	0x04, 0x37
        /*0002*/ 	.short	(.L_367 - .L_366)
.L_366:
        /*0004*/ 	.word	0x00000082


	//----- nvinfo : EIATTR_KPARAM_INFO
	.align		4
.L_367:
        /*0008*/ 	.byte	0x04, 0x17
        /*000a*/ 	.short	(.L_369 - .L_368)
.L_368:
        /*000c*/ 	.word	0x00000000
        /*0010*/ 	.short	0x0005
        /*0012*/ 	.short	0x0070
        /*0014*/ 	.byte	0x00, 0xf0, 0x05, 0x00


	//----- nvinfo : EIATTR_KPARAM_INFO
	.align		4
.L_369:
        /*0018*/ 	.byte	0x04, 0x17
        /*001a*/ 	.short	(.L_371 - .L_370)
.L_370:
        /*001c*/ 	.word	0x00000000
        /*0020*/ 	.short	0x0004
        /*0022*/ 	.short	0x0068
        /*0024*/ 	.byte	0x00, 0xf0, 0x21, 0x00


	//----- nvinfo : EIATTR_KPARAM_INFO
	.align		4
.L_371:
        /*0028*/ 	.byte	0x04, 0x17
        /*002a*/ 	.short	(.L_373 - .L_372)
.L_372:
        /*002c*/ 	.word	0x00000000
        /*0030*/ 	.short	0x0003
        /*0032*/ 	.short	0x0020
        /*0034*/ 	.byte	0x00, 0xf0, 0x21, 0x01


	//----- nvinfo : EIATTR_KPARAM_INFO
	.align		4
.L_373:
        /*0038*/ 	.byte	0x04, 0x17
        /*003a*/ 	.short	(.L_375 - .L_374)
.L_374:
        /*003c*/ 	.word	0x00000000
        /*0040*/ 	.short	0x0002
        /*0042*/ 	.short	0x0018
        /*0044*/ 	.byte	0x00, 0xf0, 0x21, 0x00


	//----- nvinfo : EIATTR_KPARAM_INFO
	.align		4
.L_375:
        /*0048*/ 	.byte	0x04, 0x17
        /*004a*/ 	.short	(.L_377 - .L_376)
.L_376:
        /*004c*/ 	.word	0x00000000
        /*0050*/ 	.short	0x0001
        /*0052*/ 	.short	0x0010
        /*0054*/ 	.byte	0x00, 0xf5, 0x21, 0x00


	//----- nvinfo : EIATTR_KPARAM_INFO
	.align		4
.L_377:
        /*0058*/ 	.byte	0x04, 0x17
        /*005a*/ 	.short	(.L_379 - .L_378)
.L_378:
        /*005c*/ 	.word	0x00000000
        /*0060*/ 	.short	0x0000
        /*0062*/ 	.short	0x0000
        /*0064*/ 	.byte	0x00, 0xf0, 0x41, 0x00


	//----- nvinfo : EIATTR_SPARSE_MMA_MASK
	.align		4
.L_379:
        /*0068*/ 	.byte	0x03, 0x50
        /*006a*/ 	.short	0x0000


	//----- nvinfo : EIATTR_MAXREG_COUNT
	.align		4
        /*006c*/ 	.byte	0x03, 0x1b
        /*006e*/ 	.short	0x00ff


	//----- nvinfo : EIATTR_NUM_BARRIERS
	.align		4
        /*0070*/ 	.byte	0x02, 0x4c
        /*0072*/ 	.byte	0x01
	.zero		1


	//----- nvinfo : EIATTR_MERCURY_ISA_VERSION
	.align		4
        /*0074*/ 	.byte	0x03, 0x5f
        /*0076*/ 	.short	0x0101


	//----- nvinfo : EIATTR_COOP_GROUP_MASK_REGIDS
	.align		4
        /*0078*/ 	.byte	0x04, 0x29
        /*007a*/ 	.short	(.L_381 - .L_380)


	//   ....[0]....
.L_380:
        /*007c*/ 	.word	0xffffffff


	//   ....[1]....
        /*0080*/ 	.word	0xffffffff


	//   ....[2]....
        /*0084*/ 	.word	0xffffffff


	//   ....[3]....
        /*0088*/ 	.word	0xffffffff


	//   ....[4]....
        /*008c*/ 	.word	0xffffffff


	//   ....[5]....
        /*0090*/ 	.word	0xffffffff


	//   ....[6]....
        /*0094*/ 	.word	0xffffffff


	//   ....[7]....
        /*0098*/ 	.word	0xffffffff


	//   ....[8]....
        /*009c*/ 	.word	0xffffffff


	//   ....[9]....
        /*00a0*/ 	.word	0xffffffff


	//   ....[10]....
        /*00a4*/ 	.word	0xffffffff


	//   ....[11]....
        /*00a8*/ 	.word	0xffffffff


	//   ....[12]....
        /*00ac*/ 	.word	0xffffffff


	//   ....[13]....
        /*00b0*/ 	.word	0xffffffff


	//   ....[14]....
        /*00b4*/ 	.word	0xffffffff


	//   ....[15]....
        /*00b8*/ 	.word	0xffffffff


	//   ....[16]....
        /*00bc*/ 	.word	0xffffffff


	//   ....[17]....
        /*00c0*/ 	.word	0xffffffff


	//   ....[18]....
        /*00c4*/ 	.word	0xffffffff


	//   ....[19]....
        /*00c8*/ 	.word	0xffffffff


	//   ....[20]....
        /*00cc*/ 	.word	0xffffffff


	//   ....[21]....
        /*00d0*/ 	.word	0xffffffff


	//   ....[22]....
        /*00d4*/ 	.word	0xffffffff


	//   ....[23]....
        /*00d8*/ 	.word	0xffffffff


	//   ....[24]....
        /*00dc*/ 	.word	0xffffffff


	//   ....[25]....
        /*00e0*/ 	.word	0xffffffff


	//   ....[26]....
        /*00e4*/ 	.word	0xffffffff


	//   ....[27]....
        /*00e8*/ 	.word	0xffffffff


	//   ....[28]....
        /*00ec*/ 	.word	0xffffffff


	//   ....[29]....
        /*00f0*/ 	.word	0xffffffff


	//   ....[30]....
        /*00f4*/ 	.word	0xffffffff


	//   ....[31]....
        /*00f8*/ 	.word	0xffffffff


	//   ....[32]....
        /*00fc*/ 	.word	0xffffffff


	//   ....[33]....
        /*0100*/ 	.word	0xffffffff


	//   ....[34]....
        /*0104*/ 	.word	0xffffffff


	//   ....[35]....
        /*0108*/ 	.word	0xffffffff


	//   ....[36]....
        /*010c*/ 	.word	0xffffffff


	//   ....[37]....
        /*0110*/ 	.word	0xffffffff


	//   ....[38]....
        /*0114*/ 	.word	0xffffffff


	//   ....[39]....
        /*0118*/ 	.word	0xffffffff


	//   ....[40]....
        /*011c*/ 	.word	0xffffffff


	//   ....[41]....
        /*0120*/ 	.word	0xffffffff


	//   ....[42]....
        /*0124*/ 	.word	0xffffffff


	//   ....[43]....
        /*0128*/ 	.word	0xffffffff


	//   ....[44]....
        /*012c*/ 	.word	0xffffffff


	//----- nvinfo : EIATTR_COOP_GROUP_INSTR_OFFSETS
	.align		4
.L_381:
        /*0130*/ 	.byte	0x04, 0x28
        /*0132*/ 	.short	(.L_383 - .L_382)


	//   ....[0]....
.L_382:
        /*0134*/ 	.word	0x00000bf0


	//   ....[1]....
        /*0138*/ 	.word	0x00000c20


	//   ....[2]....
        /*013c*/ 	.word	0x00000c30


	//   ....[3]....
        /*0140*/ 	.word	0x00000d30


	//   ....[4]....
        /*0144*/ 	.word	0x00000d60


	//   ....[5]....
        /*0148*/ 	.word	0x00000d90


	//   ....[6]....
        /*014c*/ 	.word	0x00000e90


	//   ....[7]....
        /*0150*/ 	.word	0x00000ec0


	//   ....[8]....
        /*0154*/ 	.word	0x00000ef0


	//   ....[9]....
        /*0158*/ 	.word	0x00000ff0


	//   ....[10]....
        /*015c*/ 	.word	0x00001020


	//   ....[11]....
        /*0160*/ 	.word	0x00001050


	//   ....[12]....
        /*0164*/ 	.word	0x00001150


	//   ....[13]....
        /*0168*/ 	.word	0x00001190


	//   ....[14]....
        /*016c*/ 	.word	0x000011c0


	//   ....[15]....
        /*0170*/ 	.word	0x00001d60


	//   ....[16]....
        /*0174*/ 	.word	0x00001d70


	//   ....[17]....
        /*0178*/ 	.word	0x00001d80


	//   ....[18]....
        /*017c*/ 	.word	0x00001e80


	//   ....[19]....
        /*0180*/ 	.word	0x00001ec0


	//   ....[20]....
        /*0184*/ 	.word	0x00001ee0


	//   ....[21]....
        /*0188*/ 	.word	0x00001ff0


	//   ....[22]....
        /*018c*/ 	.word	0x00002030


	//   ....[23]....
        /*0190*/ 	.word	0x00002050


	//   ....[24]....
        /*0194*/ 	.word	0x00002160


	//   ....[25]....
        /*0198*/ 	.word	0x000021a0


	//   ....[26]....
        /*019c*/ 	.word	0x000021c0


	//   ....[27]....
        /*01a0*/ 	.word	0x000022d0


	//   ....[28]....
        /*01a4*/ 	.word	0x00002310


	//   ....[29]....
        /*01a8*/ 	.word	0x00002340


	//   ....[30]....
        /*01ac*/ 	.word	0x00004a10


	//   ....[31]....
        /*01b0*/ 	.word	0x00004a40


	//   ....[32]....
        /*01b4*/ 	.word	0x00004a50


	//   ....[33]....
        /*01b8*/ 	.word	0x00004b50


	//   ....[34]....
        /*01bc*/ 	.word	0x00004b80


	//   ....[35]....
        /*01c0*/ 	.word	0x00004bb0


	//   ....[36]....
        /*01c4*/ 	.word	0x00004cb0


	//   ....[37]....
        /*01c8*/ 	.word	0x00004ce0


	//   ....[38]....
        /*01cc*/ 	.word	0x00004d10


	//   ....[39]....
        /*01d0*/ 	.word	0x00004e10


	//   ....[40]....
        /*01d4*/ 	.word	0x00004e40


	//   ....[41]....
        /*01d8*/ 	.word	0x00004e70


	//   ....[42]....
        /*01dc*/ 	.word	0x00004f70


	//   ....[43]....
        /*01e0*/ 	.word	0x00004fb0


	//   ....[44]....
        /*01e4*/ 	.word	0x00004fe0


	//----- nvinfo : EIATTR_VRC_CTA_INIT_COUNT
	.align		4
.L_383:
        /*01e8*/ 	.byte	0x02, 0x4a
	.zero		1
	.zero		1


	//----- nvinfo : EIATTR_EXIT_INSTR_OFFSETS
	.align		4
        /*01ec*/ 	.byte	0x04, 0x1c
        /*01ee*/ 	.short	(.L_385 - .L_384)


	//   ....[0]....
.L_384:
        /*01f0*/ 	.word	0x00005aa0


	//   ....[1]....
        /*01f4*/ 	.word	0x00005b20


	//----- nvinfo : EIATTR_MAX_THREADS
	.align		4
.L_385:
        /*01f8*/ 	.byte	0x04, 0x05
        /*01fa*/ 	.short	(.L_387 - .L_386)
.L_386:
        /*01fc*/ 	.word	0x00000100
        /*0200*/ 	.word	0x00000001
        /*0204*/ 	.word	0x00000001


	//----- nvinfo : EIATTR_CRS_STACK_SIZE
	.align		4
.L_387:
        /*0208*/ 	.byte	0x04, 0x1e
        /*020a*/ 	.short	(.L_389 - .L_388)
.L_388:
        /*020c*/ 	.word	0x00000000


	//----- nvinfo : EIATTR_CBANK_PARAM_SIZE
	.align		4
.L_389:
        /*0210*/ 	.byte	0x03, 0x19
        /*0212*/ 	.short	0x0071


	//----- nvinfo : EIATTR_PARAM_CBANK
	.align		4
        /*0214*/ 	.byte	0x04, 0x0a
        /*0216*/ 	.short	(.L_391 - .L_390)
	.align		4
.L_390:
        /*0218*/ 	.word	index@(.nv.constant0._ZN6thrust24THRUST_300001_SM_1000_NS8cuda_cub4core6detail13_kernel_agentINS1_8__reduce11ReduceAgentINS0_12zip_iteratorIN4cuda3std3__45tupleIJNS0_10device_ptrIfEENS0_17counting_iteratorIlNS0_11use_defaultESF_SF_EEEEEEEPNSB_IJflEEESJ_lNS1_9__extrema9arg_min_fIflNSA_4lessIfEEEEEEJSI_SK_lN3cub18CUB_300001_SM_100013GridEvenShareIlEENSS_9GridQueueIyEESP_EEEvDpT0_)
        /*021c*/ 	.short	0x0380
        /*021e*/ 	.short	0x0071


	//----- nvinfo : EIATTR_SW_WAR
	.align		4
.L_391:
        /*0220*/ 	.byte	0x04, 0x36
        /*0222*/ 	.short	(.L_393 - .L_392)
.L_392:
        /*0224*/ 	.word	0x00000008
.L_393:


//--------------------- .nv.info._ZN6thrust24THRUST_300001_SM_1000_NS8cuda_cub4core6detail13_kernel_agentINS1_8__reduce11ReduceAgentINS0_12zip_iteratorIN4cuda3std3__45tupleIJNS0_10device_ptrIfEENS0_17counting_iteratorIlNS0_11use_defaultESF_SF_EEEEEEEPNSB_IJflEEESJ_lNS1_9__extrema9arg_min_fIflNSA_4lessIfEEEEEEJSI_SK_lSP_EEEvDpT0_ --------------------------
	.section	.nv.info._ZN6thrust24THRUST_300001_SM_1000_NS8cuda_cub4core6detail13_kernel_agentINS1_8__reduce11ReduceAgentINS0_12zip_iteratorIN4cuda3std3__45tupleIJNS0_10device_ptrIfEENS0_17counting_iteratorIlNS0_11use_defaultESF_SF_EEEEEEEPNSB_IJflEEESJ_lNS1_9__extrema9arg_min_fIflNSA_4lessIfEEEEEEJSI_SK_lSP_EEEvDpT0_,"",@"SHT_CUDA_INFO"
	.sectionflags	@""
	.align	4


	//----- nvinfo : EIATTR_CUDA_API_VERSION
	.align		4
        /*0000*/ 	.byte	0x04, 0x37
        /*0002*/ 	.short	(.L_395 - .L_394)
.L_394:
        /*0004*/ 	.word	0x00000082


	//----- nvinfo : EIATTR_KPARAM_INFO
	.align		4
.L_395:
        /*0008*/ 	.byte	0x04, 0x17
        /*000a*/ 	.short	(.L_397 - .L_396)
.L_396:
        /*000c*/ 	.word	0x00000000
        /*0010*/ 	.short	0x0003
        /*0012*/ 	.short	0x0020
        /*0014*/ 	.byte	0x00, 0xf0, 0x05, 0x00


	//----- nvinfo : EIATTR_KPARAM_INFO
	.align		4
.L_397:
        /*0018*/ 	.byte	0x04, 0x17
        /*001a*/ 	.short	(.L_399 - .L_398)
.L_398:
        /*001c*/ 	.word	0x00000000
        /*0020*/ 	.short	0x0002
        /*0022*/ 	.short	0x0018
        /*0024*/ 	.byte	0x00, 0xf0, 0x21, 0x00


	//----- nvinfo : EIATTR_KPARAM_INFO
	.align		4
.L_399:
        /*0028*/ 	.byte	0x04, 0x17
        /*002a*/ 	.short	(.L_401 - .L_400)
.L_400:
        /*002c*/ 	.word	0x00000000
        /*0030*/ 	.short	0x0001
        /*0032*/ 	.short	0x0010
        /*0034*/ 	.byte	0x00, 0xf5, 0x21, 0x00


	//----- nvinfo : EIATTR_KPARAM_INFO
	.align		4
.L_401:
        /*0038*/ 	.byte	0x04, 0x17
        /*003a*/ 	.short	(.L_403 - .L_402)
.L_402:
        /*003c*/ 	.word	0x00000000
        /*0040*/ 	.short	0x0000
        /*0042*/ 	.short	0x0000
        /*0044*/ 	.byte	0x00, 0xf0, 0x41, 0x00


	//----- nvinfo : EIATTR_SPARSE_MMA_MASK
	.align		4
.L_403:
        /*0048*/ 	.byte	0x03, 0x50
        /*004a*/ 	.short	0x0000


	//----- nvinfo : EIATTR_MAXREG_COUNT
	.align		4
        /*004c*/ 	.byte	0x03, 0x1b
        /*004e*/ 	.short	0x00ff


	//----- nvinfo : EIATTR_NUM_BARRIERS
	.align		4
        /*0050*/ 	.byte	0x02, 0x4c
        /*0052*/ 	.byte	0x01
	.zero		1


	//----- nvinfo : EIATTR_MERCURY_ISA_VERSION
	.align		4
        /*0054*/ 	.byte	0x03, 0x5f
        /*0056*/ 	.short	0x0101


	//----- nvinfo : EIATTR_COOP_GROUP_MASK_REGIDS
	.align		4
        /*0058*/ 	.byte	0x04, 0x29
        /*005a*/ 	.short	(.L_405 - .L_404)


	//   ....[0]....
.L_404:
        /*005c*/ 	.word	0xffffffff


	//   ....[1]....
        /*0060*/ 	.word	0xffffffff


	//   ....[2]....
        /*0064*/ 	.word	0xffffffff


	//   ....[3]....
        /*0068*/ 	.word	0xffffffff


	//   ....[4]....
        /*006c*/ 	.word	0xffffffff


	//   ....[5]....
        /*0070*/ 	.word	0xffffffff


	//   ....[6]....
        /*0074*/ 	.word	0xffffffff


	//   ....[7]....
        /*0078*/ 	.word	0xffffffff


	//   ....[8]....
        /*007c*/ 	.word	0xffffffff


	//   ....[9]....
        /*0080*/ 	.word	0xffffffff


	//   ....[10]....
        /*0084*/ 	.word	0xffffffff


	//   ....[11]....
        /*0088*/ 	.word	0xffffffff


	//   ....[12]....
        /*008c*/ 	.word	0xffffffff


	//   ....[13]....
        /*0090*/ 	.word	0xffffffff


	//   ....[14]....
        /*0094*/ 	.word	0xffffffff


	//   ....[15]....
        /*0098*/ 	.word	0xffffffff


	//   ....[16]....
        /*009c*/ 	.word	0xffffffff


	//   ....[17]....
        /*00a0*/ 	.word	0xffffffff


	//   ....[18]....
        /*00a4*/ 	.word	0xffffffff


	//   ....[19]....
        /*00a8*/ 	.word	0xffffffff


	//   ....[20]....
        /*00ac*/ 	.word	0xffffffff


	//   ....[21]....
        /*00b0*/ 	.word	0xffffffff


	//   ....[22]....
        /*00b4*/ 	.word	0xffffffff


	//   ....[23]....
        /*00b8*/ 	.word	0xffffffff


	//   ....[24]....
        /*00bc*/ 	.word	0xffffffff


	//   ....[25]....
        /*00c0*/ 	.word	0xffffffff


	//   ....[26]....
        /*00c4*/ 	.word	0xffffffff


	//   ....[27]....
        /*00c8*/ 	.word	0xffffffff


	//   ....[28]....
        /*00cc*/ 	.word	0xffffffff


	//   ....[29]....
        /*00d0*/ 	.word	0xffffffff


	//   ....[30]....
        /*00d4*/ 	.word	0xffffffff


	//   ....[31]....
        /*00d8*/ 	.word	0xffffffff


	//   ....[32]....
        /*00dc*/ 	.word	0xffffffff


	//   ....[33]....
        /*00e0*/ 	.word	0xffffffff


	//   ....[34]....
        /*00e4*/ 	.word	0xffffffff


	//   ....[35]....
        /*00e8*/ 	.word	0xffffffff


	//   ....[36]....
        /*00ec*/ 	.word	0xffffffff


	//   ....[37]....
        /*00f0*/ 	.word	0xffffffff


	//   ....[38]....
        /*00f4*/ 	.word	0xffffffff


	//   ....[39]....
        /*00f8*/ 	.word	0xffffffff


	//   ....[40]....
        /*00fc*/ 	.word	0xffffffff


	//   ....[41]....
        /*0100*/ 	.word	0xffffffff


	//   ....[42]....
        /*0104*/ 	.word	0xffffffff


	//   ....[43]....
        /*0108*/ 	.word	0xffffffff


	//   ....[44]....
        /*010c*/ 	.word	0xffffffff


	//----- nvinfo : EIATTR_COOP_GROUP_INSTR_OFFSETS
	.align		4
.L_405:
        /*0110*/ 	.byte	0x04, 0x28
        /*0112*/ 	.short	(.L_407 - .L_406)


	//   ....[0]....
.L_406:
        /*0114*/ 	.word	0x00000b30


	//   ....[1]....
        /*0118*/ 	.word	0x00000b60


	//   ....[2]....
        /*011c*/ 	.word	0x00000b70


	//   ....[3]....
        /*0120*/ 	.word	0x00000c70


	//   ....[4]....
        /*0124*/ 	.word	0x00000ca0


	//   ....[5]....
        /*0128*/ 	.word	0x00000cd0


	//   ....[6]....
        /*012c*/ 	.word	0x00000dd0


	//   ....[7]....
        /*0130*/ 	.word	0x00000e00


	//   ....[8]....
        /*0134*/ 	.word	0x00000e30


	//   ....[9]....
        /*0138*/ 	.word	0x00000f30


	//   ....[10]....
        /*013c*/ 	.word	0x00000f60


	//   ....[11]....
        /*0140*/ 	.word	0x00000f90


	//   ....[12]....
        /*0144*/ 	.word	0x00001090


	//   ....[13]....
        /*0148*/ 	.word	0x000010d0


	//   ....[14]....
        /*014c*/ 	.word	0x00001100


	//   ....[15]....
        /*0150*/ 	.word	0x00001ca0


	//   ....[16]....
        /*0154*/ 	.word	0x00001cb0


	//   ....[17]....
        /*0158*/ 	.word	0x00001cc0


	//   ....[18]....
        /*015c*/ 	.word	0x00001dc0


	//   ....[19]....
        /*0160*/ 	.word	0x00001e00


	//   ....[20]....
        /*0164*/ 	.word	0x00001e20


	//   ....[21]....
        /*0168*/ 	.word	0x00001f30


	//   ....[22]....
        /*016c*/ 	.word	0x00001f70


	//   ....[23]....
        /*0170*/ 	.word	0x00001f90


	//   ....[24]....
        /*0174*/ 	.word	0x000020a0


	//   ....[25]....
        /*0178*/ 	.word	0x000020e0


	//   ....[26]....
        /*017c*/ 	.word	0x00002110


	//   ....[27]....
        /*0180*/ 	.word	0x00002210


	//   ....[28]....
        /*0184*/ 	.word	0x00002250


	//   ....[29]....
        /*0188*/ 	.word	0x00002280


	//   ....[30]....
        /*018c*/ 	.word	0x00004540


	//   ....[31]....
        /*0190*/ 	.word	0x00004570


	//   ....[32]....
        /*0194*/ 	.word	0x00004580


	//   ....[33]....
        /*0198*/ 	.word	0x00004680


	//   ....[34]....
        /*019c*/ 	.word	0x000046b0


	//   ....[35]....
        /*01a0*/ 	.word	0x000046e0


	//   ....[36]....
        /*01a4*/ 	.word	0x000047e0


	//   ....[37]....
        /*01a8*/ 	.word	0x00004810


	//   ....[38]....
        /*01ac*/ 	.word	0x00004840


	//   ....[39]....
        /*01b0*/ 	.word	0x00004940


	//   ....[40]....
        /*01b4*/ 	.word	0x00004970


	//   ....[41]....
        /*01b8*/ 	.word	0x000049a0


	//   ....[42]....
        /*01bc*/ 	.word	0x00004aa0


	//   ....[43]....
        /*01c0*/ 	.word	0x00004ae0


	//   ....[44]....
        /*01c4*/ 	.word	0x00004b10


	//----- nvinfo : EIATTR_VRC_CTA_INIT_COUNT
	.align		4
.L_407:
        /*01c8*/ 	.byte	0x02, 0x4a
	.zero		1
	.zero		1


	//----- nvinfo : EIATTR_EXIT_INSTR_OFFSETS
	.align		4
        /*01cc*/ 	.byte	0x04, 0x1c
        /*01ce*/ 	.short	(.L_409 - .L_408)


	//   ....[0]....
.L_408:
        /*01d0*/ 	.word	0x00000040


	//   ....[1]....
        /*01d4*/ 	.word	0x000055f0


	//   ....[2]....
        /*01d8*/ 	.word	0x00005650


	//----- nvinfo : EIATTR_MAX_THREADS
	.align		4
.L_409:
        /*01dc*/ 	.byte	0x04, 0x05
        /*01de*/ 	.short	(.L_411 - .L_410)
.L_410:
        /*01e0*/ 	.word	0x00000100
        /*01e4*/ 	.word	0x00000001
        /*01e8*/ 	.word	0x00000001


	//----- nvinfo : EIATTR_CRS_STACK_SIZE
	.align		4
.L_411:
        /*01ec*/ 	.byte	0x04, 0x1e
        /*01ee*/ 	.short	(.L_413 - .L_412)
.L_412:
        /*01f0*/ 	.word	0x00000000


	//----- nvinfo : EIATTR_CBANK_PARAM_SIZE
	.align		4
.L_413:
        /*01f4*/ 	.byte	0x03, 0x19
        /*01f6*/ 	.short	0x0021


	//----- nvinfo : EIATTR_PARAM_CBANK
	.align		4
        /*01f8*/ 	.byte	0x04, 0x0a
        /*01fa*/ 	.short	(.L_415 - .L_414)
	.align		4
.L_414:
        /*01fc*/ 	.word	index@(.nv.constant0._ZN6thrust24THRUST_300001_SM_1000_NS8cuda_cub4core6detail13_kernel_agentINS1_8__reduce11ReduceAgentINS0_12zip_iteratorIN4cuda3std3__45tupleIJNS0_10device_ptrIfEENS0_17counting_iteratorIlNS0_11use_defaultESF_SF_EEEEEEEPNSB_IJflEEESJ_lNS1_9__extrema9arg_min_fIflNSA_4lessIfEEEEEEJSI_SK_lSP_EEEvDpT0_)
        /*0200*/ 	.short	0x0380
        /*0202*/ 	.short	0x0021


	//----- nvinfo : EIATTR_SW_WAR
	.align		4
.L_415:
        /*0204*/ 	.byte	0x04, 0x36
        /*0206*/ 	.short	(.L_417 - .L_416)
.L_416:
        /*0208*/ 	.word	0x00000008
.L_417:


//--------------------- .nv.info._ZN6thrust24THRUST_300001_SM_1000_NS8cuda_cub4core6detail13_kernel_agentINS1_8__reduce11ReduceAgentIPN4cuda3std3__45tupleIJflEEESC_SB_iNS1_9__extrema9arg_min_fIflNS9_4lessIfEEEEEEJSC_SC_iSH_EEEvDpT0_ --------------------------
	.section	.nv.info._ZN6thrust24THRUST_300001_SM_1000_NS8cuda_cub4core6detail13_kernel_agentINS1_8__reduce11ReduceAgentIPN4cuda3std3__45tupleIJflEEESC_SB_iNS1_9__extrema9arg_min_fIflNS9_4lessIfEEEEEEJSC_SC_iSH_EEEvDpT0_,"",@"SHT_CUDA_INFO"
	.sectionflags	@""
	.align	4


	//----- nvinfo : EIATTR_CUDA_API_VERSION
	.align		4
        /*0000*/ 	.byte	0x04, 0x37
        /*0002*/ 	.short	(.L_419 - .L_418)
.L_418:
        /*0004*/ 	.word	0x00000082


	//----- nvinfo : EIATTR_KPARAM_INFO
	.align		4
.L_419:
        /*0008*/ 	.byte	0x04, 0x17
        /*000a*/ 	.short	(.L_421 - .L_420)
.L_420:
        /*000c*/ 	.word	0x00000000
        /*0010*/ 	.short	0x0003
        /*0012*/ 	.short	0x0014
        /*0014*/ 	.byte	0x00, 0xf0, 0x05, 0x00


	//----- nvinfo : EIATTR_KPARAM_INFO
	.align		4
.L_421:
        /*0018*/ 	.byte	0x04, 0x17
        /*001a*/ 	.short	(.L_423 - .L_422)
.L_422:
        /*001c*/ 	.word	0x00000000
        /*0020*/ 	.short	0x0002
        /*0022*/ 	.short	0x0010
        /*0024*/ 	.byte	0x00, 0xf0, 0x11, 0x00


	//----- nvinfo : EIATTR_KPARAM_INFO
	.align		4
.L_423:
        /*0028*/ 	.byte	0x04, 0x17
        /*002a*/ 	.short	(.L_425 - .L_424)
.L_424:
        /*002c*/ 	.word	0x00000000
        /*0030*/ 	.short	0x0001
        /*0032*/ 	.short	0x0008
        /*0034*/ 	.byte	0x00, 0xf5, 0x21, 0x00


	//----- nvinfo : EIATTR_KPARAM_INFO
	.align		4
.L_425:
        /*0038*/ 	.byte	0x04, 0x17
        /*003a*/ 	.short	(.L_427 - .L_426)
.L_426:
        /*003c*/ 	.word	0x00000000
        /*0040*/ 	.short	0x0000
        /*0042*/ 	.short	0x0000
        /*0044*/ 	.byte	0x00, 0xf5, 0x21, 0x00


	//----- nvinfo : EIATTR_SPARSE_MMA_MASK
	.align		4
.L_427:
        /*0048*/ 	.byte	0x03, 0x50
        /*004a*/ 	.short	0x0000


	//----- nvinfo : EIATTR_MAXREG_COUNT
	.align		4
        /*004c*/ 	.byte	0x03, 0x1b
        /*004e*/ 	.short	0x00ff


	//----- nvinfo : EIATTR_NUM_BARRIERS
	.align		4
        /*0050*/ 	.byte	0x02, 0x4c
        /*0052*/ 	.byte	0x01
	.zero		1


	//----- nvinfo : EIATTR_MERCURY_ISA_VERSION
	.align		4
        /*0054*/ 	.byte	0x03, 0x5f
        /*0056*/ 	.short	0x0101


	//----- nvinfo : EIATTR_COOP_GROUP_MASK_REGIDS
	.align		4
        /*0058*/ 	.byte	0x04, 0x29
        /*005a*/ 	.short	(.L_429 - .L_428)


	//   ....[0]....
.L_428:
        /*005c*/ 	.word	0xffffffff


	//   ....[1]....
        /*0060*/ 	.word	0xffffffff


	//   ....[2]....
        /*0064*/ 	.word	0xffffffff


	//   ....[3]....
        /*0068*/ 	.word	0xffffffff


	//   ....[4]....
        /*006c*/ 	.word	0xffffffff


	//   ....[5]....
        /*0070*/ 	.word	0xffffffff


	//   ....[6]....
        /*0074*/ 	.word	0xffffffff


	//   ....[7]....
        /*0078*/ 	.word	0xffffffff


	//   ....[8]....
        /*007c*/ 	.word	0xffffffff


	//   ....[9]....
        /*0080*/ 	.word	0xffffffff


	//   ....[10]....
        /*0084*/ 	.word	0xffffffff


	//   ....[11]....
        /*0088*/ 	.word	0xffffffff


	//   ....[12]....
        /*008c*/ 	.word	0xffffffff


	//   ....[13]....
        /*0090*/ 	.word	0xffffffff


	//   ....[14]....
        /*0094*/ 	.word	0xffffffff


	//   ....[15]....
        /*0098*/ 	.word	0xffffffff


	//   ....[16]....
        /*009c*/ 	.word	0xffffffff


	//   ....[17]....
        /*00a0*/ 	.word	0xffffffff


	//   ....[18]....
        /*00a4*/ 	.word	0xffffffff


	//   ....[19]....
        /*00a8*/ 	.word	0xffffffff


	//   ....[20]....
        /*00ac*/ 	.word	0xffffffff


	//   ....[21]....
        /*00b0*/ 	.word	0xffffffff


	//   ....[22]....
        /*00b4*/ 	.word	0xffffffff


	//   ....[23]....
        /*00b8*/ 	.word	0xffffffff


	//   ....[24]....
        /*00bc*/ 	.word	0xffffffff


	//   ....[25]....
        /*00c0*/ 	.word	0xffffffff


	//   ....[26]....
        /*00c4*/ 	.word	0xffffffff


	//   ....[27]....
        /*00c8*/ 	.word	0xffffffff


	//   ....[28]....
        /*00cc*/ 	.word	0xffffffff


	//   ....[29]....
        /*00d0*/ 	.word	0xffffffff


	//   ....[30]....
        /*00d4*/ 	.word	0xffffffff


	//   ....[31]....
        /*00d8*/ 	.word	0xffffffff


	//   ....[32]....
        /*00dc*/ 	.word	0xffffffff


	//   ....[33]....
        /*00e0*/ 	.word	0xffffffff


	//   ....[34]....
        /*00e4*/ 	.word	0xffffffff


	//   ....[35]....
        /*00e8*/ 	.word	0xffffffff


	//   ....[36]....
        /*00ec*/ 	.word	0xffffffff


	//   ....[37]....
        /*00f0*/ 	.word	0xffffffff


	//   ....[38]....
        /*00f4*/ 	.word	0xffffffff


	//   ....[39]....
        /*00f8*/ 	.word	0xffffffff


	//   ....[40]....
        /*00fc*/ 	.word	0xffffffff


	//   ....[41]....
        /*0100*/ 	.word	0xffffffff


	//   ....[42]....
        /*0104*/ 	.word	0xffffffff


	//   ....[43]....
        /*0108*/ 	.word	0xffffffff


	//   ....[44]....
        /*010c*/ 	.word	0xffffffff


	//----- nvinfo : EIATTR_COOP_GROUP_INSTR_OFFSETS
	.align		4
.L_429:
        /*0110*/ 	.byte	0x04, 0x28
        /*0112*/ 	.short	(.L_431 - .L_430)


	//   ....[0]....
.L_430:
        /*0114*/ 	.word	0x00000a00


	//   ....[1]....
        /*0118*/ 	.word	0x00000a30


	//   ....[2]....
        /*011c*/ 	.word	0x00000a40


	//   ....[3]....
        /*0120*/ 	.word	0x00000b40


	//   ....[4]....
        /*0124*/ 	.word	0x00000b70


	//   ....[5]....
        /*0128*/ 	.word	0x00000ba0


	//   ....[6]....
        /*012c*/ 	.word	0x00000ca0


	//   ....[7]....
        /*0130*/ 	.word	0x00000cd0


	//   ....[8]....
        /*0134*/ 	.word	0x00000d00


	//   ....[9]....
        /*0138*/ 	.word	0x00000e00


	//   ....[10]....
        /*013c*/ 	.word	0x00000e30


	//   ....[11]....
        /*0140*/ 	.word	0x00000e60


	//   ....[12]....
        /*0144*/ 	.word	0x00000f60


	//   ....[13]....
        /*0148*/ 	.word	0x00000fa0


	//   ....[14]....
        /*014c*/ 	.word	0x00000fd0


	//   ....[15]....
        /*0150*/ 	.word	0x00001b70


	//   ....[16]....
        /*0154*/ 	.word	0x00001b80


	//   ....[17]....
        /*0158*/ 	.word	0x00001b90


	//   ....[18]....
        /*015c*/ 	.word	0x00001c90


	//   ....[19]....
        /*0160*/ 	.word	0x00001cd0


	//   ....[20]....
        /*0164*/ 	.word	0x00001cf0


	//   ....[21]....
        /*0168*/ 	.word	0x00001e00


	//   ....[22]....
        /*016c*/ 	.word	0x00001e40


	//   ....[23]....
        /*0170*/ 	.word	0x00001e60


	//   ....[24]....
        /*0174*/ 	.word	0x00001f70


	//   ....[25]....
        /*0178*/ 	.word	0x00001fb0


	//   ....[26]....
        /*017c*/ 	.word	0x00001fe0


	//   ....[27]....
        /*0180*/ 	.word	0x000020e0


	//   ....[28]....
        /*0184*/ 	.word	0x00002120


	//   ....[29]....
        /*0188*/ 	.word	0x00002150


	//   ....[30]....
        /*018c*/ 	.word	0x00004530


	//   ....[31]....
        /*0190*/ 	.word	0x00004560


	//   ....[32]....
        /*0194*/ 	.word	0x00004570


	//   ....[33]....
        /*0198*/ 	.word	0x00004670


	//   ....[34]....
        /*019c*/ 	.word	0x000046a0


	//   ....[35]....
        /*01a0*/ 	.word	0x000046d0


	//   ....[36]....
        /*01a4*/ 	.word	0x000047d0


	//   ....[37]....
        /*01a8*/ 	.word	0x00004800


	//   ....[38]....
        /*01ac*/ 	.word	0x00004830


	//   ....[39]....
        /*01b0*/ 	.word	0x00004930


	//   ....[40]....
        /*01b4*/ 	.word	0x00004960


	//   ....[41]....
        /*01b8*/ 	.word	0x00004990


	//   ....[42]....
        /*01bc*/ 	.word	0x00004a90


	//   ....[43]....
        /*01c0*/ 	.word	0x00004ad0


	//   ....[44]....
        /*01c4*/ 	.word	0x00004b00


	//----- nvinfo : EIATTR_VRC_CTA_INIT_COUNT
	.align		4
.L_431:
        /*01c8*/ 	.byte	0x02, 0x4a
	.zero		1
	.zero		1


	//----- nvinfo : EIATTR_EXIT_INSTR_OFFSETS
	.align		4
        /*01cc*/ 	.byte	0x04, 0x1c
        /*01ce*/ 	.short	(.L_433 - .L_432)


	//   ....[0]....
.L_432:
        /*01d0*/ 	.word	0x00000030


	//   ....[1]....
        /*01d4*/ 	.word	0x000055e0


	//   ....[2]....
        /*01d8*/ 	.word	0x00005640


	//----- nvinfo : EIATTR_MAX_THREADS
	.align		4
.L_433:
        /*01dc*/ 	.byte	0x04, 0x05
        /*01de*/ 	.short	(.L_435 - .L_434)
.L_434:
        /*01e0*/ 	.word	0x00000100
        /*01e4*/ 	.word	0x00000001
        /*01e8*/ 	.word	0x00000001


	//----- nvinfo : EIATTR_CRS_STACK_SIZE
	.align		4
.L_435:
        /*01ec*/ 	.byte	0x04, 0x1e
        /*01ee*/ 	.short	(.L_437 - .L_436)
.L_436:
        /*01f0*/ 	.word	0x00000000


	//----- nvinfo : EIATTR_CBANK_PARAM_SIZE
	.align		4
.L_437:
        /*01f4*/ 	.byte	0x03, 0x19
        /*01f6*/ 	.short	0x0015


	//----- nvinfo : EIATTR_PARAM_CBANK
	.align		4
        /*01f8*/ 	.byte	0x04, 0x0a
        /*01fa*/ 	.short	(.L_439 - .L_438)
	.align		4
.L_438:
        /*01fc*/ 	.word	index@(.nv.constant0._ZN6thrust24THRUST_300001_SM_1000_NS8cuda_cub4core6detail13_kernel_agentINS1_8__reduce11ReduceAgentIPN4cuda3std3__45tupleIJflEEESC_SB_iNS1_9__extrema9arg_min_fIflNS9_4lessIfEEEEEEJSC_SC_iSH_EEEvDpT0_)
        /*0200*/ 	.short	0x0380
        /*0202*/ 	.short	0x0015


	//----- nvinfo : EIATTR_SW_WAR
	.align		4
.L_439:
        /*0204*/ 	.byte	0x04, 0x36
        /*0206*/ 	.short	(.L_441 - .L_440)
.L_440:
        /*0208*/ 	.word	0x00000008
.L_441:


//--------------------- .nv.info._ZN6thrust24THRUST_300001_SM_1000_NS8cuda_cub4core6detail13_kernel_agentINS1_8__reduce10DrainAgentIiEEJN3cub18CUB_300001_SM_10009GridQueueIjEEiEEEvDpT0_ --------------------------
	.section	.nv.info._ZN6thrust24THRUST_300001_SM_1000_NS8cuda_cub4core6detail13_kernel_agentINS1_8__reduce10DrainAgentIiEEJN3cub18CUB_300001_SM_10009GridQueueIjEEiEEEvDpT0_,"",@"SHT_CUDA_INFO"
	.sectionflags	@""
	.align	4


	//----- nvinfo : EIATTR_CUDA_API_VERSION
	.align		4
        /*0000*/ 	.byte	0x04, 0x37
        /*0002*/ 	.short	(.L_443 - .L_442)
.L_442:
        /*0004*/ 	.word	0x00000082


	//----- nvinfo : EIATTR_KPARAM_INFO
	.align		4
.L_443:
        /*0008*/ 	.byte	0x04, 0x17
        /*000a*/ 	.short	(.L_445 - .L_444)
.L_444:
        /*000c*/ 	.word	0x00000000
        /*0010*/ 	.short	0x0001
        /*0012*/ 	.short	0x0008
        /*0014*/ 	.byte	0x00, 0xf0, 0x11, 0x00


	//----- nvinfo : EIATTR_KPARAM_INFO
	.align		4
.L_445:
        /*0018*/ 	.byte	0x04, 0x17
        /*001a*/ 	.short	(.L_447 - .L_446)
.L_446:
        /*001c*/ 	.word	0x00000000
        /*0020*/ 	.short	0x0000
        /*0022*/ 	.short	0x0000
        /*0024*/ 	.byte	0x00, 0xf0, 0x21, 0x00


	//----- nvinfo : EIATTR_SPARSE_MMA_MASK
	.align		4
.L_447:
        /*0028*/ 	.byte	0x03, 0x50
        /*002a*/ 	.short	0x0000


	//----- nvinfo : EIATTR_MAXREG_COUNT
	.align		4
        /*002c*/ 	.byte	0x03, 0x1b
        /*002e*/ 	.short	0x00ff


	//----- nvinfo : EIATTR_MERCURY_ISA_VERSION
	.align		4
        /*0030*/ 	.byte	0x03, 0x5f
        /*0032*/ 	.short	0x0101


	//----- nvinfo : EIATTR_VRC_CTA_INIT_COUNT
	.align		4
        /*0034*/ 	.byte	0x02, 0x4a
	.zero		1
	.zero		1


	//----- nvinfo : EIATTR_EXIT_INSTR_OFFSETS
	.align		4
        /*0038*/ 	.byte	0x04, 0x1c
        /*003a*/ 	.short	(.L_449 - .L_448)


	//   ....[0]....
.L_448:
        /*003c*/ 	.word	0x00000060


	//----- nvinfo : EIATTR_MAX_THREADS
	.align		4
.L_449:
        /*0040*/ 	.byte	0x04, 0x05
        /*0042*/ 	.short	(.L_451 - .L_450)
.L_450:
        /*0044*/ 	.word	0x00000001
        /*0048*/ 	.word	0x00000001
        /*004c*/ 	.word	0x00000001


	//----- nvinfo : EIATTR_CBANK_PARAM_SIZE
	.align		4
.L_451:
        /*0050*/ 	.byte	0x03, 0x19
        /*0052*/ 	.short	0x000c


	//----- nvinfo : EIATTR_PARAM_CBANK
	.align		4
        /*0054*/ 	.byte	0x04, 0x0a
        /*0056*/ 	.short	(.L_453 - .L_452)
	.align		4
.L_452:
        /*0058*/ 	.word	index@(.nv.constant0._ZN6thrust24THRUST_300001_SM_1000_NS8cuda_cub4core6detail13_kernel_agentINS1_8__reduce10DrainAgentIiEEJN3cub18CUB_300001_SM_10009GridQueueIjEEiEEEvDpT0_)
        /*005c*/ 	.short	0x0380
        /*005e*/ 	.short	0x000c


	//----- nvinfo : EIATTR_SW_WAR
	.align		4
.L_453:
        /*0060*/ 	.byte	0x04, 0x36
        /*0062*/ 	.short	(.L_455 - .L_454)
.L_454:
        /*0064*/ 	.word	0x00000008
.L_455:


//--------------------- .nv.info._ZN6thrust24THRUST_300001_SM_1000_NS8cuda_cub4core6detail13_kernel_agentINS1_8__reduce11ReduceAgentINS0_12zip_iteratorIN4cuda3std3__45tupleIJNS0_10device_ptrIfEENS0_17counting_iteratorIlNS0_11use_defaultESF_SF_EEEEEEEPNSB_IJflEEESJ_iNS1_9__extrema9arg_min_fIflNSA_4lessIfEEEEEEJSI_SK_iN3cub18CUB_300001_SM_100013GridEvenShareIiEENSS_9GridQueueIjEESP_EEEvDpT0_ --------------------------
	.section	.nv.info._ZN6thrust24THRUST_300001_SM_1000_NS8cuda_cub4core6detail13_kernel_agentINS1_8__reduce11ReduceAgentINS0_12zip_iteratorIN4cuda3std3__45tupleIJNS0_10device_ptrIfEENS0_17counting_iteratorIlNS0_11use_defaultESF_SF_EEEEEEEPNSB_IJflEEESJ_iNS1_9__extrema9arg_min_fIflNSA_4lessIfEEEEEEJSI_SK_iN3cub18CUB_300001_SM_100013GridEvenShareIiEENSS_9GridQueueIjEESP_EEEvDpT0_,"",@"SHT_CUDA_INFO"
	.sectionflags	@""
	.align	4


	//----- nvinfo : EIATTR_CUDA_API_VERSION
	.align		4
        /*0000*/ 	.byte	0x04, 0x37
        /*0002*/ 	.short	(.L_457 - .L_456)
.L_456:
        /*0004*/ 	.word	0x00000082


	//----- nvinfo : EIATTR_KPARAM_INFO
	.align		4
.L_457:
        /*0008*/ 	.byte	0x04, 0x17
        /*000a*/ 	.short	(.L_459 - .L_458)
.L_458:
        /*000c*/ 	.word	0x00000000
        /*0010*/ 	.short	0x0005
        /*0012*/ 	.short	0x0050
        /*0014*/ 	.byte	0x00, 0xf0, 0x05, 0x00


	//----- nvinfo : EIATTR_KPARAM_INFO
	.align		4
.L_459:
        /*0018*/ 	.byte	0x04, 0x17
        /*001a*/ 	.short	(.L_461 - .L_460)
.L_460:
        /*001c*/ 	.word	0x00000000
        /*0020*/ 	.short	0x0004
        /*0022*/ 	.short	0x0048
        /*0024*/ 	.byte	0x00, 0xf0, 0x21, 0x00


	//----- nvinfo : EIATTR_KPARAM_INFO
	.align		4
.L_461:
        /*0028*/ 	.byte	0x04, 0x17
        /*002a*/ 	.short	(.L_463 - .L_462)
.L_462:
        /*002c*/ 	.word	0x00000000
        /*0030*/ 	.short	0x0003
        /*0032*/ 	.short	0x001c
        /*0034*/ 	.byte	0x00, 0xf0, 0xa1, 0x00


	//----- nvinfo : EIATTR_KPARAM_INFO
	.align		4
.L_463:
        /*0038*/ 	.byte	0x04, 0x17
        /*003a*/ 	.short	(.L_465 - .L_464)
.L_464:
        /*003c*/ 	.word	0x00000000
        /*0040*/ 	.short	0x0002
        /*0042*/ 	.short	0x0018
        /*0044*/ 	.byte	0x00, 0xf0, 0x11, 0x00


	//----- nvinfo : EIATTR_KPARAM_INFO
	.align		4
.L_465:
        /*0048*/ 	.byte	0x04, 0x17
        /*004a*/ 	.short	(.L_467 - .L_466)
.L_466:
        /*004c*/ 	.word	0x00000000
        /*0050*/ 	.short	0x0001
        /*0052*/ 	.short	0x0010
        /*0054*/ 	.byte	0x00, 0xf5, 0x21, 0x00


	//----- nvinfo : EIATTR_KPARAM_INFO
	.align		4
.L_467:
        /*0058*/ 	.byte	0x04, 0x17
        /*005a*/ 	.short	(.L_469 - .L_468)
.L_468:
        /*005c*/ 	.word	0x00000000
        /*0060*/ 	.short	0x0000
        /*0062*/ 	.short	0x0000
        /*0064*/ 	.byte	0x00, 0xf0, 0x41, 0x00


	//----- nvinfo : EIATTR_SPARSE_MMA_MASK
	.align		4
.L_469:
        /*0068*/ 	.byte	0x03, 0x50
        /*006a*/ 	.short	0x0000


	//----- nvinfo : EIATTR_MAXREG_COUNT
	.align		4
        /*006c*/ 	.byte	0x03, 0x1b
        /*006e*/ 	.short	0x00ff


	//----- nvinfo : EIATTR_NUM_BARRIERS
	.align		4
        /*0070*/ 	.byte	0x02, 0x4c
        /*0072*/ 	.byte	0x01
	.zero		1


	//----- nvinfo : EIATTR_MERCURY_ISA_VERSION
	.align		4
        /*0074*/ 	.byte	0x03, 0x5f
        /*0076*/ 	.short	0x0101


	//----- nvinfo : EIATTR_COOP_GROUP_MASK_REGIDS
	.align		4
        /*0078*/ 	.byte	0x04, 0x29
        /*007a*/ 	.short	(.L_471 - .L_470)


	//   ....[0]....
.L_470:
        /*007c*/ 	.word	0xffffffff


	//   ....[1]....
        /*0080*/ 	.word	0xffffffff


	//   ....[2]....
        /*0084*/ 	.word	0xffffffff


	//   ....[3]....
        /*0088*/ 	.word	0xffffffff


	//   ....[4]....
        /*008c*/ 	.word	0xffffffff


	//   ....[5]....
        /*0090*/ 	.word	0xffffffff


	//   ....[6]....
        /*0094*/ 	.word	0xffffffff


	//   ....[7]....
        /*0098*/ 	.word	0xffffffff


	//   ....[8]....
        /*009c*/ 	.word	0xffffffff


	//   ....[9]....
        /*00a0*/ 	.word	0xffffffff


	//   ....[10]....
        /*00a4*/ 	.word	0xffffffff


	//   ....[11]....
        /*00a8*/ 	.word	0xffffffff


	//   ....[12]....
        /*00ac*/ 	.word	0xffffffff


	//   ....[13]....
        /*00b0*/ 	.word	0xffffffff


	//   ....[14]....
        /*00b4*/ 	.word	0xffffffff


	//   ....[15]....
        /*00b8*/ 	.word	0xffffffff


	//   ....[16]....
        /*00bc*/ 	.word	0xffffffff


	//   ....[17]....
        /*00c0*/ 	.word	0xffffffff


	//   ....[18]....
        /*00c4*/ 	.word	0xffffffff


	//   ....[19]....
        /*00c8*/ 	.word	0xffffffff


	//   ....[20]....
        /*00cc*/ 	.word	0xffffffff


	//   ....[21]....
        /*00d0*/ 	.word	0xffffffff


	//   ....[22]....
        /*00d4*/ 	.word	0xffffffff


	//   ....[23]....
        /*00d8*/ 	.word	0xffffffff


	//   ....[24]....
        /*00dc*/ 	.word	0xffffffff


	//   ....[25]....
        /*00e0*/ 	.word	0xffffffff


	//   ....[26]....
        /*00e4*/ 	.word	0xffffffff


	//   ....[27]....
        /*00e8*/ 	.word	0xffffffff


	//   ....[28]....
        /*00ec*/ 	.word	0xffffffff


	//   ....[29]....
        /*00f0*/ 	.word	0xffffffff


	//   ....[30]....
        /*00f4*/ 	.word	0xffffffff


	//   ....[31]....
        /*00f8*/ 	.word	0xffffffff


	//   ....[32]....
        /*00fc*/ 	.word	0xffffffff


	//   ....[33]....
        /*0100*/ 	.word	0xffffffff


	//   ....[34]....
        /*0104*/ 	.word	0xffffffff


	//   ....[35]....
        /*0108*/ 	.word	0xffffffff


	//   ....[36]....
        /*010c*/ 	.word	0xffffffff


	//   ....[37]....
        /*0110*/ 	.word	0xffffffff


	//   ....[38]....
        /*0114*/ 	.word	0xffffffff


	//   ....[39]....
        /*0118*/ 	.word	0xffffffff


	//   ....[40]....
        /*011c*/ 	.word	0xffffffff


	//   ....[41]....
        /*0120*/ 	.word	0xffffffff


	//   ....[42]....
        /*0124*/ 	.word	0xffffffff


	//   ....[43]....
        /*0128*/ 	.word	0xffffffff


	//   ....[44]....
        /*012c*/ 	.word	0xffffffff


	//----- nvinfo : EIATTR_COOP_GROUP_INSTR_OFFSETS
	.align		4
.L_471:
        /*0130*/ 	.byte	0x04, 0x28
        /*0132*/ 	.short	(.L_473 - .L_472)


	//   ....[0]....
.L_472:
        /*0134*/ 	.word	0x00000b40


	//   ....[1]....
        /*0138*/ 	.word	0x00000b70


	//   ....[2]....
        /*013c*/ 	.word	0x00000b80


	//   ....[3]....
        /*0140*/ 	.word	0x00000c80


	//   ....[4]....
        /*0144*/ 	.word	0x00000cb0


	//   ....[5]....
        /*0148*/ 	.word	0x00000ce0


	//   ....[6]....
        /*014c*/ 	.word	0x00000de0


	//   ....[7]....
        /*0150*/ 	.word	0x00000e10


	//   ....[8]....
        /*0154*/ 	.word	0x00000e40


	//   ....[9]....
        /*0158*/ 	.word	0x00000f40


	//   ....[10]....
        /*015c*/ 	.word	0x00000f70


	//   ....[11]....
        /*0160*/ 	.word	0x00000fa0


	//   ....[12]....
        /*0164*/ 	.word	0x000010a0


	//   ....[13]....
        /*0168*/ 	.word	0x000010e0


	//   ....[14]....
        /*016c*/ 	.word	0x00001110


	//   ....[15]....
        /*0170*/ 	.word	0x00001cb0


	//   ....[16]....
        /*0174*/ 	.word	0x00001cc0


	//   ....[17]....
        /*0178*/ 	.word	0x00001cd0


	//   ....[18]....
        /*017c*/ 	.word	0x00001dd0


	//   ....[19]....
        /*0180*/ 	.word	0x00001e10


	//   ....[20]....
        /*0184*/ 	.word	0x00001e30


	//   ....[21]....
        /*0188*/ 	.word	0x00001f40


	//   ....[22]....
        /*018c*/ 	.word	0x00001f80


	//   ....[23]....
        /*0190*/ 	.word	0x00001fa0


	//   ....[24]....
        /*0194*/ 	.word	0x000020b0


	//   ....[25]....
        /*0198*/ 	.word	0x000020f0


	//   ....[26]....
        /*019c*/ 	.word	0x00002110


	//   ....[27]....
        /*01a0*/ 	.word	0x00002220


	//   ....[28]....
        /*01a4*/ 	.word	0x00002260


	//   ....[29]....
        /*01a8*/ 	.word	0x00002290


	//   ....[30]....
        /*01ac*/ 	.word	0x00004810


	//   ....[31]....
        /*01b0*/ 	.word	0x00004840


	//   ....[32]....
        /*01b4*/ 	.word	0x00004850


	//   ....[33]....
        /*01b8*/ 	.word	0x00004950


	//   ....[34]....
        /*01bc*/ 	.word	0x00004980


	//   ....[35]....
        /*01c0*/ 	.word	0x000049b0


	//   ....[36]....
        /*01c4*/ 	.word	0x00004ab0


	//   ....[37]....
        /*01c8*/ 	.word	0x00004ae0


	//   ....[38]....
        /*01cc*/ 	.word	0x00004b10


	//   ....[39]....
        /*01d0*/ 	.word	0x00004c10


	//   ....[40]....
        /*01d4*/ 	.word	0x00004c40


	//   ....[41]....
        /*01d8*/ 	.word	0x00004c70


	//   ....[42]....
        /*01dc*/ 	.word	0x00004d70


	//   ....[43]....
        /*01e0*/ 	.word	0x00004db0


	//   ....[44]....
        /*01e4*/ 	.word	0x00004de0


	//----- nvinfo : EIATTR_VRC_CTA_INIT_COUNT
	.align		4
.L_473:
        /*01e8*/ 	.byte	0x02, 0x4a
	.zero		1
	.zero		1


	//----- nvinfo : EIATTR_EXIT_INSTR_OFFSETS
	.align		4
        /*01ec*/ 	.byte	0x04, 0x1c
        /*01ee*/ 	.short	(.L_475 - .L_474)


	//   ....[0]....
.L_474:
        /*01f0*/ 	.word	0x000058a0


	//   ....[1]....
        /*01f4*/ 	.word	0x00005920


	//----- nvinfo : EIATTR_MAX_THREADS
	.align		4
.L_475:
        /*01f8*/ 	.byte	0x04, 0x05
        /*01fa*/ 	.short	(.L_477 - .L_476)
.L_476:
        /*01fc*/ 	.word	0x00000100
        /*0200*/ 	.word	0x00000001
        /*0204*/ 	.word	0x00000001


	//----- nvinfo : EIATTR_CRS_STACK_SIZE
	.align		4
.L_477:
        /*0208*/ 	.byte	0x04, 0x1e
        /*020a*/ 	.short	(.L_479 - .L_478)
.L_478:
        /*020c*/ 	.word	0x00000000


	//----- nvinfo : EIATTR_CBANK_PARAM_SIZE
	.align		4
.L_479:
        /*0210*/ 	.byte	0x03, 0x19
        /*0212*/ 	.short	0x0051


	//----- nvinfo : EIATTR_PARAM_CBANK
	.align		4
        /*0214*/ 	.byte	0x04, 0x0a
        /*0216*/ 	.short	(.L_481 - .L_480)
	.align		4
.L_480:
        /*0218*/ 	.word	index@(.nv.constant0._ZN6thrust24THRUST_300001_SM_1000_NS8cuda_cub4core6detail13_kernel_agentINS1_8__reduce11ReduceAgentINS0_12zip_iteratorIN4cuda3std3__45tupleIJNS0_10device_ptrIfEENS0_17counting_iteratorIlNS0_11use_defaultESF_SF_EEEEEEEPNSB_IJflEEESJ_iNS1_9__extrema9arg_min_fIflNSA_4lessIfEEEEEEJSI_SK_iN3cub18CUB_300001_SM_100013GridEvenShareIiEENSS_9GridQueueIjEESP_EEEvDpT0_)
        /*021c*/ 	.short	0x0380
        /*021e*/ 	.short	0x0051


	//----- nvinfo : EIATTR_SW_WAR
	.align		4
.L_481:
        /*0220*/ 	.byte	0x04, 0x36
        /*0222*/ 	.short	(.L_483 - .L_482)
.L_482:
        /*0224*/ 	.word	0x00000008
.L_483:


//--------------------- .nv.info._ZN6thrust24THRUST_300001_SM_1000_NS8cuda_cub4core6detail13_kernel_agentINS1_8__reduce11ReduceAgentINS0_12zip_iteratorIN4cuda3std3__45tupleIJNS0_10device_ptrIfEENS0_17counting_iteratorIlNS0_11use_defaultESF_SF_EEEEEEEPNSB_IJflEEESJ_iNS1_9__extrema9arg_min_fIflNSA_4lessIfEEEEEEJSI_SK_iSP_EEEvDpT0_ --------------------------
	.section	.nv.info._ZN6thrust24THRUST_300001_SM_1000_NS8cuda_cub4core6detail13_kernel_agentINS1_8__reduce11ReduceAgentINS0_12zip_iteratorIN4cuda3std3__45tupleIJNS0_10device_ptrIfEENS0_17counting_iteratorIlNS0_11use_defaultESF_SF_EEEEEEEPNSB_IJflEEESJ_iNS1_9__extrema9arg_min_fIflNSA_4lessIfEEEEEEJSI_SK_iSP_EEEvDpT0_,"",@"SHT_CUDA_INFO"
	.sectionflags	@""
	.align	4


	//----- nvinfo : EIATTR_CUDA_API_VERSION
	.align		4
        /*0000*/ 	.byte	0x04, 0x37
        /*0002*/ 	.short	(.L_485 - .L_484)
.L_484:
        /*0004*/ 	.word	0x00000082


	//----- nvinfo : EIATTR_KPARAM_INFO
	.align		4
.L_485:
        /*0008*/ 	.byte	0x04, 0x17
        /*000a*/ 	.short	(.L_487 - .L_486)
.L_486:
        /*000c*/ 	.word	0x00000000
        /*0010*/ 	.short	0x0003
        /*0012*/ 	.short	0x001c
        /*0014*/ 	.byte	0x00, 0xf0, 0x05, 0x00


	//----- nvinfo : EIATTR_KPARAM_INFO
	.align		4
.L_487:
        /*0018*/ 	.byte	0x04, 0x17
        /*001a*/ 	.short	(.L_489 - .L_488)
.L_488:
        /*001c*/ 	.word	0x00000000
        /*0020*/ 	.short	0x0002
        /*0022*/ 	.short	0x0018
        /*0024*/ 	.byte	0x00, 0xf0, 0x11, 0x00


	//----- nvinfo : EIATTR_KPARAM_INFO
	.align		4
.L_489:
        /*0028*/ 	.byte	0x04, 0x17
        /*002a*/ 	.short	(.L_491 - .L_490)
.L_490:
        /*002c*/ 	.word	0x00000000
        /*0030*/ 	.short	0x0001
        /*0032*/ 	.short	0x0010
        /*0034*/ 	.byte	0x00, 0xf5, 0x21, 0x00


	//----- nvinfo : EIATTR_KPARAM_INFO
	.align		4
.L_491:
        /*0038*/ 	.byte	0x04, 0x17
        /*003a*/ 	.short	(.L_493 - .L_492)
.L_492:
        /*003c*/ 	.word	0x00000000
        /*0040*/ 	.short	0x0000
        /*0042*/ 	.short	0x0000
        /*0044*/ 	.byte	0x00, 0xf0, 0x41, 0x00


	//----- nvinfo : EIATTR_SPARSE_MMA_MASK
	.align		4
.L_493:
        /*0048*/ 	.byte	0x03, 0x50
        /*004a*/ 	.short	0x0000


	//----- nvinfo : EIATTR_MAXREG_COUNT
	.align		4
        /*004c*/ 	.byte	0x03, 0x1b
        /*004e*/ 	.short	0x00ff


	//----- nvinfo : EIATTR_NUM_BARRIERS
	.align		4
        /*0050*/ 	.byte	0x02, 0x4c
        /*0052*/ 	.byte	0x01
	.zero		1


	//----- nvinfo : EIATTR_MERCURY_ISA_VERSION
	.align		4
        /*0054*/ 	.byte	0x03, 0x5f
        /*0056*/ 	.short	0x0101


	//----- nvinfo : EIATTR_COOP_GROUP_MASK_REGIDS
	.align		4
        /*0058*/ 	.byte	0x04, 0x29
        /*005a*/ 	.short	(.L_495 - .L_494)


	//   ....[0]....
.L_494:
        /*005c*/ 	.word	0xffffffff


	//   ....[1]....
        /*0060*/ 	.word	0xffffffff


	//   ....[2]....
        /*0064*/ 	.word	0xffffffff


	//   ....[3]....
        /*0068*/ 	.word	0xffffffff


	//   ....[4]....
        /*006c*/ 	.word	0xffffffff


	//   ....[5]....
        /*0070*/ 	.word	0xffffffff


	//   ....[6]....
        /*0074*/ 	.word	0xffffffff


	//   ....[7]....
        /*0078*/ 	.word	0xffffffff


	//   ....[8]....
        /*007c*/ 	.word	0xffffffff


	//   ....[9]....
        /*0080*/ 	.word	0xffffffff


	//   ....[10]....
        /*0084*/ 	.word	0xffffffff


	//   ....[11]....
        /*0088*/ 	.word	0xffffffff


	//   ....[12]....
        /*008c*/ 	.word	0xffffffff


	//   ....[13]....
        /*0090*/ 	.word	0xffffffff


	//   ....[14]....
        /*0094*/ 	.word	0xffffffff


	//   ....[15]....
        /*0098*/ 	.word	0xffffffff


	//   ....[16]....
        /*009c*/ 	.word	0xffffffff


	//   ....[17]....
        /*00a0*/ 	.word	0xffffffff


	//   ....[18]....
        /*00a4*/ 	.word	0xffffffff


	//   ....[19]....
        /*00a8*/ 	.word	0xffffffff


	//   ....[20]....
        /*00ac*/ 	.word	0xffffffff


	//   ....[21]....
        /*00b0*/ 	.word	0xffffffff


	//   ....[22]....
        /*00b4*/ 	.word	0xffffffff


	//   ....[23]....
        /*00b8*/ 	.word	0xffffffff


	//   ....[24]....
        /*00bc*/ 	.word	0xffffffff


	//   ....[25]....
        /*00c0*/ 	.word	0xffffffff


	//   ....[26]....
        /*00c4*/ 	.word	0xffffffff


	//   ....[27]....
        /*00c8*/ 	.word	0xffffffff


	//   ....[28]....
        /*00cc*/ 	.word	0xffffffff


	//   ....[29]....
        /*00d0*/ 	.word	0xffffffff


	//   ....[30]....
        /*00d4*/ 	.word	0xffffffff


	//   ....[31]....
        /*00d8*/ 	.word	0xffffffff


	//   ....[32]....
        /*00dc*/ 	.word	0xffffffff


	//   ....[33]....
        /*00e0*/ 	.word	0xffffffff


	//   ....[34]....
        /*00e4*/ 	.word	0xffffffff


	//   ....[35]....
        /*00e8*/ 	.word	0xffffffff


	//   ....[36]....
        /*00ec*/ 	.word	0xffffffff


	//   ....[37]....
        /*00f0*/ 	.word	0xffffffff


	//   ....[38]....
        /*00f4*/ 	.word	0xffffffff


	//   ....[39]....
        /*00f8*/ 	.word	0xffffffff


	//   ....[40]....
        /*00fc*/ 	.word	0xffffffff


	//   ....[41]....
        /*0100*/ 	.word	0xffffffff


	//   ....[42]....
        /*0104*/ 	.word	0xffffffff


	//   ....[43]....
        /*0108*/ 	.word	0xffffffff


	//   ....[44]....
        /*010c*/ 	.word	0xffffffff


	//----- nvinfo : EIATTR_COOP_GROUP_INSTR_OFFSETS
	.align		4
.L_495:
        /*0110*/ 	.byte	0x04, 0x28
        /*0112*/ 	.short	(.L_497 - .L_496)


	//   ....[0]....
.L_496:
        /*0114*/ 	.word	0x00000b10


	//   ....[1]....
        /*0118*/ 	.word	0x00000b40


	//   ....[2]....
        /*011c*/ 	.word	0x00000b50


	//   ....[3]....
        /*0120*/ 	.word	0x00000c50


	//   ....[4]....
        /*0124*/ 	.word	0x00000c80


	//   ....[5]....
        /*0128*/ 	.word	0x00000cb0


	//   ....[6]....
        /*012c*/ 	.word	0x00000db0


	//   ....[7]....
        /*0130*/ 	.word	0x00000de0


	//   ....[8]....
        /*0134*/ 	.word	0x00000e10


	//   ....[9]....
        /*0138*/ 	.word	0x00000f10


	//   ....[10]....
        /*013c*/ 	.word	0x00000f40


	//   ....[11]....
        /*0140*/ 	.word	0x00000f70


	//   ....[12]....
        /*0144*/ 	.word	0x00001070


	//   ....[13]....
        /*0148*/ 	.word	0x000010b0


	//   ....[14]....
        /*014c*/ 	.word	0x000010e0


	//   ....[15]....
        /*0150*/ 	.word	0x00001c80


	//   ....[16]....
        /*0154*/ 	.word	0x00001c90


	//   ....[17]....
        /*0158*/ 	.word	0x00001ca0


	//   ....[18]....
        /*015c*/ 	.word	0x00001da0


	//   ....[19]....
        /*0160*/ 	.word	0x00001de0


	//   ....[20]....
        /*0164*/ 	.word	0x00001e00


	//   ....[21]....
        /*0168*/ 	.word	0x00001f10


	//   ....[22]....
        /*016c*/ 	.word	0x00001f50


	//   ....[23]....
        /*0170*/ 	.word	0x00001f70


	//   ....[24]....
        /*0174*/ 	.word	0x00002080


	//   ....[25]....
        /*0178*/ 	.word	0x000020c0


	//   ....[26]....
        /*017c*/ 	.word	0x000020f0


	//   ....[27]....
        /*0180*/ 	.word	0x000021f0


	//   ....[28]....
        /*0184*/ 	.word	0x00002230


	//   ....[29]....
        /*0188*/ 	.word	0x00002260


	//   ....[30]....
        /*018c*/ 	.word	0x000045f0


	//   ....[31]....
        /*0190*/ 	.word	0x00004620


	//   ....[32]....
        /*0194*/ 	.word	0x00004630


	//   ....[33]....
        /*0198*/ 	.word	0x00004730


	//   ....[34]....
        /*019c*/ 	.word	0x00004760


	//   ....[35]....
        /*01a0*/ 	.word	0x00004790


	//   ....[36]....
        /*01a4*/ 	.word	0x00004890


	//   ....[37]....
        /*01a8*/ 	.word	0x000048c0


	//   ....[38]....
        /*01ac*/ 	.word	0x000048f0


	//   ....[39]....
        /*01b0*/ 	.word	0x000049f0


	//   ....[40]....
        /*01b4*/ 	.word	0x00004a20


	//   ....[41]....
        /*01b8*/ 	.word	0x00004a50


	//   ....[42]....
        /*01bc*/ 	.word	0x00004b50


	//   ....[43]....
        /*01c0*/ 	.word	0x00004b90


	//   ....[44]....
        /*01c4*/ 	.word	0x00004bc0


	//----- nvinfo : EIATTR_VRC_CTA_INIT_COUNT
	.align		4
.L_497:
        /*01c8*/ 	.byte	0x02, 0x4a
	.zero		1
	.zero		1


	//----- nvinfo : EIATTR_EXIT_INSTR_OFFSETS
	.align		4
        /*01cc*/ 	.byte	0x04, 0x1c
        /*01ce*/ 	.short	(.L_499 - .L_498)


	//   ....[0]....
.L_498:
        /*01d0*/ 	.word	0x00000030


	//   ....[1]....
        /*01d4*/ 	.word	0x000056a0


	//   ....[2]....
        /*01d8*/ 	.word	0x00005700


	//----- nvinfo : EIATTR_MAX_THREADS
	.align		4
.L_499:
        /*01dc*/ 	.byte	0x04, 0x05
        /*01de*/ 	.short	(.L_501 - .L_500)
.L_500:
        /*01e0*/ 	.word	0x00000100
        /*01e4*/ 	.word	0x00000001
        /*01e8*/ 	.word	0x00000001


	//----- nvinfo : EIATTR_CRS_STACK_SIZE
	.align		4
.L_501:
        /*01ec*/ 	.byte	0x04, 0x1e
        /*01ee*/ 	.short	(.L_503 - .L_502)
.L_502:
        /*01f0*/ 	.word	0x00000000


	//----- nvinfo : EIATTR_CBANK_PARAM_SIZE
	.align		4
.L_503:
        /*01f4*/ 	.byte	0x03, 0x19
        /*01f6*/ 	.short	0x001d


	//----- nvinfo : EIATTR_PARAM_CBANK
	.align		4
        /*01f8*/ 	.byte	0x04, 0x0a
        /*01fa*/ 	.short	(.L_505 - .L_504)
	.align		4
.L_504:
        /*01fc*/ 	.word	index@(.nv.constant0._ZN6thrust24THRUST_300001_SM_1000_NS8cuda_cub4core6detail13_kernel_agentINS1_8__reduce11ReduceAgentINS0_12zip_iteratorIN4cuda3std3__45tupleIJNS0_10device_ptrIfEENS0_17counting_iteratorIlNS0_11use_defaultESF_SF_EEEEEEEPNSB_IJflEEESJ_iNS1_9__extrema9arg_min_fIflNSA_4lessIfEEEEEEJSI_SK_iSP_EEEvDpT0_)
        /*0200*/ 	.short	0x0380
        /*0202*/ 	.short	0x001d


	//----- nvinfo : EIATTR_SW_WAR
	.align		4
.L_505:
        /*0204*/ 	.byte	0x04, 0x36
        /*0206*/ 	.short	(.L_507 - .L_506)
.L_506:
        /*0208*/ 	.word	0x00000008
.L_507:


//--------------------- .nv.info._Z19SummarizeTreeKernelPfS_PiS0_Pji --------------------------
	.section	.nv.info._Z19SummarizeTreeKernelPfS_PiS0_Pji,"",@"SHT_CUDA_INFO"
	.sectionflags	@""
	.align	4


	//----- nvinfo : EIATTR_CUDA_API_VERSION
	.align		4
        /*0000*/ 	.byte	0x04, 0x37
        /*0002*/ 	.short	(.L_509 - .L_508)
.L_508:
        /*0004*/ 	.word	0x00000082


	//----- nvinfo : EIATTR_KPARAM_INFO
	.align		4
.L_509:
        /*0008*/ 	.byte	0x04, 0x17
        /*000a*/ 	.short	(.L_511 - .L_510)
.L_510:
        /*000c*/ 	.word	0x00000000
        /*0010*/ 	.short	0x0005
        /*0012*/ 	.short	0x0028
        /*0014*/ 	.byte	0x00, 0xf0, 0x11, 0x00


	//----- nvinfo : EIATTR_KPARAM_INFO
	.align		4
.L_511:
        /*0018*/ 	.byte	0x04, 0x17
        /*001a*/ 	.short	(.L_513 - .L_512)
.L_512:
        /*001c*/ 	.word	0x00000000
        /*0020*/ 	.short	0x0004
        /*0022*/ 	.short	0x0020
        /*0024*/ 	.byte	0x00, 0xf5, 0x21, 0x00


	//----- nvinfo : EIATTR_KPARAM_INFO
	.align		4
.L_513:
        /*0028*/ 	.byte	0x04, 0x17
        /*002a*/ 	.short	(.L_515 - .L_514)
.L_514:
        /*002c*/ 	.word	0x00000000
        /*0030*/ 	.short	0x0003
        /*0032*/ 	.short	0x0018
        /*0034*/ 	.byte	0x00, 0xf5, 0x21, 0x00


	//----- nvinfo : EIATTR_KPARAM_INFO
	.align		4
.L_515:
        /*0038*/ 	.byte	0x04, 0x17
        /*003a*/ 	.short	(.L_517 - .L_516)
.L_516:
        /*003c*/ 	.word	0x00000000
        /*0040*/ 	.short	0x0002
        /*0042*/ 	.short	0x0010
        /*0044*/ 	.byte	0x00, 0xf5, 0x21, 0x00


	//----- nvinfo : EIATTR_KPARAM_INFO
	.align		4
.L_517:
        /*0048*/ 	.byte	0x04, 0x17
        /*004a*/ 	.short	(.L_519 - .L_518)
.L_518:
        /*004c*/ 	.word	0x00000000
        /*0050*/ 	.short	0x0001
        /*0052*/ 	.short	0x0008
        /*0054*/ 	.byte	0x00, 0xf5, 0x21, 0x00


	//----- nvinfo : EIATTR_KPARAM_INFO
	.align		4
.L_519:
        /*0058*/ 	.byte	0x04, 0x17
        /*005a*/ 	.short	(.L_521 - .L_520)
.L_520:
        /*005c*/ 	.word	0x00000000
        /*0060*/ 	.short	0x0000
        /*0062*/ 	.short	0x0000
        /*0064*/ 	.byte	0x00, 0xf5, 0x21, 0x00


	//----- nvinfo : EIATTR_SPARSE_MMA_MASK
	.align		4
.L_521:
        /*0068*/ 	.byte	0x03, 0x50
        /*006a*/ 	.short	0x0000


	//----- nvinfo : EIATTR_MAXREG_COUNT
	.align		4
        /*006c*/ 	.byte	0x03, 0x1b
        /*006e*/ 	.short	0x00ff


	//----- nvinfo : EIATTR_MERCURY_ISA_VERSION
	.align		4
        /*0070*/ 	.byte	0x03, 0x5f
        /*0072*/ 	.short	0x0101


	//----- nvinfo : EIATTR_VRC_CTA_INIT_COUNT
	.align		4
        /*0074*/ 	.byte	0x02, 0x4a
	.zero		1
	.zero		1


	//----- nvinfo : EIATTR_EXIT_INSTR_OFFSETS
	.align		4
        /*0078*/ 	.byte	0x04, 0x1c
        /*007a*/ 	.short	(.L_523 - .L_522)


	//   ....[0]....
.L_522:
        /*007c*/ 	.word	0x000000b0


	//   ....[1]....
        /*0080*/ 	.word	0x00000e00


	//----- nvinfo : EIATTR_CRS_STACK_SIZE
	.align		4
.L_523:
        /*0084*/ 	.byte	0x04, 0x1e
        /*0086*/ 	.short	(.L_525 - .L_524)
.L_524:
        /*0088*/ 	.word	0x00000000


	//----- nvinfo : EIATTR_CBANK_PARAM_SIZE
	.align		4
.L_525:
        /*008c*/ 	.byte	0x03, 0x19
        /*008e*/ 	.short	0x002c


	//----- nvinfo : EIATTR_PARAM_CBANK
	.align		4
        /*0090*/ 	.byte	0x04, 0x0a
        /*0092*/ 	.short	(.L_527 - .L_526)
	.align		4
.L_526:
        /*0094*/ 	.word	index@(.nv.constant0._Z19SummarizeTreeKernelPfS_PiS0_Pji)
        /*0098*/ 	.short	0x0380
        /*009a*/ 	.short	0x002c


	//----- nvinfo : EIATTR_SW_WAR
	.align		4
.L_527:
        /*009c*/ 	.byte	0x04, 0x36
        /*009e*/ 	.short	(.L_529 - .L_528)
.L_528:
        /*00a0*/ 	.word	0x00000008
.L_529:


//--------------------- .nv.info._Z15BuildTreeKernelPfS_PiPjfiiff --------------------------
	.section	.nv.info._Z15BuildTreeKernelPfS_PiPjfiiff,"",@"SHT_CUDA_INFO"
	.sectionflags	@""
	.align	4


	//----- nvinfo : EIATTR_CUDA_API_VERSION
	.align		4
        /*0000*/ 	.byte	0x04, 0x37
        /*0002*/ 	.short	(.L_531 - .L_530)
.L_530:
        /*0004*/ 	.word	0x00000082


	//----- nvinfo : EIATTR_KPARAM_INFO
	.align		4
.L_531:
        /*0008*/ 	.byte	0x04, 0x17
        /*000a*/ 	.short	(.L_533 - .L_532)
.L_532:
        /*000c*/ 	.word	0x00000000
        /*0010*/ 	.short	0x0008
        /*0012*/ 	.short	0x0030
        /*0014*/ 	.byte	0x00, 0xf0, 0x11, 0x00


	//----- nvinfo : EIATTR_KPARAM_INFO
	.align		4
.L_533:
        /*0018*/ 	.byte	0x04, 0x17
        /*001a*/ 	.short	(.L_535 - .L_534)
.L_534:
        /*001c*/ 	.word	0x00000000
        /*0020*/ 	.short	0x0007
        /*0022*/ 	.short	0x002c
        /*0024*/ 	.byte	0x00, 0xf0, 0x11, 0x00


	//----- nvinfo : EIATTR_KPARAM_INFO
	.align		4
.L_535:
        /*0028*/ 	.byte	0x04, 0x17
        /*002a*/ 	.short	(.L_537 - .L_536)
.L_536:
        /*002c*/ 	.word	0x00000000
        /*0030*/ 	.short	0x0006
        /*0032*/ 	.short	0x0028
        /*0034*/ 	.byte	0x00, 0xf0, 0x11, 0x00


	//----- nvinfo : EIATTR_KPARAM_INFO
	.align		4
.L_537:
        /*0038*/ 	.byte	0x04, 0x17
        /*003a*/ 	.short	(.L_539 - .L_538)
.L_538:
        /*003c*/ 	.word	0x00000000
        /*0040*/ 	.short	0x0005
        /*0042*/ 	.short	0x0024
        /*0044*/ 	.byte	0x00, 0xf0, 0x11, 0x00


	//----- nvinfo : EIATTR_KPARAM_INFO
	.align		4
.L_539:
        /*0048*/ 	.byte	0x04, 0x17
        /*004a*/ 	.short	(.L_541 - .L_540)
.L_540:
        /*004c*/ 	.word	0x00000000
        /*0050*/ 	.short	0x0004
        /*0052*/ 	.short	0x0020
        /*0054*/ 	.byte	0x00, 0xf0, 0x11, 0x00


	//----- nvinfo : EIATTR_KPARAM_INFO
	.align		4
.L_541:
        /*0058*/ 	.byte	0x04, 0x17
        /*005a*/ 	.short	(.L_543 - .L_542)
.L_542:
        /*005c*/ 	.word	0x00000000
        /*0060*/ 	.short	0x0003
        /*0062*/ 	.short	0x0018
        /*0064*/ 	.byte	0x00, 0xf5, 0x21, 0x00


	//----- nvinfo : EIATTR_KPARAM_INFO
	.align		4
.L_543:
        /*0068*/ 	.byte	0x04, 0x17
        /*006a*/ 	.short	(.L_545 - .L_544)
.L_544:
        /*006c*/ 	.word	0x00000000
        /*0070*/ 	.short	0x0002
        /*0072*/ 	.short	0x0010
        /*0074*/ 	.byte	0x00, 0xf5, 0x21, 0x00


	//----- nvinfo : EIATTR_KPARAM_INFO
	.align		4
.L_545:
        /*0078*/ 	.byte	0x04, 0x17
        /*007a*/ 	.short	(.L_547 - .L_546)
.L_546:
        /*007c*/ 	.word	0x00000000
        /*0080*/ 	.short	0x0001
        /*0082*/ 	.short	0x0008
        /*0084*/ 	.byte	0x00, 0xf5, 0x21, 0x00


	//----- nvinfo : EIATTR_KPARAM_INFO
	.align		4
.L_547:
        /*0088*/ 	.byte	0x04, 0x17
        /*008a*/ 	.short	(.L_549 - .L_548)
.L_548:
        /*008c*/ 	.word	0x00000000
        /*0090*/ 	.short	0x0000
        /*0092*/ 	.short	0x0000
        /*0094*/ 	.byte	0x00, 0xf5, 0x21, 0x00


	//----- nvinfo : EIATTR_SPARSE_MMA_MASK
	.align		4
.L_549:
        /*0098*/ 	.byte	0x03, 0x50
        /*009a*/ 	.short	0x0000


	//----- nvinfo : EIATTR_MAXREG_COUNT
	.align		4
        /*009c*/ 	.byte	0x03, 0x1b
        /*009e*/ 	.short	0x00ff


	//----- nvinfo : EIATTR_NUM_BARRIERS
	.align		4
        /*00a0*/ 	.byte	0x02, 0x4c
        /*00a2*/ 	.byte	0x01
	.zero		1


	//----- nvinfo : EIATTR_EXTERNS
	.align		4
        /*00a4*/ 	.byte	0x04, 0x0f
        /*00a6*/ 	.short	(.L_551 - .L_550)


	//   ....[0]....
	.align		4
.L_550:
        /*00a8*/ 	.word	index@(vprintf)


	//----- nvinfo : EIATTR_MERCURY_ISA_VERSION
	.align		4
.L_551:
        /*00ac*/ 	.byte	0x03, 0x5f
        /*00ae*/ 	.short	0x0101


	//----- nvinfo : EIATTR_VRC_CTA_INIT_COUNT
	.align		4
        /*00b0*/ 	.byte	0x02, 0x4a
	.zero		1
	.zero		1


	//----- nvinfo : EIATTR_SYSCALL_OFFSETS
	.align		4
        /*00b4*/ 	.byte	0x04, 0x46
        /*00b6*/ 	.short	(.L_553 - .L_552)


	//   ....[0]....
.L_552:
        /*00b8*/ 	.word	0x000003a0


	//----- nvinfo : EIATTR_EXIT_INSTR_OFFSETS
	.align		4
.L_553:
        /*00bc*/ 	.byte	0x04, 0x1c
        /*00be*/ 	.short	(.L_555 - .L_554)


	//   ....[0]....
.L_554:
        /*00c0*/ 	.word	0x00000160


	//   ....[1]....
        /*00c4*/ 	.word	0x00000680


	//   ....[2]....
        /*00c8*/ 	.word	0x000006c0


	//----- nvinfo : EIATTR_CRS_STACK_SIZE
	.align		4
.L_555:
        /*00cc*/ 	.byte	0x04, 0x1e
        /*00ce*/ 	.short	(.L_557 - .L_556)
.L_556:
        /*00d0*/ 	.word	0x00000000


	//----- nvinfo : EIATTR_CBANK_PARAM_SIZE
	.align		4
.L_557:
        /*00d4*/ 	.byte	0x03, 0x19
        /*00d6*/ 	.short	0x0034


	//----- nvinfo : EIATTR_PARAM_CBANK
	.align		4
        /*00d8*/ 	.byte	0x04, 0x0a
        /*00da*/ 	.short	(.L_559 - .L_558)
	.align		4
.L_558:
        /*00dc*/ 	.word	index@(.nv.constant0._Z15BuildTreeKernelPfS_PiPjfiiff)
        /*00e0*/ 	.short	0x0380
        /*00e2*/ 	.short	0x0034


	//----- nvinfo : EIATTR_SW_WAR
	.align		4
.L_559:
        /*00e4*/ 	.byte	0x04, 0x36
        /*00e6*/ 	.short	(.L_561 - .L_560)
.L_560:
        /*00e8*/ 	.word	0x00000008
.L_561:


//--------------------- .nv.callgraph             --------------------------
	.section	.nv.callgraph,"",@"SHT_CUDA_CALLGRAPH"
	.align	4
	.sectionentsize	8
	.align		4
        /*0000*/ 	.word	0x00000000
	.align		4
        /*0004*/ 	.word	0xffffffff
	.align		4
        /*0008*/ 	.word	index@(_Z15BuildTreeKernelPfS_PiPjfiiff)
	.align		4
        /*000c*/ 	.word	index@(vprintf)
	.align		4
        /*0010*/ 	.word	0x00000000
	.align		4
        /*0014*/ 	.word	0xfffffffe
	.align		4
        /*0018*/ 	.word	0x00000000
	.align		4
        /*001c*/ 	.word	0xfffffffd
	.align		4
        /*0020*/ 	.word	0x00000000
	.align		4
        /*0024*/ 	.word	0xfffffffc


//--------------------- .nv.constant4             --------------------------
	.section	.nv.constant4,"a",@progbits
	.align	8
	.align		8
.nv.constant4:
        /*0000*/ 	.dword	_ZN34_INTERNAL_1873d4af_4_k_cu_911ebb0c4cuda3std3__45__cpo5beginE
	.align		8
        /*0008*/ 	.dword	_ZN34_INTERNAL_1873d4af_4_k_cu_911ebb0c4cuda3std3__45__cpo3endE
	.align		8
        /*0010*/ 	.dword	_ZN34_INTERNAL_1873d4af_4_k_cu_911ebb0c4cuda3std3__45__cpo6cbeginE
	.align		8
        /*0018*/ 	.dword	_ZN34_INTERNAL_1873d4af_4_k_cu_911ebb0c4cuda3std3__45__cpo4cendE
	.align		8
        /*0020*/ 	.dword	_ZN34_INTERNAL_1873d4af_4_k_cu_911ebb0c4cuda3std3__45__cpo6rbeginE
	.align		8
        /*0028*/ 	.dword	_ZN34_INTERNAL_1873d4af_4_k_cu_911ebb0c4cuda3std3__45__cpo4rendE
	.align		8
        /*0030*/ 	.dword	_ZN34_INTERNAL_1873d4af_4_k_cu_911ebb0c4cuda3std3__45__cpo7crbeginE
	.align		8
        /*0038*/ 	.dword	_ZN34_INTERNAL_1873d4af_4_k_cu_911ebb0c4cuda3std3__45__cpo5crendE
	.align		8
        /*0040*/ 	.dword	_ZN34_INTERNAL_1873d4af_4_k_cu_911ebb0c4cuda3std3__436_GLOBAL__N__1873d4af_4_k_cu_911ebb0c6ignoreE
	.align		8
        /*0048*/ 	.dword	_ZN34_INTERNAL_1873d4af_4_k_cu_911ebb0c4cuda3std3__419piecewise_constructE
	.align		8
        /*0050*/ 	.dword	_ZN34_INTERNAL_1873d4af_4_k_cu_911ebb0c4cuda3std3__48in_placeE
	.align		8
        /*0058*/ 	.dword	_ZN34_INTERNAL_1873d4af_4_k_cu_911ebb0c4cuda3std3__420unreachable_sentinelE
	.align		8
        /*0060*/ 	.dword	_ZN34_INTERNAL_1873d4af_4_k_cu_911ebb0c4cuda3std3__47nulloptE
	.align		8
        /*0068*/ 	.dword	_ZN34_INTERNAL_1873d4af_4_k_cu_911ebb0c4cuda3std3__48unexpectE
	.align		8
        /*0070*/ 	.dword	_ZN34_INTERNAL_1873d4af_4_k_cu_911ebb0c4cuda3std6ranges3__45__cpo4swapE
	.align		8
        /*0078*/ 	.dword	_ZN34_INTERNAL_1873d4af_4_k_cu_911ebb0c4cuda3std6ranges3__45__cpo9iter_moveE
	.align		8
        /*0080*/ 	.dword	_ZN34_INTERNAL_1873d4af_4_k_cu_911ebb0c4cuda3std6ranges3__45__cpo5beginE
	.align		8
        /*0088*/ 	.dword	_ZN34_INTERNAL_1873d4af_4_k_cu_911ebb0c4cuda3std6ranges3__45__cpo3endE
	.align		8
        /*0090*/ 	.dword	_ZN34_INTERNAL_1873d4af_4_k_cu_911ebb0c4cuda3std6ranges3__45__cpo6cbeginE
	.align		8
        /*0098*/ 	.dword	_ZN34_INTERNAL_1873d4af_4_k_cu_911ebb0c4cuda3std6ranges3__45__cpo4cendE
	.align		8
        /*00a0*/ 	.dword	_ZN34_INTERNAL_1873d4af_4_k_cu_911ebb0c4cuda3std6ranges3__45__cpo7advanceE
	.align		8
        /*00a8*/ 	.dword	_ZN34_INTERNAL_1873d4af_4_k_cu_911ebb0c4cuda3std6ranges3__45__cpo9iter_swapE
	.align		8
        /*00b0*/ 	.dword	_ZN34_INTERNAL_1873d4af_4_k_cu_911ebb0c4cuda3std6ranges3__45__cpo4nextE
	.align		8
        /*00b8*/ 	.dword	_ZN34_INTERNAL_1873d4af_4_k_cu_911ebb0c4cuda3std6ranges3__45__cpo4prevE
	.align		8
        /*00c0*/ 	.dword	_ZN34_INTERNAL_1873d4af_4_k_cu_911ebb0c4cuda3std6ranges3__45__cpo4dataE
	.align		8
        /*00c8*/ 	.dword	_ZN34_INTERNAL_1873d4af_4_k_cu_911ebb0c4cuda3std6ranges3__45__cpo5cdataE
	.align		8
        /*00d0*/ 	.dword	_ZN34_INTERNAL_1873d4af_4_k_cu_911ebb0c4cuda3std6ranges3__45__cpo4sizeE
	.align		8
        /*00d8*/ 	.dword	_ZN34_INTERNAL_1873d4af_4_k_cu_911ebb0c4cuda3std6ranges3__45__cpo5ssizeE
	.align		8
        /*00e0*/ 	.dword	_ZN34_INTERNAL_1873d4af_4_k_cu_911ebb0c4cuda3std6ranges3__45__cpo8distanceE
	.align		8
        /*00e8*/ 	.dword	_ZN34_INTERNAL_1873d4af_4_k_cu_911ebb0c6thrust24THRUST_300001_SM_1000_NS8cuda_cub3parE
	.align		8
        /*00f0*/ 	.dword	_ZN34_INTERNAL_1873d4af_4_k_cu_911ebb0c6thrust24THRUST_300001_SM_1000_NS8cuda_cub10par_nosyncE
	.align		8
        /*00f8*/ 	.dword	_ZN34_INTERNAL_1873d4af_4_k_cu_911ebb0c6thrust24THRUST_300001_SM_1000_NS6system6detail10sequential3seqE
	.align		8
        /*0100*/ 	.dword	_ZN34_INTERNAL_1873d4af_4_k_cu_911ebb0c6thrust24THRUST_300001_SM_1000_NS6system3cpp3parE
	.align		8
        /*0108*/ 	.dword	_ZN34_INTERNAL_1873d4af_4_k_cu_911ebb0c6thrust24THRUST_300001_SM_1000_NS12placeholders2_1E
	.align		8
        /*0110*/ 	.dword	_ZN34_INTERNAL_1873d4af_4_k_cu_911ebb0c6thrust24THRUST_300001_SM_1000_NS12placeholders2_2E
	.align		8
        /*0118*/ 	.dword	_ZN34_INTERNAL_1873d4af_4_k_cu_911ebb0c6thrust24THRUST_300001_SM_1000_NS12placeholders2_3E
	.align		8
        /*0120*/ 	.dword	_ZN34_INTERNAL_1873d4af_4_k_cu_911ebb0c6thrust24THRUST_300001_SM_1000_NS12placeholders2_4E
	.align		8
        /*0128*/ 	.dword	_ZN34_INTERNAL_1873d4af_4_k_cu_911ebb0c6thrust24THRUST_300001_SM_1000_NS12placeholders2_5E
	.align		8
        /*0130*/ 	.dword	_ZN34_INTERNAL_1873d4af_4_k_cu_911ebb0c6thrust24THRUST_300001_SM_1000_NS12placeholders2_6E
	.align		8
        /*0138*/ 	.dword	_ZN34_INTERNAL_1873d4af_4_k_cu_911ebb0c6thrust24THRUST_300001_SM_1000_NS12placeholders2_7E
	.align		8
        /*0140*/ 	.dword	_ZN34_INTERNAL_1873d4af_4_k_cu_911ebb0c6thrust24THRUST_300001_SM_1000_NS12placeholders2_8E
	.align		8
        /*0148*/ 	.dword	_ZN34_INTERNAL_1873d4af_4_k_cu_911ebb0c6thrust24THRUST_300001_SM_1000_NS12placeholders2_9E
	.align		8
        /*0150*/ 	.dword	_ZN34_INTERNAL_1873d4af_4_k_cu_911ebb0c6thrust24THRUST_300001_SM_1000_NS12placeholders3_10E
	.align		8
        /*0158*/ 	.dword	_ZN34_INTERNAL_1873d4af_4_k_cu_911ebb0c6thrust24THRUST_300001_SM_1000_NS3seqE
	.align		8
        /*0160*/ 	.dword	_ZN34_INTERNAL_1873d4af_4_k_cu_911ebb0c6thrust24THRUST_300001_SM_1000_NS6deviceE
	.align		8
        /*0168*/ 	.dword	$str
	.align		8
        /*0170*/ 	.dword	vprintf


//--------------------- .text._ZN3cub18CUB_300001_SM_10006detail8for_each13static_kernelINS2_12policy_hub_t12policy_500_tElN6thrust24THRUST_300001_SM_1000_NS8cuda_cub6__fill7functorINS7_10device_ptrIiEEiEEEEvT0_T1_ --------------------------
	.section	.text._ZN3cub18CUB_300001_SM_10006detail8for_each13static_kernelINS2_12policy_hub_t12policy_500_tElN6thrust24THRUST_300001_SM_1000_NS8cuda_cub6__fill7functorINS7_10device_ptrIiEEiEEEEvT0_T1_,"ax",@progbits
	.align	128
        .global         _ZN3cub18CUB_300001_SM_10006detail8for_each13static_kernelINS2_12policy_hub_t12policy_500_tElN6thrust24THRUST_300001_SM_1000_NS8cuda_cub6__fill7functorINS7_10device_ptrIiEEiEEEEvT0_T1_
        .type           _ZN3cub18CUB_300001_SM_10006detail8for_each13static_kernelINS2_12policy_hub_t12policy_500_tElN6thrust24THRUST_300001_SM_1000_NS8cuda_cub6__fill7functorINS7_10device_ptrIiEEiEEEEvT0_T1_,@function
        .size           _ZN3cub18CUB_300001_SM_10006detail8for_each13static_kernelINS2_12policy_hub_t12policy_500_tElN6thrust24THRUST_300001_SM_1000_NS8cuda_cub6__fill7functorINS7_10device_ptrIiEEiEEEEvT0_T1_,(.L_x_1535 - _ZN3cub18CUB_300001_SM_10006detail8for_each13static_kernelINS2_12policy_hub_t12policy_500_tElN6thrust24THRUST_300001_SM_1000_NS8cuda_cub6__fill7functorINS7_10device_ptrIiEEiEEEEvT0_T1_)
        .other          _ZN3cub18CUB_300001_SM_10006detail8for_each13static_kernelINS2_12policy_hub_t12policy_500_tElN6thrust24THRUST_300001_SM_1000_NS8cuda_cub6__fill7functorINS7_10device_ptrIiEEiEEEEvT0_T1_,@"STO_CUDA_ENTRY STV_DEFAULT"
_ZN3cub18CUB_300001_SM_10006detail8for_each13static_kernelINS2_12policy_hub_t12policy_500_tElN6thrust24THRUST_300001_SM_1000_NS8cuda_cub6__fill7functorINS7_10device_ptrIiEEiEEEEvT0_T1_:
.text._ZN3cub18CUB_300001_SM_10006detail8for_each13static_kernelINS2_12policy_hub_t12policy_500_tElN6thrust24THRUST_300001_SM_1000_NS8cuda_cub6__fill7functorINS7_10device_ptrIiEEiEEEEvT0_T1_:
[----:B------:R-:W-:Y:S08]  /*0000*/  LDC R1, c[0x0][0x37c] ;  /* 0x0000df00ff017b82 */ /* 0x000ff00000000800 */
[----:B------:R-:W0:Y:S01]  /*0010*/  S2UR UR4, SR_CTAID.X ;  /* 0x00000000000479c3 */ /* 0x000e220000002500 */
[----:B------:R-:W1:Y:S01]  /*0020*/  LDCU.64 UR6, c[0x0][0x380] ;  /* 0x00007000ff0677ac */ /* 0x000e620008000a00 */
[----:B------:R-:W2:Y:S01]  /*0030*/  LDCU.64 UR8, c[0x0][0x358] ;  /* 0x00006b00ff0877ac */ /* 0x000ea20008000a00 */
[----:B0-----:R-:W-:-:S04]  /*0040*/  UIMAD.WIDE.U32 UR4, UR4, 0x200, URZ ;  /* 0x00000200040478a5 */ /* 0x001fc8000f8e00ff */
[----:B-1----:R-:W-:-:S04]  /*0050*/  UIADD3 UR6, UP0, UPT, -UR4, UR6, URZ ;  /* 0x0000000604067290 */ /* 0x002fc8000ff1e1ff */
[----:B------:R-:W-:Y:S02]  /*0060*/  UIADD3.X UR7, UPT, UPT, ~UR5, UR7, URZ, UP0, !UPT ;  /* 0x0000000705077290 */ /* 0x000fe400087fe5ff */
[----:B------:R-:W-:-:S04]  /*0070*/  UISETP.GE.U32.AND UP0, UPT, UR6, 0x200, UPT ;  /* 0x000002000600788c */ /* 0x000fc8000bf06070 */
[----:B------:R-:W-:-:S09]  /*0080*/  UISETP.GE.AND.EX UP0, UPT, UR7, URZ, UPT, UP0 ;  /* 0x000000ff0700728c */ /* 0x000fd2000bf06300 */
[----:B--2---:R-:W-:Y:S05]  /*0090*/  BRA.U !UP0, `(.L_x_0) ;  /* 0x0000000108287547 */ /* 0x004fea000b800000 */
[----:B------:R-:W0:Y:S01]  /*00a0*/  S2R R0, SR_TID.X ;  /* 0x0000000000007919 */ /* 0x000e220000002100 */
[----:B------:R-:W1:Y:S01]  /*00b0*/  LDCU.64 UR6, c[0x0][0x388] ;  /* 0x00007100ff0677ac */ /* 0x000e620008000a00 */
[----:B------:R-:W2:Y:S01]  /*00c0*/  LDC R5, c[0x0][0x390] ;  /* 0x0000e400ff057b82 */ /* 0x000ea20000000800 */
[----:B0-----:R-:W-:-:S05]  /*00d0*/  IADD3 R0, P0, PT, R0, UR4, RZ ;  /* 0x0000000400007c10 */ /* 0x001fca000ff1e0ff */
[----:B------:R-:W-:Y:S01]  /*00e0*/  IMAD.X R3, RZ, RZ, UR5, P0 ;  /* 0x00000005ff037e24 */ /* 0x000fe200080e06ff */
[----:B-1----:R-:W-:-:S04]  /*00f0*/  LEA R2, P0, R0, UR6, 0x2 ;  /* 0x0000000600027c11 */ /* 0x002fc8000f8010ff */
[----:B------:R-:W-:-:S05]  /*0100*/  LEA.HI.X R3, R0, UR7, R3, 0x2, P0 ;  /* 0x0000000700037c11 */ /* 0x000fca00080f1403 */
[----:B--2---:R-:W-:Y:S04]  /*0110*/  STG.E desc[UR8][R2.64], R5 ;  /* 0x0000000502007986 */ /* 0x004fe8000c101908 */
[----:B------:R-:W-:Y:S01]  /*0120*/  STG.E desc[UR8][R2.64+0x400], R5 ;  /* 0x0004000502007986 */ /* 0x000fe2000c101908 */
[----:B------:R-:W-:Y:S05]  /*0130*/  EXIT ;  /* 0x000000000000794d */ /* 0x000fea0003800000 */
.L_x_0:
[----:B------:R-:W0:Y:S01]  /*0140*/  S2R R0, SR_TID.X ;  /* 0x0000000000007919 */ /* 0x000e220000002100 */
[----:B------:R-:W-:Y:S01]  /*0150*/  USHF.R.S32.HI UR7, URZ, 0x1f, UR6 ;  /* 0x0000001fff077899 */ /* 0x000fe20008011406 */
[----:B------:R-:W1:Y:S05]  /*0160*/  LDCU.64 UR10, c[0x0][0x388] ;  /* 0x00007100ff0a77ac */ /* 0x000e6a0008000a00 */
[----:B------:R-:W-:Y:S02]  /*0170*/  IMAD.U32 R2, RZ, RZ, UR7 ;  /* 0x00000007ff027e24 */ /* 0x000fe4000f8e00ff */
[----:B------:R-:W-:Y:S01]  /*0180*/  IMAD.U32 R4, RZ, RZ, UR7 ;  /* 0x00000007ff047e24 */ /* 0x000fe2000f8e00ff */
[----:B0-----:R-:W-:-:S04]  /*0190*/  ISETP.LT.U32.AND P0, PT, R0, UR6, PT ;  /* 0x0000000600007c0c */ /* 0x001fc8000bf01070 */
[----:B------:R-:W-:Y:S01]  /*01a0*/  ISETP.GT.AND.EX P0, PT, R2, RZ, PT, P0 ;  /* 0x000000ff0200720c */ /* 0x000fe20003f04300 */
[C---:B------:R-:W-:Y:S01]  /*01b0*/  VIADD R2, R0.reuse, 0x100 ;  /* 0x0000010000027836 */ /* 0x040fe20000000000 */
[----:B------:R-:W-:-:S04]  /*01c0*/  IADD3 R0, P2, PT, R0, UR4, RZ ;  /* 0x0000000400007c10 */ /* 0x000fc8000ff5e0ff */
[----:B------:R-:W-:Y:S01]  /*01d0*/  ISETP.LT.U32.AND P1, PT, R2, UR6, PT ;  /* 0x0000000602007c0c */ /* 0x000fe2000bf21070 */
[----:B------:R-:W-:Y:S01]  /*01e0*/  IMAD.X R3, RZ, RZ, UR5, P2 ;  /* 0x00000005ff037e24 */ /* 0x000fe200090e06ff */
[----:B-1----:R-:W-:Y:S02]  /*01f0*/  LEA R2, P2, R0, UR10, 0x2 ;  /* 0x0000000a00027c11 */ /* 0x002fe4000f8410ff */
[----:B------:R-:W-:Y:S02]  /*0200*/  ISETP.GT.AND.EX P1, PT, R4, RZ, PT, P1 ;  /* 0x000000ff0400720c */ /* 0x000fe40003f24310 */
[----:B------:R-:W-:Y:S01]  /*0210*/  LEA.HI.X R3, R0, UR11, R3, 0x2, P2 ;  /* 0x0000000b00037c11 */ /* 0x000fe200090f1403 */
[----:B------:R-:W0:Y:S04]  /*0220*/  @P0 LDC R5, c[0x0][0x390] ;  /* 0x0000e400ff050b82 */ /* 0x000e280000000800 */
[----:B0-----:R0:W-:Y:S06]  /*0230*/  @P0 STG.E desc[UR8][R2.64], R5 ;  /* 0x0000000502000986 */ /* 0x0011ec000c101908 */
[----:B------:R-:W-:Y:S05]  /*0240*/  @!P1 EXIT ;  /* 0x000000000000994d */ /* 0x000fea0003800000 */
[----:B0-----:R-:W0:Y:S02]  /*0250*/  LDC R5, c[0x0][0x390] ;  /* 0x0000e400ff057b82 */ /* 0x001e240000000800 */
[----:B0-----:R-:W-:Y:S01]  /*0260*/  STG.E desc[UR8][R2.64+0x400], R5 ;  /* 0x0004000502007986 */ /* 0x001fe2000c101908 */
[----:B------:R-:W-:Y:S05]  /*0270*/  EXIT ;  /* 0x000000000000794d */ /* 0x000fea0003800000 */
.L_x_1:
[----:B------:R-:W-:-:S00]  /*0280*/  BRA `(.L_x_1) ;  /* 0xfffffffc00fc7947 */ /* 0x000fc0000383ffff */
[----:B------:R-:W-:-:S00]  /*0290*/  NOP ;  /* 0x0000000000007918 */ /* 0x000fc00000000000 */
        /* <DEDUP_REMOVED lines=14> */
.L_x_1535:


//--------------------- .text._ZN3cub18CUB_300001_SM_10006detail11EmptyKernelIvEEvv --------------------------
	.section	.text._ZN3cub18CUB_300001_SM_10006detail11EmptyKernelIvEEvv,"ax",@progbits
	.align	128
        .global         _ZN3cub18CUB_300001_SM_10006detail11EmptyKernelIvEEvv
        .type           _ZN3cub18CUB_300001_SM_10006detail11EmptyKernelIvEEvv,@function
        .size           _ZN3cub18CUB_300001_SM_10006detail11EmptyKernelIvEEvv,(.L_x_1536 - _ZN3cub18CUB_300001_SM_10006detail11EmptyKernelIvEEvv)
        .other          _ZN3cub18CUB_300001_SM_10006detail11EmptyKernelIvEEvv,@"STO_CUDA_ENTRY STV_DEFAULT"
_ZN3cub18CUB_300001_SM_10006detail11EmptyKernelIvEEvv:
.text._ZN3cub18CUB_300001_SM_10006detail11EmptyKernelIvEEvv:
[----:B------:R-:W-:Y:S01]  /*0000*/  LDC R1, c[0x0][0x37c] ;  /* 0x0000df00ff017b82 */ /* 0x000fe20000000800 */
[----:B------:R-:W-:Y:S05]  /*0010*/  EXIT ;  /* 0x000000000000794d */ /* 0x000fea0003800000 */
.L_x_2:
        /* <DEDUP_REMOVED lines=14> */
.L_x_1536:


//--------------------- .text._ZN6thrust24THRUST_300001_SM_1000_NS8cuda_cub4core6detail13_kernel_agentINS1_8__reduce11ReduceAgentIPN4cuda3std3__45tupleIJflEEESC_SB_lNS1_9__extrema9arg_max_fIflNS9_4lessIfEEEEEEJSC_SC_iSH_EEEvDpT0_ --------------------------
	.section	.text._ZN6thrust24THRUST_300001_SM_1000_NS8cuda_cub4core6detail13_kernel_agentINS1_8__reduce11ReduceAgentIPN4cuda3std3__45tupleIJflEEESC_SB_lNS1_9__extrema9arg_max_fIflNS9_4lessIfEEEEEEJSC_SC_iSH_EEEvDpT0_,"ax",@progbits
	.align	128
        .global         _ZN6thrust24THRUST_300001_SM_1000_NS8cuda_cub4core6detail13_kernel_agentINS1_8__reduce11ReduceAgentIPN4cuda3std3__45tupleIJflEEESC_SB_lNS1_9__extrema9arg_max_fIflNS9_4lessIfEEEEEEJSC_SC_iSH_EEEvDpT0_
        .type           _ZN6thrust24THRUST_300001_SM_1000_NS8cuda_cub4core6detail13_kernel_agentINS1_8__reduce11ReduceAgentIPN4cuda3std3__45tupleIJflEEESC_SB_lNS1_9__extrema9arg_max_fIflNS9_4lessIfEEEEEEJSC_SC_iSH_EEEvDpT0_,@function
        .size           _ZN6thrust24THRUST_300001_SM_1000_NS8cuda_cub4core6detail13_kernel_agentINS1_8__reduce11ReduceAgentIPN4cuda3std3__45tupleIJflEEESC_SB_lNS1_9__extrema9arg_max_fIflNS9_4lessIfEEEEEEJSC_SC_iSH_EEEvDpT0_,(.L_x_1537 - _ZN6thrust24THRUST_300001_SM_1000_NS8cuda_cub4core6detail13_kernel_agentINS1_8__reduce11ReduceAgentIPN4cuda3std3__45tupleIJflEEESC_SB_lNS1_9__extrema9arg_max_fIflNS9_4lessIfEEEEEEJSC_SC_iSH_EEEvDpT0_)
        .other          _ZN6thrust24THRUST_300001_SM_1000_NS8cuda_cub4core6detail13_kernel_agentINS1_8__reduce11ReduceAgentIPN4cuda3std3__45tupleIJflEEESC_SB_lNS1_9__extrema9arg_max_fIflNS9_4lessIfEEEEEEJSC_SC_iSH_EEEvDpT0_,@"STO_CUDA_ENTRY STV_DEFAULT"
_ZN6thrust24THRUST_300001_SM_1000_NS8cuda_cub4core6detail13_kernel_agentINS1_8__reduce11ReduceAgentIPN4cuda3std3__45tupleIJflEEESC_SB_lNS1_9__extrema9arg_max_fIflNS9_4lessIfEEEEEEJSC_SC_iSH_EEEvDpT0_:
.text._ZN6thrust24THRUST_300001_SM_1000_NS8cuda_cub4core6detail13_kernel_agentINS1_8__reduce11ReduceAgentIPN4cuda3std3__45tupleIJflEEESC_SB_lNS1_9__extrema9arg_max_fIflNS9_4lessIfEEEEEEJSC_SC_iSH_EEEvDpT0_:
[----:B------:R-:W-:Y:S01]  /*0000*/  LDC R1, c[0x0][0x37c] ;  /* 0x0000df00ff017b82 */ /* 0x000fe20000000800 */
[----:B------:R-:W0:Y:S02]  /*0010*/  LDCU UR8, c[0x0][0x390] ;  /* 0x00007200ff0877ac */ /* 0x000e240008000800 */
[----:B0-----:R-:W-:-:S13]  /*0020*/  ISETP.NE.AND P0, PT, RZ, UR8, PT ;  /* 0x00000008ff007c0c */ /* 0x001fda000bf05270 */
[----:B------:R-:W-:Y:S05]  /*0030*/  @!P0 EXIT ;  /* 0x000000000000894d */ /* 0x000fea0003800000 */
[----:B------:R-:W-:Y:S01]  /*0040*/  UISETP.GT.AND UP0, UPT, UR8, 0x4ff, UPT ;  /* 0x000004ff0800788c */ /* 0x000fe2000bf04270 */
[----:B------:R-:W-:Y:S01]  /*0050*/  BSSY.RECONVERGENT B0, `(.L_x_3) ;  /* 0x00005bf000007945 */ /* 0x000fe20003800200 */
[----:B------:R-:W0:Y:S07]  /*0060*/  LDCU.64 UR10, c[0x0][0x358] ;  /* 0x00006b00ff0a77ac */ /* 0x000e2e0008000a00 */
[----:B------:R-:W-:Y:S05]  /*0070*/  BRA.U UP0, `(.L_x_4) ;  /* 0x0000003100807547 */ /* 0x000fea000b800000 */
[----:B------:R-:W1:Y:S01]  /*0080*/  S2R R0, SR_TID.X ;  /* 0x0000000000007919 */ /* 0x000e620000002100 */
[----:B------:R-:W2:Y:S01]  /*0090*/  LDCU UR4, c[0x0][0x390] ;  /* 0x00007200ff0477ac */ /* 0x000ea20008000800 */
[----:B------:R-:W-:Y:S01]  /*00a0*/  BSSY.RECONVERGENT B1, `(.L_x_5) ;  /* 0x000000b000017945 */ /* 0x000fe20003800200 */
[----:B------:R-:W-:Y:S01]  /*00b0*/  IMAD.MOV.U32 R4, RZ, RZ, RZ ;  /* 0x000000ffff047224 */ /* 0x000fe200078e00ff */
[----:B------:R-:W-:Y:S02]  /*00c0*/  CS2R R2, SRZ ;  /* 0x0000000000027805 */ /* 0x000fe4000001ff00 */
[----:B-1----:R-:W-:Y:S01]  /*00d0*/  ISETP.GE.AND P0, PT, R0, UR8, PT ;  /* 0x0000000800007c0c */ /* 0x002fe2000bf06270 */
[----:B------:R-:W-:-:S12]  /*00e0*/  IMAD.MOV.U32 R5, RZ, RZ, R0 ;  /* 0x000000ffff057224 */ /* 0x000fd800078e0000 */
[----:B--2---:R-:W-:Y:S05]  /*00f0*/  @P0 BRA `(.L_x_6) ;  /* 0x0000000000140947 */ /* 0x004fea0003800000 */
[----:B------:R-:W1:Y:S02]  /*0100*/  LDC.64 R6, c[0x0][0x380] ;  /* 0x0000e000ff067b82 */ /* 0x000e640000000a00 */
[----:B-1----:R-:W-:-:S05]  /*0110*/  IMAD.WIDE.U32 R6, R0, 0x10, R6 ;  /* 0x0000001000067825 */ /* 0x002fca00078e0006 */
[----:B0-----:R1:W5:Y:S04]  /*0120*/  LDG.E.CONSTANT R4, desc[UR10][R6.64] ;  /* 0x0000000a06047981 */ /* 0x001368000c1e9900 */
[----:B------:R1:W5:Y:S01]  /*0130*/  LDG.E.64.CONSTANT R2, desc[UR10][R6.64+0x8] ;  /* 0x0000080a06027981 */ /* 0x000362000c1e9b00 */
[----:B------:R-:W-:-:S07]  /*0140*/  VIADD R5, R0, 0x100 ;  /* 0x0000010000057836 */ /* 0x000fce0000000000 */
.L_x_6:
[----:B0-----:R-:W-:Y:S05]  /*0150*/  BSYNC.RECONVERGENT B1 ;  /* 0x0000000000017941 */ /* 0x001fea0003800200 */
.L_x_5:
[----:B------:R-:W-:Y:S01]  /*0160*/  ISETP.GE.AND P0, PT, R5, UR8, PT ;  /* 0x0000000805007c0c */ /* 0x000fe2000bf06270 */
[----:B------:R-:W-:-:S12]  /*0170*/  BSSY.RECONVERGENT B1, `(.L_x_7) ;  /* 0x0000088000017945 */ /* 0x000fd80003800200 */
[----:B------:R-:W-:Y:S05]  /*0180*/  @P0 BRA `(.L_x_8) ;  /* 0x0000000800180947 */ /* 0x000fea0003800000 */
[----:B-1----:R-:W-:Y:S01]  /*0190*/  LOP3.LUT R6, RZ, R5, RZ, 0x33, !PT ;  /* 0x00000005ff067212 */ /* 0x002fe200078e33ff */
[----:B------:R-:W-:Y:S04]  /*01a0*/  BSSY.RECONVERGENT B2, `(.L_x_9) ;  /* 0x000002b000027945 */ /* 0x000fe80003800200 */
[----:B------:R-:W-:-:S05]  /*01b0*/  VIADD R12, R6, UR8 ;  /* 0x00000008060c7c36 */ /* 0x000fca0008000000 */
[----:B------:R-:W-:-:S04]  /*01c0*/  LOP3.LUT R6, R12, 0x300, RZ, 0xc0, !PT ;  /* 0x000003000c067812 */ /* 0x000fc800078ec0ff */
[----:B------:R-:W-:-:S13]  /*01d0*/  ISETP.NE.AND P0, PT, R6, 0x300, PT ;  /* 0x000003000600780c */ /* 0x000fda0003f05270 */
[----:B------:R-:W-:Y:S05]  /*01e0*/  @!P0 BRA `(.L_x_10) ;  /* 0x0000000000988947 */ /* 0x000fea0003800000 */
[----:B------:R-:W0:Y:S01]  /*01f0*/  LDC.64 R6, c[0x0][0x380] ;  /* 0x0000e000ff067b82 */ /* 0x000e220000000a00 */
[----:B------:R-:W-:-:S04]  /*0200*/  LEA.HI R8, R12, 0x1, RZ, 0x18 ;  /* 0x000000010c087811 */ /* 0x000fc800078fc0ff */
[----:B------:R-:W-:-:S05]  /*0210*/  LOP3.LUT R8, R8, 0x3, RZ, 0xc0, !PT ;  /* 0x0000000308087812 */ /* 0x000fca00078ec0ff */
[----:B------:R-:W-:Y:S02]  /*0220*/  IMAD.MOV R10, RZ, RZ, -R8 ;  /* 0x000000ffff0a7224 */ /* 0x000fe400078e0a08 */
[----:B0-----:R-:W-:-:S04]  /*0230*/  IMAD.WIDE.U32 R6, R5, 0x10, R6 ;  /* 0x0000001005067825 */ /* 0x001fc800078e0006 */
[----:B------:R-:W-:-:S07]  /*0240*/  IMAD.MOV.U32 R11, RZ, RZ, R6 ;  /* 0x000000ffff0b7224 */ /* 0x000fce00078e0006 */
.L_x_13:
[----:B------:R-:W-:-:S05]  /*0250*/  IMAD.MOV.U32 R6, RZ, RZ, R11 ;  /* 0x000000ffff067224 */ /* 0x000fca00078e000b */
[----:B------:R-:W2:Y:S04]  /*0260*/  LDG.E.CONSTANT R14, desc[UR10][R6.64] ;  /* 0x0000000a060e7981 */ /* 0x000ea8000c1e9900 */
[----:B------:R-:W3:Y:S01]  /*0270*/  LDG.E.64.CONSTANT R8, desc[UR10][R6.64+0x8] ;  /* 0x0000080a06087981 */ /* 0x000ee2000c1e9b00 */
[----:B------:R-:W-:Y:S01]  /*0280*/  VIADD R10, R10, 0x1 ;  /* 0x000000010a0a7836 */ /* 0x000fe20000000000 */
[----:B------:R-:W-:Y:S01]  /*0290*/  BSSY.RECONVERGENT B3, `(.L_x_11) ;  /* 0x0000018000037945 */ /* 0x000fe20003800200 */
[----:B-----5:R-:W-:Y:S01]  /*02a0*/  IMAD.MOV.U32 R17, RZ, RZ, R3 ;  /* 0x000000ffff117224 */ /* 0x020fe200078e0003 */
[----:B------:R-:W-:Y:S01]  /*02b0*/  IADD3 R11, P3, PT, R6, 0x1000, RZ ;  /* 0x00001000060b7810 */ /* 0x000fe20007f7e0ff */
[----:B------:R-:W-:Y:S01]  /*02c0*/  IMAD.MOV.U32 R15, RZ, RZ, R2 ;  /* 0x000000ffff0f7224 */ /* 0x000fe200078e0002 */
[----:B------:R-:W-:Y:S01]  /*02d0*/  ISETP.NE.AND P2, PT, R10, RZ, PT ;  /* 0x000000ff0a00720c */ /* 0x000fe20003f45270 */
[----:B------:R-:W-:Y:S01]  /*02e0*/  IMAD.MOV.U32 R13, RZ, RZ, R4 ;  /* 0x000000ffff0d7224 */ /* 0x000fe200078e0004 */
[----:B--2---:R-:W-:Y:S01]  /*02f0*/  FSETP.GEU.AND P0, PT, R4, R14, PT ;  /* 0x0000000e0400720b */ /* 0x004fe20003f0e000 */
[----:B------:R-:W-:-:S02]  /*0300*/  IMAD.MOV.U32 R4, RZ, RZ, R14 ;  /* 0x000000ffff047224 */ /* 0x000fc400078e000e */
[----:B---3--:R-:W-:Y:S02]  /*0310*/  IMAD.MOV.U32 R2, RZ, RZ, R8 ;  /* 0x000000ffff027224 */ /* 0x008fe400078e0008 */
[----:B------:R-:W-:-:S08]  /*0320*/  IMAD.MOV.U32 R3, RZ, RZ, R9 ;  /* 0x000000ffff037224 */ /* 0x000fd000078e0009 */
[----:B------:R-:W-:Y:S05]  /*0330*/  @!P0 BRA `(.L_x_12) ;  /* 0x0000000000348947 */ /* 0x000fea0003800000 */
[----:B------:R-:W-:Y:S01]  /*0340*/  FSETP.GEU.AND P4, PT, R14, R13, PT ;  /* 0x0000000d0e00720b */ /* 0x000fe20003f8e000 */
[----:B------:R-:W-:Y:S02]  /*0350*/  IMAD.MOV.U32 R4, RZ, RZ, R13 ;  /* 0x000000ffff047224 */ /* 0x000fe400078e000d */
[----:B------:R-:W-:Y:S02]  /*0360*/  IMAD.MOV.U32 R2, RZ, RZ, R15 ;  /* 0x000000ffff027224 */ /* 0x000fe400078e000f */
[----:B------:R-:W-:-:S08]  /*0370*/  IMAD.MOV.U32 R3, RZ, RZ, R17 ;  /* 0x000000ffff037224 */ /* 0x000fd000078e0011 */
[CC--:B------:R-:W-:Y:S02]  /*0380*/  @P4 ISETP.LT.U32.AND P1, PT, R15.reuse, R8.reuse, PT ;  /* 0x000000080f00420c */ /* 0x0c0fe40003f21070 */
[-C--:B------:R-:W-:Y:S02]  /*0390*/  @P4 ISETP.GE.U32.AND P0, PT, R15, R8.reuse, PT ;  /* 0x000000080f00420c */ /* 0x080fe40003f06070 */
[CC--:B------:R-:W-:Y:S02]  /*03a0*/  @P4 ISETP.LT.AND.EX P1, PT, R17.reuse, R9.reuse, PT, P1 ;  /* 0x000000091100420c */ /* 0x0c0fe40003f21310 */
[-C--:B------:R-:W-:Y:S02]  /*03b0*/  @P4 ISETP.GE.AND.EX P0, PT, R17, R9.reuse, PT, P0 ;  /* 0x000000091100420c */ /* 0x080fe40003f06300 */
[----:B------:R-:W-:Y:S02]  /*03c0*/  @P4 SEL R8, R15, R8, P1 ;  /* 0x000000080f084207 */ /* 0x000fe40000800000 */
[----:B------:R-:W-:-:S02]  /*03d0*/  @P4 SEL R9, R17, R9, P1 ;  /* 0x0000000911094207 */ /* 0x000fc40000800000 */
[----:B------:R-:W-:Y:S01]  /*03e0*/  @P4 FSEL R4, R13, R14, !P0 ;  /* 0x0000000e0d044208 */ /* 0x000fe20004000000 */
[----:B------:R-:W-:Y:S02]  /*03f0*/  @P4 IMAD.MOV.U32 R2, RZ, RZ, R8 ;  /* 0x000000ffff024224 */ /* 0x000fe400078e0008 */
[----:B------:R-:W-:-:S07]  /*0400*/  @P4 IMAD.MOV.U32 R3, RZ, RZ, R9 ;  /* 0x000000ffff034224 */ /* 0x000fce00078e0009 */
.L_x_12:
[----:B------:R-:W-:Y:S05]  /*0410*/  BSYNC.RECONVERGENT B3 ;  /* 0x0000000000037941 */ /* 0x000fea0003800200 */
.L_x_11:
[----:B------:R-:W-:Y:S02]  /*0420*/  IMAD.X R7, RZ, RZ, R7, P3 ;  /* 0x000000ffff077224 */ /* 0x000fe400018e0607 */
[----:B------:R-:W-:Y:S01]  /*0430*/  VIADD R5, R5, 0x100 ;  /* 0x0000010005057836 */ /* 0x000fe20000000000 */
[----:B------:R-:W-:Y:S06]  /*0440*/  @P2 BRA `(.L_x_13) ;  /* 0xfffffffc00802947 */ /* 0x000fec000383ffff */
.L_x_10:
[----:B------:R-:W-:Y:S05]  /*0450*/  BSYNC.RECONVERGENT B2 ;  /* 0x0000000000027941 */ /* 0x000fea0003800200 */
.L_x_9:
[----:B------:R-:W0:Y:S01]  /*0460*/  LDC.64 R8, c[0x0][0x380] ;  /* 0x0000e000ff087b82 */ /* 0x000e220000000a00 */
[----:B------:R-:W-:-:S13]  /*0470*/  ISETP.GE.U32.AND P0, PT, R12, 0x300, PT ;  /* 0x000003000c00780c */ /* 0x000fda0003f06070 */
[----:B------:R-:W-:Y:S05]  /*0480*/  @!P0 BRA `(.L_x_8) ;  /* 0x0000000400588947 */ /* 0x000fea0003800000 */
.L_x_22:
[----:B0-----:R-:W-:-:S05]  /*0490*/  IMAD.WIDE R18, R5, 0x10, R8 ;  /* 0x0000001005127825 */ /* 0x001fca00078e0208 */
[----:B------:R-:W2:Y:S04]  /*04a0*/  LDG.E.CONSTANT R21, desc[UR10][R18.64] ;  /* 0x0000000a12157981 */ /* 0x000ea8000c1e9900 */
[----:B------:R-:W3:Y:S04]  /*04b0*/  LDG.E.64.CONSTANT R14, desc[UR10][R18.64+0x8] ;  /* 0x0000080a120e7981 */ /* 0x000ee8000c1e9b00 */
[----:B-----5:R0:W5:Y:S04]  /*04c0*/  LDG.E.CONSTANT R27, desc[UR10][R18.64+0x1000] ;  /* 0x0010000a121b7981 */ /* 0x020168000c1e9900 */
[----:B------:R0:W5:Y:S04]  /*04d0*/  LDG.E.CONSTANT R16, desc[UR10][R18.64+0x2000] ;  /* 0x0020000a12107981 */ /* 0x000168000c1e9900 */
[----:B------:R0:W5:Y:S04]  /*04e0*/  LDG.E.CONSTANT R17, desc[UR10][R18.64+0x3000] ;  /* 0x0030000a12117981 */ /* 0x000168000c1e9900 */
[----:B------:R0:W5:Y:S04]  /*04f0*/  LDG.E.64.CONSTANT R12, desc[UR10][R18.64+0x1008] ;  /* 0x0010080a120c7981 */ /* 0x000168000c1e9b00 */
[----:B------:R0:W5:Y:S04]  /*0500*/  LDG.E.64.CONSTANT R6, desc[UR10][R18.64+0x2008] ;  /* 0x0020080a12067981 */ /* 0x000168000c1e9b00 */
[----:B------:R0:W5:Y:S01]  /*0510*/  LDG.E.64.CONSTANT R10, desc[UR10][R18.64+0x3008] ;  /* 0x0030080a120a7981 */ /* 0x000162000c1e9b00 */
[----:B------:R-:W-:Y:S01]  /*0520*/  BSSY.RECONVERGENT B2, `(.L_x_14) ;  /* 0x0000011000027945 */ /* 0x000fe20003800200 */
[----:B--2---:R-:W-:Y:S01]  /*0530*/  FSETP.GEU.AND P0, PT, R4, R21, PT ;  /* 0x000000150400720b */ /* 0x004fe20003f0e000 */
[----:B------:R-:W-:-:S02]  /*0540*/  IMAD.MOV.U32 R20, RZ, RZ, R21 ;  /* 0x000000ffff147224 */ /* 0x000fc400078e0015 */
[----:B---3--:R-:W-:Y:S02]  /*0550*/  IMAD.MOV.U32 R23, RZ, RZ, R14 ;  /* 0x000000ffff177224 */ /* 0x008fe400078e000e */
[----:B------:R-:W-:-:S08]  /*0560*/  IMAD.MOV.U32 R25, RZ, RZ, R15 ;  /* 0x000000ffff197224 */ /* 0x000fd000078e000f */
[----:B0-----:R-:W-:Y:S05]  /*0570*/  @!P0 BRA `(.L_x_15) ;  /* 0x00000000002c8947 */ /* 0x001fea0003800000 */
[----:B------:R-:W-:Y:S01]  /*0580*/  FSETP.GEU.AND P2, PT, R21, R4, PT ;  /* 0x000000041500720b */ /* 0x000fe20003f4e000 */
[----:B------:R-:W-:Y:S02]  /*0590*/  IMAD.MOV.U32 R23, RZ, RZ, R2 ;  /* 0x000000ffff177224 */ /* 0x000fe400078e0002 */
[----:B------:R-:W-:Y:S02]  /*05a0*/  IMAD.MOV.U32 R25, RZ, RZ, R3 ;  /* 0x000000ffff197224 */ /* 0x000fe400078e0003 */
[----:B------:R-:W-:-:S08]  /*05b0*/  IMAD.MOV.U32 R20, RZ, RZ, R4 ;  /* 0x000000ffff147224 */ /* 0x000fd000078e0004 */
[CC--:B------:R-:W-:Y:S02]  /*05c0*/  @P2 ISETP.GE.U32.AND P0, PT, R2.reuse, R14.reuse, PT ;  /* 0x0000000e0200220c */ /* 0x0c0fe40003f06070 */
[-C--:B------:R-:W-:Y:S02]  /*05d0*/  @P2 ISETP.LT.U32.AND P1, PT, R2, R14.reuse, PT ;  /* 0x0000000e0200220c */ /* 0x080fe40003f21070 */
[CC--:B------:R-:W-:Y:S02]  /*05e0*/  @P2 ISETP.GE.AND.EX P0, PT, R3.reuse, R15.reuse, PT, P0 ;  /* 0x0000000f0300220c */ /* 0x0c0fe40003f06300 */
[----:B------:R-:W-:Y:S02]  /*05f0*/  @P2 ISETP.LT.AND.EX P1, PT, R3, R15, PT, P1 ;  /* 0x0000000f0300220c */ /* 0x000fe40003f21310 */
[----:B------:R-:W-:Y:S02]  /*0600*/  @P2 FSEL R20, R4, R21, !P0 ;  /* 0x0000001504142208 */ /* 0x000fe40004000000 */
[----:B------:R-:W-:-:S02]  /*0610*/  @P2 SEL R23, R2, R14, P1 ;  /* 0x0000000e02172207 */ /* 0x000fc40000800000 */
[----:B------:R-:W-:-:S07]  /*0620*/  @P2 SEL R25, R3, R15, P1 ;  /* 0x0000000f03192207 */ /* 0x000fce0000800000 */
.L_x_15:
[----:B------:R-:W-:Y:S05]  /*0630*/  BSYNC.RECONVERGENT B2 ;  /* 0x0000000000027941 */ /* 0x000fea0003800200 */
.L_x_14:
[----:B-----5:R-:W-:Y:S01]  /*0640*/  FSETP.GEU.AND P0, PT, R20, R27, PT ;  /* 0x0000001b1400720b */ /* 0x020fe20003f0e000 */
[----:B------:R-:W-:Y:S01]  /*0650*/  BSSY.RECONVERGENT B2, `(.L_x_16) ;  /* 0x0000010000027945 */ /* 0x000fe20003800200 */
[----:B------:R-:W-:Y:S02]  /*0660*/  IMAD.MOV.U32 R3, RZ, RZ, R27 ;  /* 0x000000ffff037224 */ /* 0x000fe400078e001b */
[----:B------:R-:W-:Y:S02]  /*0670*/  IMAD.MOV.U32 R19, RZ, RZ, R12 ;  /* 0x000000ffff137224 */ /* 0x000fe400078e000c */
[----:B------:R-:W-:-:S07]  /*0680*/  IMAD.MOV.U32 R21, RZ, RZ, R13 ;  /* 0x000000ffff157224 */ /* 0x000fce00078e000d */
[----:B------:R-:W-:Y:S05]  /*0690*/  @!P0 BRA `(.L_x_17) ;  /* 0x00000000002c8947 */ /* 0x000fea0003800000 */
        /* <DEDUP_REMOVED lines=11> */
.L_x_17:
[----:B------:R-:W-:Y:S05]  /*0750*/  BSYNC.RECONVERGENT B2 ;  /* 0x0000000000027941 */ /* 0x000fea0003800200 */
.L_x_16:
[----:B------:R-:W-:Y:S01]  /*0760*/  FSETP.GEU.AND P0, PT, R3, R16, PT ;  /* 0x000000100300720b */ /* 0x000fe20003f0e000 */
        /* <DEDUP_REMOVED lines=10> */
[----:B------:R-:W-:Y:S02]  /*0810*/  @P2 ISETP.LT.U32.AND P1, PT, R19, R6, PT ;  /* 0x000000061300220c */ /* 0x000fe40003f21070 */
[CC--:B------:R-:W-:Y:S02]  /*0820*/  @P2 ISETP.GE.AND.EX P0, PT, R21.reuse, R7.reuse, PT, P0 ;  /* 0x000000071500220c */ /* 0x0c0fe40003f06300 */
[----:B------:R-:W-:Y:S02]  /*0830*/  @P2 ISETP.LT.AND.EX P1, PT, R21, R7, PT, P1 ;  /* 0x000000071500220c */ /* 0x000fe40003f21310 */
[----:B------:R-:W-:Y:S02]  /*0840*/  @P2 FSEL R12, R3, R16, !P0 ;  /* 0x00000010030c2208 */ /* 0x000fe40004000000 */
[----:B------:R-:W-:-:S02]  /*0850*/  @P2 SEL R13, R19, R6, P1 ;  /* 0x00000006130d2207 */ /* 0x000fc40000800000 */
[----:B------:R-:W-:-:S07]  /*0860*/  @P2 SEL R15, R21, R7, P1 ;  /* 0x00000007150f2207 */ /* 0x000fce0000800000 */
.L_x_19:
[----:B------:R-:W-:Y:S05]  /*0870*/  BSYNC.RECONVERGENT B2 ;  /* 0x0000000000027941 */ /* 0x000fea0003800200 */
.L_x_18:
        /* <DEDUP_REMOVED lines=19> */
.L_x_21:
[----:B------:R-:W-:Y:S05]  /*09b0*/  BSYNC.RECONVERGENT B2 ;  /* 0x0000000000027941 */ /* 0x000fea0003800200 */
.L_x_20:
[----:B------:R-:W-:-:S05]  /*09c0*/  VIADD R5, R5, 0x400 ;  /* 0x0000040005057836 */ /* 0x000fca0000000000 */
[----:B------:R-:W-:-:S13]  /*09d0*/  ISETP.GE.AND P0, PT, R5, UR4, PT ;  /* 0x0000000405007c0c */ /* 0x000fda000bf06270 */
[----:B------:R-:W-:Y:S05]  /*09e0*/  @!P0 BRA `(.L_x_22) ;  /* 0xfffffff800a88947 */ /* 0x000fea000383ffff */
.L_x_8:
[----:B------:R-:W-:Y:S05]  /*09f0*/  BSYNC.RECONVERGENT B1 ;  /* 0x0000000000017941 */ /* 0x000fea0003800200 */
.L_x_7:
[----:B------:R-:W2:Y:S02]  /*0a00*/  LDCU UR6, c[0x0][0x390] ;  /* 0x00007200ff0677ac */ /* 0x000ea40008000800 */
[----:B--2---:R-:W-:-:S09]  /*0a10*/  UISETP.GE.AND UP0, UPT, UR6, 0x100, UPT ;  /* 0x000001000600788c */ /* 0x004fd2000bf06270 */
[----:B------:R-:W-:Y:S05]  /*0a20*/  BRA.U !UP0, `(.L_x_23) ;  /* 0x00000011088c7547 */ /* 0x000fea000b800000 */
[----:B0-----:R-:W0:Y:S01]  /*0a30*/  S2R R8, SR_LANEID ;  /* 0x0000000000087919 */ /* 0x001e220000000000 */
[----:B------:R-:W-:Y:S01]  /*0a40*/  BSSY.RECONVERGENT B1, `(.L_x_24) ;  /* 0x000001b000017945 */ /* 0x000fe20003800200 */
[----:B-1---5:R-:W-:Y:S01]  /*0a50*/  IMAD.MOV.U32 R6, RZ, RZ, R2 ;  /* 0x000000ffff067224 */ /* 0x022fe200078e0002 */
[----:B------:R1:W2:Y:S01]  /*0a60*/  SHFL.DOWN PT, R9, R4, 0x1, 0x1f ;  /* 0x08201f0004097f89 */ /* 0x0002a200000e0000 */
[----:B------:R-:W-:Y:S02]  /*0a70*/  IMAD.MOV.U32 R7, RZ, RZ, R3 ;  /* 0x000000ffff077224 */ /* 0x000fe400078e0003 */
[----:B------:R-:W-:Y:S01]  /*0a80*/  IMAD.MOV.U32 R5, RZ, RZ, R4 ;  /* 0x000000ffff057224 */ /* 0x000fe200078e0004 */
[----:B------:R1:W3:Y:S04]  /*0a90*/  SHFL.DOWN PT, R11, R2, 0x1, 0x1f ;  /* 0x08201f00020b7f89 */ /* 0x0002e800000e0000 */
[----:B------:R1:W4:Y:S01]  /*0aa0*/  SHFL.DOWN PT, R13, R3, 0x1, 0x1f ;  /* 0x08201f00030d7f89 */ /* 0x00032200000e0000 */
[----:B0-----:R-:W-:-:S02]  /*0ab0*/  ISETP.GT.AND P0, PT, R8, 0x1e, PT ;  /* 0x0000001e0800780c */ /* 0x001fc40003f04270 */
[C---:B------:R-:W-:Y:S02]  /*0ac0*/  ISETP.GT.AND P1, PT, R8.reuse, 0x1d, PT ;  /* 0x0000001d0800780c */ /* 0x040fe40003f24270 */
[----:B------:R-:W-:-:S09]  /*0ad0*/  ISETP.GT.AND P3, PT, R8, 0x1b, PT ;  /* 0x0000001b0800780c */ /* 0x000fd20003f64270 */
[----:B-1234-:R-:W-:Y:S05]  /*0ae0*/  @P0 BRA `(.L_x_25) ;  /* 0x0000000000400947 */ /* 0x01efea0003800000 */
[----:B------:R-:W-:Y:S01]  /*0af0*/  FSETP.GEU.AND P0, PT, R4, R9, PT ;  /* 0x000000090400720b */ /* 0x000fe20003f0e000 */
[----:B------:R-:W-:Y:S02]  /*0b00*/  IMAD.MOV.U32 R6, RZ, RZ, R11 ;  /* 0x000000ffff067224 */ /* 0x000fe400078e000b */
[----:B------:R-:W-:Y:S02]  /*0b10*/  IMAD.MOV.U32 R7, RZ, RZ, R13 ;  /* 0x000000ffff077224 */ /* 0x000fe400078e000d */
[----:B------:R-:W-:-:S08]  /*0b20*/  IMAD.MOV.U32 R5, RZ, RZ, R9 ;  /* 0x000000ffff057224 */ /* 0x000fd000078e0009 */
[----:B------:R-:W-:Y:S05]  /*0b30*/  @!P0 BRA `(.L_x_25) ;  /* 0x00000000002c8947 */ /* 0x000fea0003800000 */
[----:B------:R-:W-:Y:S01]  /*0b40*/  FSETP.GT.AND P4, PT, R4, R9, PT ;  /* 0x000000090400720b */ /* 0x000fe20003f84000 */
[----:B------:R-:W-:Y:S02]  /*0b50*/  IMAD.MOV.U32 R6, RZ, RZ, R2 ;  /* 0x000000ffff067224 */ /* 0x000fe400078e0002 */
[----:B------:R-:W-:Y:S02]  /*0b60*/  IMAD.MOV.U32 R7, RZ, RZ, R3 ;  /* 0x000000ffff077224 */ /* 0x000fe400078e0003 */
[----:B------:R-:W-:-:S08]  /*0b70*/  IMAD.MOV.U32 R5, RZ, RZ, R4 ;  /* 0x000000ffff057224 */ /* 0x000fd000078e0004 */
[CC--:B------:R-:W-:Y:S02]  /*0b80*/  @!P4 ISETP.GE.U32.AND P0, PT, R2.reuse, R11.reuse, PT ;  /* 0x0000000b0200c20c */ /* 0x0c0fe40003f06070 */
[----:B------:R-:W-:Y:S02]  /*0b90*/  @!P4 ISETP.LT.U32.AND P2, PT, R2, R11, PT ;  /* 0x0000000b0200c20c */ /* 0x000fe40003f41070 */
[CC--:B------:R-:W-:Y:S02]  /*0ba0*/  @!P4 ISETP.GE.AND.EX P0, PT, R3.reuse, R13.reuse, PT, P0 ;  /* 0x0000000d0300c20c */ /* 0x0c0fe40003f06300 */
[----:B------:R-:W-:Y:S02]  /*0bb0*/  @!P4 ISETP.LT.AND.EX P2, PT, R3, R13, PT, P2 ;  /* 0x0000000d0300c20c */ /* 0x000fe40003f41320 */
[----:B------:R-:W-:Y:S02]  /*0bc0*/  @!P4 FSEL R5, R4, R9, !P0 ;  /* 0x000000090405c208 */ /* 0x000fe40004000000 */
[----:B------:R-:W-:-:S02]  /*0bd0*/  @!P4 SEL R6, R2, R11, P2 ;  /* 0x0000000b0206c207 */ /* 0x000fc40001000000 */
[----:B------:R-:W-:-:S07]  /*0be0*/  @!P4 SEL R7, R3, R13, P2 ;  /* 0x0000000d0307c207 */ /* 0x000fce0001000000 */
.L_x_25:
[----:B------:R-:W-:Y:S05]  /*0bf0*/  BSYNC.RECONVERGENT B1 ;  /* 0x0000000000017941 */ /* 0x000fea0003800200 */
.L_x_24:
[----:B------:R0:W1:Y:S01]  /*0c00*/  SHFL.DOWN PT, R10, R5, 0x2, 0x1f ;  /* 0x08401f00050a7f89 */ /* 0x00006200000e0000 */
[----:B------:R-:W-:Y:S01]  /*0c10*/  BSSY.RECONVERGENT B1, `(.L_x_26) ;  /* 0x000001a000017945 */ /* 0x000fe20003800200 */
[C---:B------:R-:W-:Y:S01]  /*0c20*/  ISETP.GT.AND P5, PT, R8.reuse, 0x17, PT ;  /* 0x000000170800780c */ /* 0x040fe20003fa4270 */
[----:B------:R-:W-:Y:S01]  /*0c30*/  IMAD.MOV.U32 R4, RZ, RZ, R6 ;  /* 0x000000ffff047224 */ /* 0x000fe200078e0006 */
[----:B------:R0:W2:Y:S01]  /*0c40*/  SHFL.DOWN PT, R3, R6, 0x2, 0x1f ;  /* 0x08401f0006037f89 */ /* 0x0000a200000e0000 */
[C---:B------:R-:W-:Y:S01]  /*0c50*/  ISETP.GT.AND P4, PT, R8.reuse, 0xf, PT ;  /* 0x0000000f0800780c */ /* 0x040fe20003f84270 */
[----:B------:R-:W-:Y:S01]  /*0c60*/  IMAD.MOV.U32 R2, RZ, RZ, R5 ;  /* 0x000000ffff027224 */ /* 0x000fe200078e0005 */
[----:B------:R-:W-:Y:S01]  /*0c70*/  ISETP.NE.AND P2, PT, R8, RZ, PT ;  /* 0x000000ff0800720c */ /* 0x000fe20003f45270 */
[----:B------:R0:W3:Y:S01]  /*0c80*/  SHFL.DOWN PT, R12, R7, 0x2, 0x1f ;  /* 0x08401f00070c7f89 */ /* 0x0000e200000e0000 */
[----:B------:R-:W-:Y:S01]  /*0c90*/  IMAD.MOV.U32 R8, RZ, RZ, R7 ;  /* 0x000000ffff087224 */ /* 0x000fe200078e0007 */
[----:B------:R-:W-:Y:S10]  /*0ca0*/  @P1 BRA `(.L_x_27) ;  /* 0x0000000000401947 */ /* 0x000ff40003800000 */
[----:B-1----:R-:W-:Y:S01]  /*0cb0*/  FSETP.GEU.AND P0, PT, R5, R10, PT ;  /* 0x0000000a0500720b */ /* 0x002fe20003f0e000 */
[----:B--2---:R-:W-:Y:S02]  /*0cc0*/  IMAD.MOV.U32 R4, RZ, RZ, R3 ;  /* 0x000000ffff047224 */ /* 0x004fe400078e0003 */
[----:B---3--:R-:W-:Y:S02]  /*0cd0*/  IMAD.MOV.U32 R8, RZ, RZ, R12 ;  /* 0x000000ffff087224 */ /* 0x008fe400078e000c */
[----:B------:R-:W-:-:S08]  /*0ce0*/  IMAD.MOV.U32 R2, RZ, RZ, R10 ;  /* 0x000000ffff027224 */ /* 0x000fd000078e000a */
[----:B------:R-:W-:Y:S05]  /*0cf0*/  @!P0 BRA `(.L_x_27) ;  /* 0x00000000002c8947 */ /* 0x000fea0003800000 */
[----:B------:R-:W-:Y:S01]  /*0d00*/  FSETP.GT.AND P6, PT, R5, R10, PT ;  /* 0x0000000a0500720b */ /* 0x000fe20003fc4000 */
[----:B------:R-:W-:Y:S02]  /*0d10*/  IMAD.MOV.U32 R4, RZ, RZ, R6 ;  /* 0x000000ffff047224 */ /* 0x000fe400078e0006 */
[----:B------:R-:W-:Y:S02]  /*0d20*/  IMAD.MOV.U32 R8, RZ, RZ, R7 ;  /* 0x000000ffff087224 */ /* 0x000fe400078e0007 */
[----:B------:R-:W-:-:S08]  /*0d30*/  IMAD.MOV.U32 R2, RZ, RZ, R5 ;  /* 0x000000ffff027224 */ /* 0x000fd000078e0005 */
[CC--:B------:R-:W-:Y:S02]  /*0d40*/  @!P6 ISETP.GE.U32.AND P1, PT, R6.reuse, R3.reuse, PT ;  /* 0x000000030600e20c */ /* 0x0c0fe40003f26070 */
[CC--:B------:R-:W-:Y:S02]  /*0d50*/  @!P6 ISETP.LT.U32.AND P0, PT, R6.reuse, R3.reuse, PT ;  /* 0x000000030600e20c */ /* 0x0c0fe40003f01070 */
[CC--:B------:R-:W-:Y:S02]  /*0d60*/  @!P6 ISETP.GE.AND.EX P1, PT, R7.reuse, R12.reuse, PT, P1 ;  /* 0x0000000c0700e20c */ /* 0x0c0fe40003f26310 */
[----:B------:R-:W-:Y:S02]  /*0d70*/  @!P6 ISETP.LT.AND.EX P0, PT, R7, R12, PT, P0 ;  /* 0x0000000c0700e20c */ /* 0x000fe40003f01300 */
[----:B------:R-:W-:Y:S02]  /*0d80*/  @!P6 FSEL R2, R5, R10, !P1 ;  /* 0x0000000a0502e208 */ /* 0x000fe40004800000 */
[----:B------:R-:W-:-:S02]  /*0d90*/  @!P6 SEL R4, R6, R3, P0 ;  /* 0x000000030604e207 */ /* 0x000fc40000000000 */
[----:B------:R-:W-:-:S07]  /*0da0*/  @!P6 SEL R8, R7, R12, P0 ;  /* 0x0000000c0708e207 */ /* 0x000fce0000000000 */
.L_x_27:
[----:B------:R-:W-:Y:S05]  /*0db0*/  BSYNC.RECONVERGENT B1 ;  /* 0x0000000000017941 */ /* 0x000fea0003800200 */
.L_x_26:
[----:B0-----:R0:W4:Y:S01]  /*0dc0*/  SHFL.DOWN PT, R5, R2, 0x4, 0x1f ;  /* 0x08801f0002057f89 */ /* 0x00112200000e0000 */
[----:B------:R-:W-:Y:S01]  /*0dd0*/  BSSY.RECONVERGENT B1, `(.L_x_28) ;  /* 0x0000017000017945 */ /* 0x000fe20003800200 */
[----:B------:R-:W-:Y:S02]  /*0de0*/  IMAD.MOV.U32 R6, RZ, RZ, R4 ;  /* 0x000000ffff067224 */ /* 0x000fe400078e0004 */
[----:B------:R0:W0:Y:S01]  /*0df0*/  SHFL.DOWN PT, R9, R4, 0x4, 0x1f ;  /* 0x08801f0004097f89 */ /* 0x00002200000e0000 */
[----:B------:R-:W-:Y:S02]  /*0e00*/  IMAD.MOV.U32 R7, RZ, RZ, R8 ;  /* 0x000000ffff077224 */ /* 0x000fe400078e0008 */
[----:B--2---:R-:W-:Y:S01]  /*0e10*/  IMAD.MOV.U32 R3, RZ, RZ, R2 ;  /* 0x000000ffff037224 */ /* 0x004fe200078e0002 */
[----:B------:R2:W0:Y:S01]  /*0e20*/  SHFL.DOWN PT, R11, R8, 0x4, 0x1f ;  /* 0x08801f00080b7f89 */ /* 0x00042200000e0000 */
[----:B------:R-:W-:Y:S05]  /*0e30*/  @P3 BRA `(.L_x_29) ;  /* 0x0000000000403947 */ /* 0x000fea0003800000 */
[----:B----4-:R-:W-:Y:S01]  /*0e40*/  FSETP.GEU.AND P0, PT, R2, R5, PT ;  /* 0x000000050200720b */ /* 0x010fe20003f0e000 */
[----:B0-----:R-:W-:Y:S02]  /*0e50*/  IMAD.MOV.U32 R6, RZ, RZ, R9 ;  /* 0x000000ffff067224 */ /* 0x001fe400078e0009 */
        /* <DEDUP_REMOVED lines=14> */
.L_x_29:
[----:B------:R-:W-:Y:S05]  /*0f40*/  BSYNC.RECONVERGENT B1 ;  /* 0x0000000000017941 */ /* 0x000fea0003800200 */
.L_x_28:
[----:B--2---:R2:W2:Y:S01]  /*0f50*/  SHFL.DOWN PT, R8, R3, 0x8, 0x1f ;  /* 0x09001f0003087f89 */ /* 0x0044a200000e0000 */
[----:B------:R-:W-:Y:S01]  /*0f60*/  BSSY.RECONVERGENT B1, `(.L_x_30) ;  /* 0x0000017000017945 */ /* 0x000fe20003800200 */
[----:B0-----:R-:W-:Y:S02]  /*0f70*/  IMAD.MOV.U32 R4, RZ, RZ, R6 ;  /* 0x000000ffff047224 */ /* 0x001fe400078e0006 */
[----:B------:R0:W0:Y:S01]  /*0f80*/  SHFL.DOWN PT, R9, R6, 0x8, 0x1f ;  /* 0x09001f0006097f89 */ /* 0x00002200000e0000 */
[----:B----4-:R-:W-:Y:S02]  /*0f90*/  IMAD.MOV.U32 R5, RZ, RZ, R7 ;  /* 0x000000ffff057224 */ /* 0x010fe400078e0007 */
[----:B------:R-:W-:Y:S01]  /*0fa0*/  IMAD.MOV.U32 R2, RZ, RZ, R3 ;  /* 0x000000ffff027224 */ /* 0x000fe200078e0003 */
[----:B-1----:R1:W4:Y:S01]  /*0fb0*/  SHFL.DOWN PT, R10, R7, 0x8, 0x1f ;  /* 0x09001f00070a7f89 */ /* 0x00232200000e0000 */
[----:B------:R-:W-:Y:S05]  /*0fc0*/  @P5 BRA `(.L_x_31) ;  /* 0x0000000000405947 */ /* 0x000fea0003800000 */
[----:B--2---:R-:W-:Y:S01]  /*0fd0*/  FSETP.GEU.AND P0, PT, R3, R8, PT ;  /* 0x000000080300720b */ /* 0x004fe20003f0e000 */
[----:B0-----:R-:W-:Y:S02]  /*0fe0*/  IMAD.MOV.U32 R4, RZ, RZ, R9 ;  /* 0x000000ffff047224 */ /* 0x001fe400078e0009 */
[----:B----4-:R-:W-:Y:S02]  /*0ff0*/  IMAD.MOV.U32 R5, RZ, RZ, R10 ;  /* 0x000000ffff057224 */ /* 0x010fe400078e000a */
        /* <DEDUP_REMOVED lines=13> */
.L_x_31:
[----:B------:R-:W-:Y:S05]  /*10d0*/  BSYNC.RECONVERGENT B1 ;  /* 0x0000000000017941 */ /* 0x000fea0003800200 */
.L_x_30:
[----:B--2---:R2:W2:Y:S01]  /*10e0*/  SHFL.DOWN PT, R3, R2, 0x10, 0x1f ;  /* 0x0a001f0002037f89 */ /* 0x0044a200000e0000 */
[----:B------:R-:W-:Y:S01]  /*10f0*/  BSSY.RECONVERGENT B1, `(.L_x_32) ;  /* 0x0000017000017945 */ /* 0x000fe20003800200 */
[----:B-1----:R-:W-:Y:S02]  /*1100*/  IMAD.MOV.U32 R7, RZ, RZ, R4 ;  /* 0x000000ffff077224 */ /* 0x002fe400078e0004 */
[----:B0-----:R0:W1:Y:S01]  /*1110*/  SHFL.DOWN PT, R9, R4, 0x10, 0x1f ;  /* 0x0a001f0004097f89 */ /* 0x00106200000e0000 */
[----:B------:R-:W-:Y:S02]  /*1120*/  IMAD.MOV.U32 R6, RZ, RZ, R5 ;  /* 0x000000ffff067224 */ /* 0x000fe400078e0005 */
[----:B------:R-:W-:Y:S01]  /*1130*/  IMAD.MOV.U32 R8, RZ, RZ, R2 ;  /* 0x000000ffff087224 */ /* 0x000fe200078e0002 */
[----:B----4-:R0:W4:Y:S01]  /*1140*/  SHFL.DOWN PT, R10, R5, 0x10, 0x1f ;  /* 0x0a001f00050a7f89 */ /* 0x01012200000e0000 */
[----:B------:R-:W-:Y:S05]  /*1150*/  @P4 BRA `(.L_x_33) ;  /* 0x0000000000404947 */ /* 0x000fea0003800000 */
[----:B--2---:R-:W-:Y:S01]  /*1160*/  FSETP.GEU.AND P0, PT, R2, R3, PT ;  /* 0x000000030200720b */ /* 0x004fe20003f0e000 */
[----:B-1----:R-:W-:Y:S02]  /*1170*/  IMAD.MOV.U32 R7, RZ, RZ, R9 ;  /* 0x000000ffff077224 */ /* 0x002fe400078e0009 */
        /* <DEDUP_REMOVED lines=14> */
.L_x_33:
[----:B------:R-:W-:Y:S05]  /*1260*/  BSYNC.RECONVERGENT B1 ;  /* 0x0000000000017941 */ /* 0x000fea0003800200 */
.L_x_32:
[----:B------:R-:W-:Y:S04]  /*1270*/  BSSY.RECONVERGENT B1, `(.L_x_34) ;  /* 0x000000c000017945 */ /* 0x000fe80003800200 */
[----:B------:R-:W-:Y:S05]  /*1280*/  @P2 BRA `(.L_x_35) ;  /* 0x0000000000282947 */ /* 0x000fea0003800000 */
[----:B0-----:R-:W0:Y:S01]  /*1290*/  S2R R4, SR_CgaCtaId ;  /* 0x0000000000047919 */ /* 0x001e220000008800 */
[----:B--2---:R-:W-:Y:S02]  /*12a0*/  MOV R3, 0x400 ;  /* 0x0000040000037802 */ /* 0x004fe40000000f00 */
[----:B------:R-:W-:-:S04]  /*12b0*/  SHF.R.U32.HI R2, RZ, 0x1, R0 ;  /* 0x00000001ff027819 */ /* 0x000fc80000011600 */
[----:B------:R-:W-:Y:S02]  /*12c0*/  LOP3.LUT R2, R2, 0x1f0, RZ, 0xc0, !PT ;  /* 0x000001f002027812 */ /* 0x000fe400078ec0ff */
[----:B0-----:R-:W-:-:S05]  /*12d0*/  LEA R3, R4, R3, 0x18 ;  /* 0x0000000304037211 */ /* 0x001fca00078ec0ff */
[----:B------:R-:W-:Y:S02]  /*12e0*/  IMAD.IADD R5, R2, 0x1, R3 ;  /* 0x0000000102057824 */ /* 0x000fe400078e0203 */
[----:B------:R-:W-:Y:S02]  /*12f0*/  IMAD.MOV.U32 R2, RZ, RZ, R7 ;  /* 0x000000ffff027224 */ /* 0x000fe400078e0007 */
[----:B------:R-:W-:Y:S01]  /*1300*/  IMAD.MOV.U32 R3, RZ, RZ, R6 ;  /* 0x000000ffff037224 */ /* 0x000fe200078e0006 */
[----:B------:R0:W-:Y:S04]  /*1310*/  STS [R5+0x8], R8 ;  /* 0x0000080805007388 */ /* 0x0001e80000000800 */
[----:B------:R0:W-:Y:S02]  /*1320*/  STS.64 [R5+0x10], R2 ;  /* 0x0000100205007388 */ /* 0x0001e40000000a00 */
.L_x_35:
[----:B------:R-:W-:Y:S05]  /*1330*/  BSYNC.RECONVERGENT B1 ;  /* 0x0000000000017941 */ /* 0x000fea0003800200 */
.L_x_34:
[----:B------:R-:W-:Y:S01]  /*1340*/  BAR.SYNC.DEFER_BLOCKING 0x0 ;  /* 0x0000000000007b1d */ /* 0x000fe20000010000 */
[----:B------:R-:W-:-:S13]  /*1350*/  ISETP.NE.AND P1, PT, R0, RZ, PT ;  /* 0x000000ff0000720c */ /* 0x000fda0003f25270 */
[----:B------:R-:W-:Y:S05]  /*1360*/  @P1 BRA `(.L_x_36) ;  /* 0x0000004800341947 */ /* 0x000fea0003800000 */
[----:B0-2---:R-:W0:Y:S01]  /*1370*/  S2R R3, SR_CgaCtaId ;  /* 0x0000000000037919 */ /* 0x005e220000008800 */
[----:B------:R-:W-:Y:S01]  /*1380*/  MOV R0, 0x400 ;  /* 0x0000040000007802 */ /* 0x000fe20000000f00 */
[----:B------:R-:W-:Y:S03]  /*1390*/  BSSY.RECONVERGENT B1, `(.L_x_37) ;  /* 0x0000016000017945 */ /* 0x000fe60003800200 */
[----:B0-----:R-:W-:-:S05]  /*13a0*/  LEA R24, R3, R0, 0x18 ;  /* 0x0000000003187211 */ /* 0x001fca00078ec0ff */
[----:B------:R-:W0:Y:S04]  /*13b0*/  LDS R5, [R24+0x18] ;  /* 0x0000180018057984 */ /* 0x000e280000000800 */
[----:B------:R2:W1:Y:S04]  /*13c0*/  LDS.64 R2, [R24+0x20] ;  /* 0x0000200018027984 */ /* 0x0004680000000a00 */
[----:B------:R2:W1:Y:S04]  /*13d0*/  LDS R21, [R24+0x28] ;  /* 0x0000280018157984 */ /* 0x0004680000000800 */
[----:B------:R2:W1:Y:S01]  /*13e0*/  LDS R18, [R24+0x38] ;  /* 0x0000380018127984 */ /* 0x0004620000000800 */
[----:B0-----:R-:W-:Y:S01]  /*13f0*/  FSETP.GEU.AND P0, PT, R8, R5, PT ;  /* 0x000000050800720b */ /* 0x001fe20003f0e000 */
[----:B------:R-:W-:-:S12]  /*1400*/  IMAD.MOV.U32 R20, RZ, RZ, R5 ;  /* 0x000000ffff147224 */ /* 0x000fd800078e0005 */
[----:B-12---:R-:W-:Y:S05]  /*1410*/  @!P0 BRA `(.L_x_38) ;  /* 0x0000000000348947 */ /* 0x006fea0003800000 */
[----:B------:R-:W-:Y:S01]  /*1420*/  FSETP.GEU.AND P3, PT, R5, R8, PT ;  /* 0x000000080500720b */ /* 0x000fe20003f6e000 */
[----:B------:R-:W-:-:S12]  /*1430*/  IMAD.MOV.U32 R20, RZ, RZ, R8 ;  /* 0x000000ffff147224 */ /* 0x000fd800078e0008 */
[CC--:B------:R-:W-:Y:S02]  /*1440*/  @P3 ISETP.GE.U32.AND P0, PT, R7.reuse, R2.reuse, PT ;  /* 0x000000020700320c */ /* 0x0c0fe40003f06070 */
[CC--:B------:R-:W-:Y:S02]  /*1450*/  @P3 ISETP.LT.U32.AND P2, PT, R7.reuse, R2.reuse, PT ;  /* 0x000000020700320c */ /* 0x0c0fe40003f41070 */
[CC--:B------:R-:W-:Y:S02]  /*1460*/  @P3 ISETP.GE.AND.EX P0, PT, R6.reuse, R3.reuse, PT, P0 ;  /* 0x000000030600320c */ /* 0x0c0fe40003f06300 */
[----:B------:R-:W-:Y:S02]  /*1470*/  @P3 ISETP.LT.AND.EX P2, PT, R6, R3, PT, P2 ;  /* 0x000000030600320c */ /* 0x000fe40003f41320 */
[----:B------:R-:W-:Y:S02]  /*1480*/  @P3 FSEL R20, R8, R5, !P0 ;  /* 0x0000000508143208 */ /* 0x000fe40004000000 */
[----:B------:R-:W-:Y:S01]  /*1490*/  @P3 SEL R0, R7, R2, P2 ;  /* 0x0000000207003207 */ /* 0x000fe20001000000 */
[----:B------:R-:W-:Y:S01]  /*14a0*/  IMAD.MOV.U32 R2, RZ, RZ, R7 ;  /* 0x000000ffff027224 */ /* 0x000fe200078e0007 */
[----:B------:R-:W-:Y:S01]  /*14b0*/  @P3 SEL R5, R6, R3, P2 ;  /* 0x0000000306053207 */ /* 0x000fe20001000000 */
[----:B------:R-:W-:-:S02]  /*14c0*/  IMAD.MOV.U32 R3, RZ, RZ, R6 ;  /* 0x000000ffff037224 */ /* 0x000fc400078e0006 */
[----:B------:R-:W-:Y:S02]  /*14d0*/  @P3 IMAD.MOV.U32 R2, RZ, RZ, R0 ;  /* 0x000000ffff023224 */ /* 0x000fe400078e0000 */
[----:B------:R-:W-:-:S07]  /*14e0*/  @P3 IMAD.MOV.U32 R3, RZ, RZ, R5 ;  /* 0x000000ffff033224 */ /* 0x000fce00078e0005 */
.L_x_38:
[----:B------:R-:W-:Y:S05]  /*14f0*/  BSYNC.RECONVERGENT B1 ;  /* 0x0000000000017941 */ /* 0x000fea0003800200 */
.L_x_37:
[----:B------:R-:W0:Y:S01]  /*1500*/  LDS.64 R14, [R24+0x30] ;  /* 0x00003000180e7984 */ /* 0x000e220000000a00 */
[----:B------:R-:W-:Y:S01]  /*1510*/  FSETP.GEU.AND P0, PT, R20, R21, PT ;  /* 0x000000151400720b */ /* 0x000fe20003f0e000 */
[----:B------:R-:W-:Y:S01]  /*1520*/  BSSY.RECONVERGENT B1, `(.L_x_39) ;  /* 0x0000019000017945 */ /* 0x000fe20003800200 */
[----:B------:R-:W-:Y:S01]  /*1530*/  IMAD.MOV.U32 R23, RZ, RZ, R21 ;  /* 0x000000ffff177224 */ /* 0x000fe200078e0015 */
[----:B------:R1:W2:Y:S04]  /*1540*/  LDS R19, [R24+0x48] ;  /* 0x0000480018137984 */ /* 0x0002a80000000800 */
[----:B------:R1:W1:Y:S04]  /*1550*/  LDS R17, [R24+0x58] ;  /* 0x0000580018117984 */ /* 0x0002680000000800 */
[----:B------:R0:W1:Y:S04]  /*1560*/  LDS R16, [R24+0x68] ;  /* 0x0000680018107984 */ /* 0x0000680000000800 */
[----:B------:R0:W1:Y:S04]  /*1570*/  LDS R0, [R24+0x78] ;  /* 0x0000780018007984 */ /* 0x0000680000000800 */
[----:B---3--:R3:W1:Y:S04]  /*1580*/  LDS.64 R12, [R24+0x40] ;  /* 0x00004000180c7984 */ /* 0x0086680000000a00 */
[----:B----4-:R3:W4:Y:S04]  /*1590*/  LDS.64 R10, [R24+0x50] ;  /* 0x00005000180a7984 */ /* 0x0107280000000a00 */
[----:B------:R3:W1:Y:S04]  /*15a0*/  LDS.64 R8, [R24+0x60] ;  /* 0x0000600018087984 */ /* 0x0006680000000a00 */
[----:B------:R3:W1:Y:S04]  /*15b0*/  LDS.64 R6, [R24+0x70] ;  /* 0x0000700018067984 */ /* 0x0006680000000a00 */
[----:B------:R3:W1:Y:S01]  /*15c0*/  LDS.64 R4, [R24+0x80] ;  /* 0x0000800018047984 */ /* 0x0006620000000a00 */
[----:B0-----:R-:W-:-:S02]  /*15d0*/  IMAD.MOV.U32 R25, RZ, RZ, R14 ;  /* 0x000000ffff197224 */ /* 0x001fc400078e000e */
[----:B------:R-:W-:Y:S01]  /*15e0*/  IMAD.MOV.U32 R22, RZ, RZ, R15 ;  /* 0x000000ffff167224 */ /* 0x000fe200078e000f */
[----:B------:R-:W-:Y:S06]  /*15f0*/  @!P0 BRA `(.L_x_40) ;  /* 0x00000000002c8947 */ /* 0x000fec0003800000 */
        /* <DEDUP_REMOVED lines=11> */
.L_x_40:
[----:B------:R-:W-:Y:S05]  /*16b0*/  BSYNC.RECONVERGENT B1 ;  /* 0x0000000000017941 */ /* 0x000fea0003800200 */
.L_x_39:
[----:B------:R-:W-:Y:S01]  /*16c0*/  FSETP.GEU.AND P0, PT, R23, R18, PT ;  /* 0x000000121700720b */ /* 0x000fe20003f0e000 */
[----:B------:R-:W-:Y:S01]  /*16d0*/  BSSY.RECONVERGENT B1, `(.L_x_41) ;  /* 0x0000010000017945 */ /* 0x000fe20003800200 */
[----:B------:R-:W-:Y:S02]  /*16e0*/  IMAD.MOV.U32 R2, RZ, RZ, R18 ;  /* 0x000000ffff027224 */ /* 0x000fe400078e0012 */
[----:B-1----:R-:W-:Y:S02]  /*16f0*/  IMAD.MOV.U32 R3, RZ, RZ, R12 ;  /* 0x000000ffff037224 */ /* 0x002fe400078e000c */
        /* <DEDUP_REMOVED lines=13> */
.L_x_42:
[----:B------:R-:W-:Y:S05]  /*17d0*/  BSYNC.RECONVERGENT B1 ;  /* 0x0000000000017941 */ /* 0x000fea0003800200 */
.L_x_41:
[----:B--2---:R-:W-:Y:S01]  /*17e0*/  FSETP.GEU.AND P0, PT, R2, R19, PT ;  /* 0x000000130200720b */ /* 0x004fe20003f0e000 */
[----:B------:R-:W-:Y:S01]  /*17f0*/  BSSY.RECONVERGENT B1, `(.L_x_43) ;  /* 0x0000010000017945 */ /* 0x000fe20003800200 */
[----:B------:R-:W-:Y:S02]  /*1800*/  IMAD.MOV.U32 R12, RZ, RZ, R19 ;  /* 0x000000ffff0c7224 */ /* 0x000fe400078e0013 */
[----:B----4-:R-:W-:Y:S02]  /*1810*/  IMAD.MOV.U32 R15, RZ, RZ, R10 ;  /* 0x000000ffff0f7224 */ /* 0x010fe400078e000a */
[----:B------:R-:W-:-:S07]  /*1820*/  IMAD.MOV.U32 R14, RZ, RZ, R11 ;  /* 0x000000ffff0e7224 */ /* 0x000fce00078e000b */
[----:B------:R-:W-:Y:S05]  /*1830*/  @!P0 BRA `(.L_x_44) ;  /* 0x00000000002c8947 */ /* 0x000fea0003800000 */
[----:B------:R-:W-:Y:S01]  /*1840*/  FSETP.GEU.AND P3, PT, R19, R2, PT ;  /* 0x000000021300720b */ /* 0x000fe20003f6e000 */
[----:B------:R-:W-:Y:S02]  /*1850*/  IMAD.MOV.U32 R15, RZ, RZ, R3 ;  /* 0x000000ffff0f7224 */ /* 0x000fe400078e0003 */
[----:B------:R-:W-:Y:S02]  /*1860*/  IMAD.MOV.U32 R14, RZ, RZ, R20 ;  /* 0x000000ffff0e7224 */ /* 0x000fe400078e0014 */
[----:B------:R-:W-:-:S08]  /*1870*/  IMAD.MOV.U32 R12, RZ, RZ, R2 ;  /* 0x000000ffff0c7224 */ /* 0x000fd000078e0002 */
[CC--:B------:R-:W-:Y:S02]  /*1880*/  @P3 ISETP.GE.U32.AND P0, PT, R3.reuse, R10.reuse, PT ;  /* 0x0000000a0300320c */ /* 0x0c0fe40003f06070 */
[CC--:B------:R-:W-:Y:S02]  /*1890*/  @P3 ISETP.LT.U32.AND P2, PT, R3.reuse, R10.reuse, PT ;  /* 0x0000000a0300320c */ /* 0x0c0fe40003f41070 */
[CC--:B------:R-:W-:Y:S02]  /*18a0*/  @P3 ISETP.GE.AND.EX P0, PT, R20.reuse, R11.reuse, PT, P0 ;  /* 0x0000000b1400320c */ /* 0x0c0fe40003f06300 */
[----:B------:R-:W-:Y:S02]  /*18b0*/  @P3 ISETP.LT.AND.EX P2, PT, R20, R11, PT, P2 ;  /* 0x0000000b1400320c */ /* 0x000fe40003f41320 */
[----:B------:R-:W-:Y:S02]  /*18c0*/  @P3 FSEL R12, R2, R19, !P0 ;  /* 0x00000013020c3208 */ /* 0x000fe40004000000 */
[----:B------:R-:W-:-:S02]  /*18d0*/  @P3 SEL R15, R3, R10, P2 ;  /* 0x0000000a030f3207 */ /* 0x000fc40001000000 */
[----:B------:R-:W-:-:S07]  /*18e0*/  @P3 SEL R14, R20, R11, P2 ;  /* 0x0000000b140e3207 */ /* 0x000fce0001000000 */
.L_x_44:
[----:B------:R-:W-:Y:S05]  /*18f0*/  BSYNC.RECONVERGENT B1 ;  /* 0x0000000000017941 */ /* 0x000fea0003800200 */
.L_x_43:
        /* <DEDUP_REMOVED lines=17> */
.L_x_46:
[----:B------:R-:W-:Y:S05]  /*1a10*/  BSYNC.RECONVERGENT B1 ;  /* 0x0000000000017941 */ /* 0x000fea0003800200 */
.L_x_45:
        /* <DEDUP_REMOVED lines=17> */
.L_x_48:
[----:B------:R-:W-:Y:S05]  /*1b30*/  BSYNC.RECONVERGENT B1 ;  /* 0x0000000000017941 */ /* 0x000fea0003800200 */
.L_x_47:
[----:B------:R-:W-:Y:S01]  /*1b40*/  FSETP.GEU.AND P0, PT, R9, R0, PT ;  /* 0x000000000900720b */ /* 0x000fe20003f0e000 */
[----:B------:R-:W-:Y:S02]  /*1b50*/  IMAD.MOV.U32 R8, RZ, RZ, R0 ;  /* 0x000000ffff087224 */ /* 0x000fe400078e0000 */
[----:B------:R-:W-:Y:S02]  /*1b60*/  IMAD.MOV.U32 R7, RZ, RZ, R4 ;  /* 0x000000ffff077224 */ /* 0x000fe400078e0004 */
[----:B------:R-:W-:-:S08]  /*1b70*/  IMAD.MOV.U32 R6, RZ, RZ, R5 ;  /* 0x000000ffff067224 */ /* 0x000fd000078e0005 */
[----:B------:R-:W-:Y:S05]  /*1b80*/  @!P0 BRA `(.L_x_36) ;  /* 0x00000040002c8947 */ /* 0x000fea0003800000 */
[----:B------:R-:W-:Y:S01]  /*1b90*/  FSETP.GEU.AND P0, PT, R0, R9, PT ;  /* 0x000000090000720b */ /* 0x000fe20003f0e000 */
[----:B------:R-:W-:Y:S02]  /*1ba0*/  IMAD.MOV.U32 R8, RZ, RZ, R9 ;  /* 0x000000ffff087224 */ /* 0x000fe400078e0009 */
[----:B------:R-:W-:Y:S02]  /*1bb0*/  IMAD.MOV.U32 R7, RZ, RZ, R11 ;  /* 0x000000ffff077224 */ /* 0x000fe400078e000b */
[----:B------:R-:W-:-:S08]  /*1bc0*/  IMAD.MOV.U32 R6, RZ, RZ, R2 ;  /* 0x000000ffff067224 */ /* 0x000fd000078e0002 */
[----:B------:R-:W-:Y:S05]  /*1bd0*/  @!P0 BRA `(.L_x_36) ;  /* 0x0000004000188947 */ /* 0x000fea0003800000 */
[CC--:B------:R-:W-:Y:S02]  /*1be0*/  ISETP.GE.U32.AND P0, PT, R11.reuse, R4.reuse, PT ;  /* 0x000000040b00720c */ /* 0x0c0fe40003f06070 */
[----:B------:R-:W-:Y:S02]  /*1bf0*/  ISETP.LT.U32.AND P2, PT, R11, R4, PT ;  /* 0x000000040b00720c */ /* 0x000fe40003f41070 */
[CC--:B------:R-:W-:Y:S02]  /*1c00*/  ISETP.GE.AND.EX P0, PT, R2.reuse, R5.reuse, PT, P0 ;  /* 0x000000050200720c */ /* 0x0c0fe40003f06300 */
[----:B------:R-:W-:Y:S02]  /*1c10*/  ISETP.LT.AND.EX P2, PT, R2, R5, PT, P2 ;  /* 0x000000050200720c */ /* 0x000fe40003f41320 */
[----:B------:R-:W-:Y:S02]  /*1c20*/  FSEL R8, R9, R0, !P0 ;  /* 0x0000000009087208 */ /* 0x000fe40004000000 */
[----:B------:R-:W-:-:S02]  /*1c30*/  SEL R7, R11, R4, P2 ;  /* 0x000000040b077207 */ /* 0x000fc40001000000 */
[----:B------:R-:W-:Y:S01]  /*1c40*/  SEL R6, R2, R5, P2 ;  /* 0x0000000502067207 */ /* 0x000fe20001000000 */
[----:B------:R-:W-:Y:S06]  /*1c50*/  BRA `(.L_x_36) ;  /* 0x0000003c00f87947 */ /* 0x000fec0003800000 */
.L_x_23:
[----:B------:R-:W2:Y:S01]  /*1c60*/  S2R R12, SR_LANEID ;  /* 0x00000000000c7919 */ /* 0x000ea20000000000 */
[----:B------:R-:W-:Y:S01]  /*1c70*/  LOP3.LUT R5, R0, 0x3e0, RZ, 0xc0, !PT ;  /* 0x000003e000057812 */ /* 0x000fe200078ec0ff */
[----:B------:R-:W-:Y:S01]  /*1c80*/  BSSY.RECONVERGENT B1, `(.L_x_49) ;  /* 0x0000026000017945 */ /* 0x000fe20003800200 */
[----:B-----5:R-:W-:Y:S02]  /*1c90*/  IMAD.MOV.U32 R14, RZ, RZ, R2 ;  /* 0x000000ffff0e7224 */ /* 0x020fe400078e0002 */
[----:B------:R-:W-:Y:S02]  /*1ca0*/  IMAD.MOV.U32 R16, RZ, RZ, R3 ;  /* 0x000000ffff107224 */ /* 0x000fe400078e0003 */
[----:B-1----:R-:W-:Y:S01]  /*1cb0*/  VIADD R6, R5, 0x20 ;  /* 0x0000002005067836 */ /* 0x002fe20000000000 */
[----:B------:R-:W-:-:S04]  /*1cc0*/  LOP3.LUT R5, RZ, R5, RZ, 0x33, !PT ;  /* 0x00000005ff057212 */ /* 0x000fc800078e33ff */
[----:B------:R-:W-:Y:S01]  /*1cd0*/  ISETP.GT.AND P0, PT, R6, UR6, PT ;  /* 0x0000000606007c0c */ /* 0x000fe2000bf04270 */
[----:B------:R-:W-:-:S05]  /*1ce0*/  VIADD R5, R5, UR6 ;  /* 0x0000000605057c36 */ /* 0x000fca0008000000 */
[----:B------:R-:W-:-:S05]  /*1cf0*/  SEL R5, R5, 0x1f, P0 ;  /* 0x0000001f05057807 */ /* 0x000fca0000000000 */
[----:B------:R1:W3:Y:S04]  /*1d00*/  SHFL.DOWN PT, R7, R4, 0x1, R5 ;  /* 0x0820000004077989 */ /* 0x0002e800000e0005 */
[----:B0-----:R1:W0:Y:S04]  /*1d10*/  SHFL.DOWN PT, R9, R2, 0x1, R5 ;  /* 0x0820000002097989 */ /* 0x00122800000e0005 */
[----:B------:R1:W4:Y:S01]  /*1d20*/  SHFL.DOWN PT, R11, R3, 0x1, R5 ;  /* 0x08200000030b7989 */ /* 0x00032200000e0005 */
[C---:B--2---:R-:W-:Y:S01]  /*1d30*/  ISETP.GE.AND P0, PT, R12.reuse, R5, PT ;  /* 0x000000050c00720c */ /* 0x044fe20003f06270 */
[C---:B------:R-:W-:Y:S01]  /*1d40*/  VIADD R6, R12.reuse, 0x2 ;  /* 0x000000020c067836 */ /* 0x040fe20000000000 */
[C---:B------:R-:W-:Y:S01]  /*1d50*/  ISETP.NE.AND P3, PT, R12.reuse, RZ, PT ;  /* 0x000000ff0c00720c */ /* 0x040fe20003f65270 */
[----:B------:R-:W-:-:S02]  /*1d60*/  VIADD R8, R12, 0x4 ;  /* 0x000000040c087836 */ /* 0x000fc40000000000 */
[----:B------:R-:W-:Y:S01]  /*1d70*/  VIADD R10, R12, 0x8 ;  /* 0x000000080c0a7836 */ /* 0x000fe20000000000 */
[-C--:B------:R-:W-:Y:S01]  /*1d80*/  ISETP.GT.AND P6, PT, R6, R5.reuse, PT ;  /* 0x000000050600720c */ /* 0x080fe20003fc4270 */
[----:B------:R-:W-:Y:S01]  /*1d90*/  IMAD.MOV.U32 R6, RZ, RZ, R4 ;  /* 0x000000ffff067224 */ /* 0x000fe200078e0004 */
[-C--:B------:R-:W-:Y:S01]  /*1da0*/  ISETP.GT.AND P4, PT, R8, R5.reuse, PT ;  /* 0x000000050800720c */ /* 0x080fe20003f84270 */
[----:B------:R-:W-:Y:S01]  /*1db0*/  VIADD R8, R12, 0x10 ;  /* 0x000000100c087836 */ /* 0x000fe20000000000 */
[----:B------:R-:W-:-:S03]  /*1dc0*/  ISETP.GT.AND P2, PT, R10, R5, PT ;  /* 0x000000050a00720c */ /* 0x000fc60003f44270 */
[----:B-1----:R-:W-:Y:S10]  /*1dd0*/  @P0 BRA `(.L_x_50) ;  /* 0x0000000000400947 */ /* 0x002ff40003800000 */
[----:B---3--:R-:W-:Y:S01]  /*1de0*/  FSETP.GEU.AND P0, PT, R4, R7, PT ;  /* 0x000000070400720b */ /* 0x008fe20003f0e000 */
        /* <DEDUP_REMOVED lines=15> */
.L_x_50:
[----:B------:R-:W-:Y:S05]  /*1ee0*/  BSYNC.RECONVERGENT B1 ;  /* 0x0000000000017941 */ /* 0x000fea0003800200 */
.L_x_49:
[----:B------:R1:W2:Y:S01]  /*1ef0*/  SHFL.DOWN PT, R3, R6, 0x2, R5 ;  /* 0x0840000006037989 */ /* 0x0002a200000e0005 */
[----:B------:R-:W-:Y:S01]  /*1f00*/  BSSY.RECONVERGENT B1, `(.L_x_51) ;  /* 0x0000018000017945 */ /* 0x000fe20003800200 */
[----:B------:R-:W-:Y:S01]  /*1f10*/  ISETP.GT.AND P5, PT, R8, R5, PT ;  /* 0x000000050800720c */ /* 0x000fe20003fa4270 */
[----:B------:R-:W-:Y:S01]  /*1f20*/  IMAD.MOV.U32 R10, RZ, RZ, R14 ;  /* 0x000000ffff0a7224 */ /* 0x000fe200078e000e */
[----:B---3--:R1:W3:Y:S01]  /*1f30*/  SHFL.DOWN PT, R7, R14, 0x2, R5 ;  /* 0x084000000e077989 */ /* 0x0082e200000e0005 */
[----:B------:R-:W-:Y:S02]  /*1f40*/  IMAD.MOV.U32 R12, RZ, RZ, R16 ;  /* 0x000000ffff0c7224 */ /* 0x000fe400078e0010 */
[----:B------:R-:W-:Y:S01]  /*1f50*/  IMAD.MOV.U32 R2, RZ, RZ, R6 ;  /* 0x000000ffff027224 */ /* 0x000fe200078e0006 */
[----:B0-----:R1:W0:Y:S01]  /*1f60*/  SHFL.DOWN PT, R9, R16, 0x2, R5 ;  /* 0x0840000010097989 */ /* 0x00122200000e0005 */
[----:B------:R-:W-:Y:S06]  /*1f70*/  @P6 BRA `(.L_x_52) ;  /* 0x0000000000406947 */ /* 0x000fec0003800000 */
[----:B--2---:R-:W-:Y:S01]  /*1f80*/  FSETP.GEU.AND P0, PT, R6, R3, PT ;  /* 0x000000030600720b */ /* 0x004fe20003f0e000 */
[----:B---3--:R-:W-:Y:S02]  /*1f90*/  IMAD.MOV.U32 R10, RZ, RZ, R7 ;  /* 0x000000ffff0a7224 */ /* 0x008fe400078e0007 */
[----:B0-----:R-:W-:Y:S02]  /*1fa0*/  IMAD.MOV.U32 R12, RZ, RZ, R9 ;  /* 0x000000ffff0c7224 */ /* 0x001fe400078e0009 */
        /* <DEDUP_REMOVED lines=13> */
.L_x_52:
[----:B------:R-:W-:Y:S05]  /*2080*/  BSYNC.RECONVERGENT B1 ;  /* 0x0000000000017941 */ /* 0x000fea0003800200 */
.L_x_51:
[----:B--2---:R2:W2:Y:S01]  /*2090*/  SHFL.DOWN PT, R3, R2, 0x4, R5 ;  /* 0x0880000002037989 */ /* 0x0044a200000e0005 */
[----:B------:R-:W-:Y:S01]  /*20a0*/  BSSY.RECONVERGENT B1, `(.L_x_53) ;  /* 0x0000017000017945 */ /* 0x000fe20003800200 */
[----:B------:R-:W-:Y:S02]  /*20b0*/  IMAD.MOV.U32 R4, RZ, RZ, R2 ;  /* 0x000000ffff047224 */ /* 0x000fe400078e0002 */
[----:B---3--:R3:W2:Y:S01]  /*20c0*/  SHFL.DOWN PT, R7, R10, 0x4, R5 ;  /* 0x088000000a077989 */ /* 0x0086a200000e0005 */
[----:B-1----:R-:W-:Y:S02]  /*20d0*/  IMAD.MOV.U32 R6, RZ, RZ, R10 ;  /* 0x000000ffff067224 */ /* 0x002fe400078e000a */
[----:B------:R-:W-:Y:S01]  /*20e0*/  IMAD.MOV.U32 R8, RZ, RZ, R12 ;  /* 0x000000ffff087224 */ /* 0x000fe200078e000c */
[----:B0-----:R3:W0:Y:S01]  /*20f0*/  SHFL.DOWN PT, R9, R12, 0x4, R5 ;  /* 0x088000000c097989 */ /* 0x00162200000e0005 */
[----:B------:R-:W-:Y:S05]  /*2100*/  @P4 BRA `(.L_x_54) ;  /* 0x0000000000404947 */ /* 0x000fea0003800000 */
[----:B--2---:R-:W-:Y:S01]  /*2110*/  FSETP.GEU.AND P0, PT, R2, R3, PT ;  /* 0x000000030200720b */ /* 0x004fe20003f0e000 */
[----:B------:R-:W-:Y:S02]  /*2120*/  IMAD.MOV.U32 R4, RZ, RZ, R3 ;  /* 0x000000ffff047224 */ /* 0x000fe400078e0003 */
[----:B------:R-:W-:Y:S02]  /*2130*/  IMAD.MOV.U32 R6, RZ, RZ, R7 ;  /* 0x000000ffff067224 */ /* 0x000fe400078e0007 */
[----:B0-----:R-:W-:-:S08]  /*2140*/  IMAD.MOV.U32 R8, RZ, RZ, R9 ;  /* 0x000000ffff087224 */ /* 0x001fd000078e0009 */
        /* <DEDUP_REMOVED lines=12> */
.L_x_54:
[----:B------:R-:W-:Y:S05]  /*2210*/  BSYNC.RECONVERGENT B1 ;  /* 0x0000000000017941 */ /* 0x000fea0003800200 */
.L_x_53:
[----:B--2---:R1:W2:Y:S01]  /*2220*/  SHFL.DOWN PT, R3, R4, 0x8, R5 ;  /* 0x0900000004037989 */ /* 0x0042a200000e0005 */
[----:B------:R-:W-:Y:S01]  /*2230*/  BSSY.RECONVERGENT B1, `(.L_x_55) ;  /* 0x0000017000017945 */ /* 0x000fe20003800200 */
[----:B------:R-:W-:Y:S02]  /*2240*/  IMAD.MOV.U32 R2, RZ, RZ, R4 ;  /* 0x000000ffff027224 */ /* 0x000fe400078e0004 */
[----:B------:R1:W1:Y:S01]  /*2250*/  SHFL.DOWN PT, R7, R6, 0x8, R5 ;  /* 0x0900000006077989 */ /* 0x00026200000e0005 */
[----:B---3--:R-:W-:Y:S02]  /*2260*/  IMAD.MOV.U32 R10, RZ, RZ, R6 ;  /* 0x000000ffff0a7224 */ /* 0x008fe400078e0006 */
[----:B------:R-:W-:Y:S01]  /*2270*/  IMAD.MOV.U32 R12, RZ, RZ, R8 ;  /* 0x000000ffff0c7224 */ /* 0x000fe200078e0008 */
[----:B0-----:R0:W3:Y:S01]  /*2280*/  SHFL.DOWN PT, R9, R8, 0x8, R5 ;  /* 0x0900000008097989 */ /* 0x0010e200000e0005 */
[----:B------:R-:W-:Y:S05]  /*2290*/  @P2 BRA `(.L_x_56) ;  /* 0x0000000000402947 */ /* 0x000fea0003800000 */
[----:B--2---:R-:W-:Y:S01]  /*22a0*/  FSETP.GEU.AND P0, PT, R4, R3, PT ;  /* 0x000000030400720b */ /* 0x004fe20003f0e000 */
[----:B------:R-:W-:Y:S02]  /*22b0*/  IMAD.MOV.U32 R2, RZ, RZ, R3 ;  /* 0x000000ffff027224 */ /* 0x000fe400078e0003 */
[----:B-1----:R-:W-:Y:S02]  /*22c0*/  IMAD.MOV.U32 R10, RZ, RZ, R7 ;  /* 0x000000ffff0a7224 */ /* 0x002fe400078e0007 */
[----:B---3--:R-:W-:-:S08]  /*22d0*/  IMAD.MOV.U32 R12, RZ, RZ, R9 ;  /* 0x000000ffff0c7224 */ /* 0x008fd000078e0009 */
        /* <DEDUP_REMOVED lines=12> */
.L_x_56:
[----:B------:R-:W-:Y:S05]  /*23a0*/  BSYNC.RECONVERGENT B1 ;  /* 0x0000000000017941 */ /* 0x000fea0003800200 */
.L_x_55:
[----:B--2---:R2:W2:Y:S01]  /*23b0*/  SHFL.DOWN PT, R3, R2, 0x10, R5 ;  /* 0x0a00000002037989 */ /* 0x0044a200000e0005 */
[----:B------:R-:W-:Y:S01]  /*23c0*/  BSSY.RECONVERGENT B1, `(.L_x_57) ;  /* 0x0000017000017945 */ /* 0x000fe20003800200 */
[----:B0-----:R-:W-:Y:S02]  /*23d0*/  IMAD.MOV.U32 R8, RZ, RZ, R2 ;  /* 0x000000ffff087224 */ /* 0x001fe400078e0002 */
[----:B---3--:R0:W3:Y:S01]  /*23e0*/  SHFL.DOWN PT, R9, R10, 0x10, R5 ;  /* 0x0a0000000a097989 */ /* 0x0080e200000e0005 */
[----:B-1----:R-:W-:Y:S02]  /*23f0*/  IMAD.MOV.U32 R7, RZ, RZ, R10 ;  /* 0x000000ffff077224 */ /* 0x002fe400078e000a */
[----:B------:R-:W-:Y:S01]  /*2400*/  IMAD.MOV.U32 R6, RZ, RZ, R12 ;  /* 0x000000ffff067224 */ /* 0x000fe200078e000c */
[----:B----4-:R0:W1:Y:S01]  /*2410*/  SHFL.DOWN PT, R11, R12, 0x10, R5 ;  /* 0x0a0000000c0b7989 */ /* 0x01006200000e0005 */
[----:B------:R-:W-:Y:S05]  /*2420*/  @P5 BRA `(.L_x_58) ;  /* 0x0000000000405947 */ /* 0x000fea0003800000 */
[----:B--2---:R-:W-:Y:S01]  /*2430*/  FSETP.GEU.AND P0, PT, R2, R3, PT ;  /* 0x000000030200720b */ /* 0x004fe20003f0e000 */
[----:B------:R-:W-:Y:S02]  /*2440*/  IMAD.MOV.U32 R8, RZ, RZ, R3 ;  /* 0x000000ffff087224 */ /* 0x000fe400078e0003 */
[----:B---3--:R-:W-:Y:S02]  /*2450*/  IMAD.MOV.U32 R7, RZ, RZ, R9 ;  /* 0x000000ffff077224 */ /* 0x008fe400078e0009 */
[----:B-1----:R-:W-:-:S08]  /*2460*/  IMAD.MOV.U32 R6, RZ, RZ, R11 ;  /* 0x000000ffff067224 */ /* 0x002fd000078e000b */
        /* <DEDUP_REMOVED lines=12> */
.L_x_58:
[----:B------:R-:W-:Y:S05]  /*2530*/  BSYNC.RECONVERGENT B1 ;  /* 0x0000000000017941 */ /* 0x000fea0003800200 */
.L_x_57:
[----:B------:R-:W-:Y:S04]  /*2540*/  BSSY.RECONVERGENT B1, `(.L_x_59) ;  /* 0x000000c000017945 */ /* 0x000fe80003800200 */
[----:B------:R-:W-:Y:S05]  /*2550*/  @P3 BRA `(.L_x_60) ;  /* 0x0000000000283947 */ /* 0x000fea0003800000 */
[----:B------:R-:W4:Y:S01]  /*2560*/  S2R R4, SR_CgaCtaId ;  /* 0x0000000000047919 */ /* 0x000f220000008800 */
[----:B--2---:R-:W-:Y:S02]  /*2570*/  MOV R3, 0x400 ;  /* 0x0000040000037802 */ /* 0x004fe40000000f00 */
[----:B------:R-:W-:-:S04]  /*2580*/  SHF.R.U32.HI R2, RZ, 0x1, R0 ;  /* 0x00000001ff027819 */ /* 0x000fc80000011600 */
[----:B------:R-:W-:Y:S02]  /*2590*/  LOP3.LUT R2, R2, 0x1f0, RZ, 0xc0, !PT ;  /* 0x000001f002027812 */ /* 0x000fe400078ec0ff */
[----:B----4-:R-:W-:-:S05]  /*25a0*/  LEA R3, R4, R3, 0x18 ;  /* 0x0000000304037211 */ /* 0x010fca00078ec0ff */
[----:B0-----:R-:W-:Y:S02]  /*25b0*/  IMAD.IADD R5, R2, 0x1, R3 ;  /* 0x0000000102057824 */ /* 0x001fe400078e0203 */
[----:B------:R-:W-:Y:S02]  /*25c0*/  IMAD.MOV.U32 R2, RZ, RZ, R7 ;  /* 0x000000ffff027224 */ /* 0x000fe400078e0007 */
[----:B------:R-:W-:Y:S01]  /*25d0*/  IMAD.MOV.U32 R3, RZ, RZ, R6 ;  /* 0x000000ffff037224 */ /* 0x000fe200078e0006 */
[----:B------:R4:W-:Y:S04]  /*25e0*/  STS [R5+0x8], R8 ;  /* 0x0000080805007388 */ /* 0x0009e80000000800 */
[----:B------:R4:W-:Y:S02]  /*25f0*/  STS.64 [R5+0x10], R2 ;  /* 0x0000100205007388 */ /* 0x0009e40000000a00 */
.L_x_60:
[----:B------:R-:W-:Y:S05]  /*2600*/  BSYNC.RECONVERGENT B1 ;  /* 0x0000000000017941 */ /* 0x000fea0003800200 */
.L_x_59:
[----:B------:R-:W-:Y:S01]  /*2610*/  BAR.SYNC.DEFER_BLOCKING 0x0 ;  /* 0x0000000000007b1d */ /* 0x000fe20000010000 */
[----:B------:R-:W-:-:S13]  /*2620*/  ISETP.NE.AND P1, PT, R0, RZ, PT ;  /* 0x000000ff0000720c */ /* 0x000fda0003f25270 */
[----:B------:R-:W-:Y:S05]  /*2630*/  @P1 BRA `(.L_x_36) ;  /* 0x0000003400801947 */ /* 0x000fea0003800000 */
[----:B------:R-:W-:Y:S01]  /*2640*/  UISETP.GE.AND UP0, UPT, UR6, 0x21, UPT ;  /* 0x000000210600788c */ /* 0x000fe2000bf06270 */
[----:B------:R-:W-:Y:S02]  /*2650*/  IMAD.MOV.U32 R0, RZ, RZ, R8 ;  /* 0x000000ffff007224 */ /* 0x000fe400078e0008 */
[----:B---3--:R-:W-:Y:S02]  /*2660*/  IMAD.MOV.U32 R9, RZ, RZ, R7 ;  /* 0x000000ffff097224 */ /* 0x008fe400078e0007 */
[----:B0-----:R-:W-:-:S04]  /*2670*/  IMAD.MOV.U32 R10, RZ, RZ, R6 ;  /* 0x000000ffff0a7224 */ /* 0x001fc800078e0006 */
[----:B------:R-:W-:Y:S05]  /*2680*/  BRA.U !UP0, `(.L_x_61) ;  /* 0x00000001085c7547 */ /* 0x000fea000b800000 */
[----:B------:R-:W0:Y:S01]  /*2690*/  S2UR UR5, SR_CgaCtaId ;  /* 0x00000000000579c3 */ /* 0x000e220000008800 */
[----:B------:R-:W-:Y:S01]  /*26a0*/  UMOV UR4, 0x400 ;  /* 0x0000040000047882 */ /* 0x000fe20000000000 */
[----:B------:R-:W-:Y:S01]  /*26b0*/  BSSY.RECONVERGENT B1, `(.L_x_61) ;  /* 0x0000014000017945 */ /* 0x000fe20003800200 */
[----:B0-----:R-:W-:-:S09]  /*26c0*/  ULEA UR4, UR5, UR4, 0x18 ;  /* 0x0000000405047291 */ /* 0x001fd2000f8ec0ff */
[----:B--2-4-:R-:W0:Y:S04]  /*26d0*/  LDS R3, [UR4+0x18] ;  /* 0x00001804ff037984 */ /* 0x014e280008000800 */
[----:B------:R-:W2:Y:S01]  /*26e0*/  LDS.64 R4, [UR4+0x20] ;  /* 0x00002004ff047984 */ /* 0x000ea20008000a00 */
[----:B0-----:R-:W-:Y:S01]  /*26f0*/  FSETP.GEU.AND P0, PT, R8, R3, PT ;  /* 0x000000030800720b */ /* 0x001fe20003f0e000 */
[----:B------:R-:W-:Y:S02]  /*2700*/  IMAD.MOV.U32 R0, RZ, RZ, R3 ;  /* 0x000000ffff007224 */ /* 0x000fe400078e0003 */
[----:B--2---:R-:W-:Y:S02]  /*2710*/  IMAD.MOV.U32 R9, RZ, RZ, R4 ;  /* 0x000000ffff097224 */ /* 0x004fe400078e0004 */
[----:B------:R-:W-:-:S08]  /*2720*/  IMAD.MOV.U32 R10, RZ, RZ, R5 ;  /* 0x000000ffff0a7224 */ /* 0x000fd000078e0005 */
        /* <DEDUP_REMOVED lines=12> */
.L_x_62:
[----:B------:R-:W-:Y:S05]  /*27f0*/  BSYNC.RECONVERGENT B1 ;  /* 0x0000000000017941 */ /* 0x000fea0003800200 */
.L_x_61:
[----:B------:R-:W-:Y:S01]  /*2800*/  UISETP.GE.AND UP0, UPT, UR6, 0x41, UPT ;  /* 0x000000410600788c */ /* 0x000fe2000bf06270 */
[----:B--2-4-:R-:W-:Y:S02]  /*2810*/  IMAD.MOV.U32 R2, RZ, RZ, R0 ;  /* 0x000000ffff027224 */ /* 0x014fe400078e0000 */
[----:B------:R-:W-:Y:S02]  /*2820*/  IMAD.MOV.U32 R5, RZ, RZ, R9 ;  /* 0x000000ffff057224 */ /* 0x000fe400078e0009 */
[----:B------:R-:W-:-:S04]  /*2830*/  IMAD.MOV.U32 R4, RZ, RZ, R10 ;  /* 0x000000ffff047224 */ /* 0x000fc800078e000a */
[----:B------:R-:W-:Y:S05]  /*2840*/  BRA.U !UP0, `(.L_x_63) ;  /* 0x00000001085c7547 */ /* 0x000fea000b800000 */
[----:B------:R-:W0:Y:S01]  /*2850*/  S2UR UR5, SR_CgaCtaId ;  /* 0x00000000000579c3 */ /* 0x000e220000008800 */
[----:B------:R-:W-:Y:S01]  /*2860*/  UMOV UR4, 0x400 ;  /* 0x0000040000047882 */ /* 0x000fe20000000000 */
[----:B------:R-:W-:Y:S01]  /*2870*/  BSSY.RECONVERGENT B1, `(.L_x_63) ;  /* 0x0000014000017945 */ /* 0x000fe20003800200 */
[----:B0-----:R-:W-:-:S09]  /*2880*/  ULEA UR4, UR5, UR4, 0x18 ;  /* 0x0000000405047291 */ /* 0x001fd2000f8ec0ff */
[----:B------:R-:W0:Y:S04]  /*2890*/  LDS R3, [UR4+0x28] ;  /* 0x00002804ff037984 */ /* 0x000e280008000800 */
        /* <DEDUP_REMOVED lines=17> */
.L_x_64:
[----:B------:R-:W-:Y:S05]  /*29b0*/  BSYNC.RECONVERGENT B1 ;  /* 0x0000000000017941 */ /* 0x000fea0003800200 */
.L_x_63:
[----:B------:R-:W-:Y:S01]  /*29c0*/  UISETP.GE.AND UP0, UPT, UR6, 0x61, UPT ;  /* 0x000000610600788c */ /* 0x000fe2000bf06270 */
[----:B------:R-:W-:Y:S02]  /*29d0*/  IMAD.MOV.U32 R0, RZ, RZ, R2 ;  /* 0x000000ffff007224 */ /* 0x000fe400078e0002 */
        /* <DEDUP_REMOVED lines=25> */
.L_x_66:
[----:B------:R-:W-:Y:S05]  /*2b70*/  BSYNC.RECONVERGENT B1 ;  /* 0x0000000000017941 */ /* 0x000fea0003800200 */
.L_x_65:
        /* <DEDUP_REMOVED lines=27> */
.L_x_68:
[----:B------:R-:W-:Y:S05]  /*2d30*/  BSYNC.RECONVERGENT B1 ;  /* 0x0000000000017941 */ /* 0x000fea0003800200 */
.L_x_67:
        /* <DEDUP_REMOVED lines=27> */
.L_x_70:
[----:B------:R-:W-:Y:S05]  /*2ef0*/  BSYNC.RECONVERGENT B1 ;  /* 0x0000000000017941 */ /* 0x000fea0003800200 */
.L_x_69:
        /* <DEDUP_REMOVED lines=27> */
.L_x_72:
[----:B------:R-:W-:Y:S05]  /*30b0*/  BSYNC.RECONVERGENT B1 ;  /* 0x0000000000017941 */ /* 0x000fea0003800200 */
.L_x_71:
[----:B------:R-:W-:Y:S01]  /*30c0*/  UISETP.GE.AND UP0, UPT, UR6, 0xe1, UPT ;  /* 0x000000e10600788c */ /* 0x000fe2000bf06270 */
[----:B------:R-:W-:Y:S02]  /*30d0*/  IMAD.MOV.U32 R8, RZ, RZ, R2 ;  /* 0x000000ffff087224 */ /* 0x000fe400078e0002 */
[----:B------:R-:W-:Y:S02]  /*30e0*/  IMAD.MOV.U32 R7, RZ, RZ, R5 ;  /* 0x000000ffff077224 */ /* 0x000fe400078e0005 */
[----:B------:R-:W-:-:S04]  /*30f0*/  IMAD.MOV.U32 R6, RZ, RZ, R4 ;  /* 0x000000ffff067224 */ /* 0x000fc800078e0004 */
[----:B------:R-:W-:Y:S05]  /*3100*/  BRA.U !UP0, `(.L_x_36) ;  /* 0x0000002908cc7547 */ /* 0x000fea000b800000 */
[----:B------:R-:W0:Y:S01]  /*3110*/  S2UR UR5, SR_CgaCtaId ;  /* 0x00000000000579c3 */ /* 0x000e220000008800 */
[----:B------:R-:W-:Y:S02]  /*3120*/  UMOV UR4, 0x400 ;  /* 0x0000040000047882 */ /* 0x000fe40000000000 */
[----:B0-----:R-:W-:-:S09]  /*3130*/  ULEA UR4, UR5, UR4, 0x18 ;  /* 0x0000000405047291 */ /* 0x001fd2000f8ec0ff */
[----:B------:R-:W0:Y:S04]  /*3140*/  LDS R3, [UR4+0x78] ;  /* 0x00007804ff037984 */ /* 0x000e280008000800 */
[----:B-1----:R-:W1:Y:S01]  /*3150*/  LDS.64 R10, [UR4+0x80] ;  /* 0x00008004ff0a7984 */ /* 0x002e620008000a00 */
[----:B0-----:R-:W-:Y:S01]  /*3160*/  FSETP.GEU.AND P0, PT, R2, R3, PT ;  /* 0x000000030200720b */ /* 0x001fe20003f0e000 */
[----:B------:R-:W-:Y:S02]  /*3170*/  IMAD.MOV.U32 R8, RZ, RZ, R3 ;  /* 0x000000ffff087224 */ /* 0x000fe400078e0003 */
[----:B-1----:R-:W-:Y:S02]  /*3180*/  IMAD.MOV.U32 R7, RZ, RZ, R10 ;  /* 0x000000ffff077224 */ /* 0x002fe400078e000a */
        /* <DEDUP_REMOVED lines=8> */
[CC--:B------:R-:W-:Y:S02]  /*3210*/  ISETP.LT.U32.AND P2, PT, R5.reuse, R10.reuse, PT ;  /* 0x0000000a0500720c */ /* 0x0c0fe40003f41070 */
[CC--:B------:R-:W-:Y:S02]  /*3220*/  ISETP.GE.AND.EX P0, PT, R4.reuse, R11.reuse, PT, P0 ;  /* 0x0000000b0400720c */ /* 0x0c0fe40003f06300 */
[----:B------:R-:W-:Y:S02]  /*3230*/  ISETP.LT.AND.EX P2, PT, R4, R11, PT, P2 ;  /* 0x0000000b0400720c */ /* 0x000fe40003f41320 */
[----:B------:R-:W-:Y:S02]  /*3240*/  FSEL R8, R2, R3, !P0 ;  /* 0x0000000302087208 */ /* 0x000fe40004000000 */
[----:B------:R-:W-:-:S02]  /*3250*/  SEL R7, R5, R10, P2 ;  /* 0x0000000a05077207 */ /* 0x000fc40001000000 */
[----:B------:R-:W-:Y:S01]  /*3260*/  SEL R6, R4, R11, P2 ;  /* 0x0000000b04067207 */ /* 0x000fe20001000000 */
[----:B------:R-:W-:Y:S06]  /*3270*/  BRA `(.L_x_36) ;  /* 0x0000002800707947 */ /* 0x000fec0003800000 */
.L_x_4:
[----:B------:R-:W1:Y:S01]  /*3280*/  S2R R0, SR_TID.X ;  /* 0x0000000000007919 */ /* 0x000e620000002100 */
[----:B------:R-:W1:Y:S02]  /*3290*/  LDC.64 R2, c[0x0][0x380] ;  /* 0x0000e000ff027b82 */ /* 0x000e640000000a00 */
[----:B-1----:R-:W-:-:S05]  /*32a0*/  IMAD.WIDE.U32 R2, R0, 0x10, R2 ;  /* 0x0000001000027825 */ /* 0x002fca00078e0002 */
[----:B0-----:R-:W2:Y:S04]  /*32b0*/  LDG.E.CONSTANT R11, desc[UR10][R2.64] ;  /* 0x0000000a020b7981 */ /* 0x001ea8000c1e9900 */
[----:B------:R-:W2:Y:S04]  /*32c0*/  LDG.E.CONSTANT R6, desc[UR10][R2.64+0x1000] ;  /* 0x0010000a02067981 */ /* 0x000ea8000c1e9900 */
[----:B------:R-:W3:Y:S04]  /*32d0*/  LDG.E.64.CONSTANT R4, desc[UR10][R2.64+0x8] ;  /* 0x0000080a02047981 */ /* 0x000ee8000c1e9b00 */
[----:B------:R-:W3:Y:S04]  /*32e0*/  LDG.E.64.CONSTANT R16, desc[UR10][R2.64+0x1008] ;  /* 0x0010080a02107981 */ /* 0x000ee8000c1e9b00 */
[----:B------:R-:W4:Y:S04]  /*32f0*/  LDG.E.CONSTANT R7, desc[UR10][R2.64+0x2000] ;  /* 0x0020000a02077981 */ /* 0x000f28000c1e9900 */
[----:B------:R-:W5:Y:S04]  /*3300*/  LDG.E.64.CONSTANT R14, desc[UR10][R2.64+0x2008] ;  /* 0x0020080a020e7981 */ /* 0x000f68000c1e9b00 */
[----:B------:R-:W5:Y:S04]  /*3310*/  LDG.E.CONSTANT R10, desc[UR10][R2.64+0x3000] ;  /* 0x0030000a020a7981 */ /* 0x000f68000c1e9900 */
[----:B------:R-:W5:Y:S04]  /*3320*/  LDG.E.64.CONSTANT R12, desc[UR10][R2.64+0x3008] ;  /* 0x0030080a020c7981 */ /* 0x000f68000c1e9b00 */
[----:B------:R-:W5:Y:S04]  /*3330*/  LDG.E.CONSTANT R26, desc[UR10][R2.64+0x4000] ;  /* 0x0040000a021a7981 */ /* 0x000f68000c1e9900 */
[----:B------:R0:W5:Y:S01]  /*3340*/  LDG.E.64.CONSTANT R8, desc[UR10][R2.64+0x4008] ;  /* 0x0040080a02087981 */ /* 0x000162000c1e9b00 */
[----:B------:R-:W-:Y:S01]  /*3350*/  UISETP.GE.U32.AND UP0, UPT, UR8, 0xa00, UPT ;  /* 0x00000a000800788c */ /* 0x000fe2000bf06070 */
[----:B0-----:R-:W-:-:S02]  /*3360*/  IMAD.MOV.U32 R3, RZ, RZ, 0x500 ;  /* 0x00000500ff037424 */ /* 0x001fc400078e00ff */
[----:B------:R-:W-:Y:S01]  /*3370*/  IMAD.MOV.U32 R2, RZ, RZ, RZ ;  /* 0x000000ffff027224 */ /* 0x000fe200078e00ff */
[----:B--2---:R-:W-:-:S13]  /*3380*/  FSETP.GEU.AND P1, PT, R11, R6, PT ;  /* 0x000000060b00720b */ /* 0x004fda0003f2e000 */
[----:B---3--:R-:W-:-:S04]  /*3390*/  @P1 ISETP.GE.U32.AND P0, PT, R4, R16, PT ;  /* 0x000000100400120c */ /* 0x008fc80003f06070 */
[----:B------:R-:W-:-:S04]  /*33a0*/  @P1 ISETP.GE.AND.EX P0, PT, R5, R17, PT, P0 ;  /* 0x000000110500120c */ /* 0x000fc80003f06300 */
[----:B------:R-:W-:-:S04]  /*33b0*/  @P1 FSETP.LT.OR P0, PT, R6, R11, !P0 ;  /* 0x0000000b0600120b */ /* 0x000fc80004701400 */
[----:B------:R-:W-:Y:S02]  /*33c0*/  @P1 FSEL R6, R11, R6, P0 ;  /* 0x000000060b061208 */ /* 0x000fe40000000000 */
[----:B------:R-:W-:Y:S02]  /*33d0*/  @P1 SEL R16, R4, R16, P0 ;  /* 0x0000001004101207 */ /* 0x000fe40000000000 */
[----:B----4-:R-:W-:Y:S02]  /*33e0*/  FSETP.GEU.AND P2, PT, R6, R7, PT ;  /* 0x000000070600720b */ /* 0x010fe40003f4e000 */
[----:B------:R-:W-:-:S11]  /*33f0*/  @P1 SEL R17, R5, R17, P0 ;  /* 0x0000001105111207 */ /* 0x000fd60000000000 */
[----:B-----5:R-:W-:-:S04]  /*3400*/  @P2 ISETP.GE.U32.AND P0, PT, R16, R14, PT ;  /* 0x0000000e1000220c */ /* 0x020fc80003f06070 */
[----:B------:R-:W-:-:S04]  /*3410*/  @P2 ISETP.GE.AND.EX P0, PT, R17, R15, PT, P0 ;  /* 0x0000000f1100220c */ /* 0x000fc80003f06300 */
[----:B------:R-:W-:-:S04]  /*3420*/  @P2 FSETP.LT.OR P0, PT, R7, R6, !P0 ;  /* 0x000000060700220b */ /* 0x000fc80004701400 */
[----:B------:R-:W-:Y:S02]  /*3430*/  @P2 FSEL R7, R6, R7, P0 ;  /* 0x0000000706072208 */ /* 0x000fe40000000000 */
[----:B------:R-:W-:Y:S02]  /*3440*/  @P2 SEL R14, R16, R14, P0 ;  /* 0x0000000e100e2207 */ /* 0x000fe40000000000 */
[----:B------:R-:W-:Y:S02]  /*3450*/  FSETP.GEU.AND P1, PT, R7, R10, PT ;  /* 0x0000000a0700720b */ /* 0x000fe40003f2e000 */
[----:B------:R-:W-:-:S11]  /*3460*/  @P2 SEL R15, R17, R15, P0 ;  /* 0x0000000f110f2207 */ /* 0x000fd60000000000 */
[----:B------:R-:W-:-:S04]  /*3470*/  @P1 ISETP.GE.U32.AND P0, PT, R14, R12, PT ;  /* 0x0000000c0e00120c */ /* 0x000fc80003f06070 */
        /* <DEDUP_REMOVED lines=11> */
[----:B------:R-:W-:Y:S01]  /*3530*/  @P2 SEL R9, R13, R9, P0 ;  /* 0x000000090d092207 */ /* 0x000fe20000000000 */
[----:B------:R-:W-:Y:S06]  /*3540*/  BRA.U !UP0, `(.L_x_73) ;  /* 0x0000000908dc7547 */ /* 0x000fec000b800000 */
[----:B------:R-:W-:Y:S01]  /*3550*/  UIADD3 UR9, UP0, UPT, UR8, -0xa00, URZ ;  /* 0xfffff60008097890 */ /* 0x000fe2000ff1e0ff */
[----:B------:R-:W-:Y:S02]  /*3560*/  IMAD.MOV.U32 R3, RZ, RZ, 0x500 ;  /* 0x00000500ff037424 */ /* 0x000fe400078e00ff */
[----:B------:R-:W-:Y:S01]  /*3570*/  IMAD.MOV.U32 R2, RZ, RZ, RZ ;  /* 0x000000ffff027224 */ /* 0x000fe200078e00ff */
[----:B------:R-:W-:Y:S02]  /*3580*/  ULEA.HI.X.SX32 UR8, UR8, 0xffffffff, 0x1, UP0 ;  /* 0xffffffff08087891 */ /* 0x000fe400080f0eff */
[----:B------:R-:W-:Y:S02]  /*3590*/  UIMAD.WIDE.U32 UR12, UR9, -0x33333333, URZ ;  /* 0xcccccccd090c78a5 */ /* 0x000fe4000f8e00ff */
[----:B------:R-:W-:Y:S02]  /*35a0*/  UIMAD.WIDE.U32 UR4, UR8, -0x33333333, URZ ;  /* 0xcccccccd080478a5 */ /* 0x000fe4000f8e00ff */
[----:B------:R-:W-:-:S02]  /*35b0*/  UISETP.GE.U32.AND UP1, UPT, UR9, 0x500, UPT ;  /* 0x000005000900788c */ /* 0x000fc4000bf26070 */
[----:B------:R-:W-:Y:S02]  /*35c0*/  UIMAD.WIDE.U32 UR4, UP0, UR9, -0x33333334, UR4 ;  /* 0xcccccccc090478a5 */ /* 0x000fe4000f800004 */
[----:B------:R-:W-:Y:S02]  /*35d0*/  UISETP.GE.U32.AND.EX UP1, UPT, UR8, URZ, UPT, UP1 ;  /* 0x000000ff0800728c */ /* 0x000fe4000bf26110 */
[----:B------:R-:W-:Y:S02]  /*35e0*/  UIADD3.X UR7, UPT, UPT, URZ, URZ, URZ, UP0, !UPT ;  /* 0x000000ffff077290 */ /* 0x000fe400087fe4ff */
[----:B------:R-:W-:Y:S01]  /*35f0*/  UIADD3 URZ, UP0, UPT, UR13, UR4, URZ ;  /* 0x000000040dff7290 */ /* 0x000fe2000ff1e0ff */
[----:B------:R-:W-:-:S03]  /*3600*/  UMOV UR6, UR5 ;  /* 0x0000000500067c82 */ /* 0x000fc60008000000 */
[----:B------:R-:W-:-:S04]  /*3610*/  UIMAD.WIDE.U32.X UR4, UR8, -0x33333334, UR6, UP0 ;  /* 0xcccccccc080478a5 */ /* 0x000fc800080e0406 */
[----:B------:R-:W-:-:S04]  /*3620*/  USHF.R.U64 UR6, UR4, 0xa, UR5 ;  /* 0x0000000a04067899 */ /* 0x000fc80008001205 */
[----:B------:R-:W-:-:S04]  /*3630*/  ULOP3.LUT UR7, UR6, 0x1, URZ, 0xc0, !UPT ;  /* 0x0000000106077892 */ /* 0x000fc8000f8ec0ff */
[----:B------:R-:W-:-:S04]  /*3640*/  UISETP.NE.U32.AND UP0, UPT, UR7, 0x1, UPT ;  /* 0x000000010700788c */ /* 0x000fc8000bf05070 */
[----:B------:R-:W-:Y:S01]  /*3650*/  UISETP.NE.U32.AND.EX UP0, UPT, URZ, URZ, UPT, UP0 ;  /* 0x000000ffff00728c */ /* 0x000fe2000bf05100 */
[----:B------:R-:W-:Y:S10]  /*3660*/  BRA.U !UP1, `(.L_x_74) ;  /* 0x0000000509b87547 */ /* 0x000ff4000b800000 */
[----:B------:R-:W0:Y:S01]  /*3670*/  LDCU.64 UR8, c[0x0][0x380] ;  /* 0x00007000ff0877ac */ /* 0x000e220008000a00 */
[----:B------:R-:W-:Y:S02]  /*3680*/  IMAD.MOV.U32 R3, RZ, RZ, 0x500 ;  /* 0x00000500ff037424 */ /* 0x000fe400078e00ff */
[----:B------:R-:W-:Y:S01]  /*3690*/  IMAD.MOV.U32 R2, RZ, RZ, RZ ;  /* 0x000000ffff027224 */ /* 0x000fe200078e00ff */
[----:B------:R-:W-:-:S04]  /*36a0*/  UIADD3 UR4, UP1, UPT, UR6, 0x1, URZ ;  /* 0x0000000106047890 */ /* 0x000fc8000ff3e0ff */
[----:B------:R-:W-:Y:S02]  /*36b0*/  ULEA.HI.X UR5, UR5, URZ, URZ, 0x16, UP1 ;  /* 0x000000ff05057291 */ /* 0x000fe400088fb4ff */
[----:B------:R-:W-:Y:S02]  /*36c0*/  ULOP3.LUT UR4, UR4, 0xfffffffe, URZ, 0xc0, !UPT ;  /* 0xfffffffe04047892 */ /* 0x000fe4000f8ec0ff */
[----:B------:R-:W-:Y:S01]  /*36d0*/  ULOP3.LUT UR5, UR5, 0x7fffff, URZ, 0xc0, !UPT ;  /* 0x007fffff05057892 */ /* 0x000fe2000f8ec0ff */
[----:B0-----:R-:W-:-:S04]  /*36e0*/  LEA R28, P0, R0, UR8, 0x4 ;  /* 0x00000008001c7c11 */ /* 0x001fc8000f8020ff */
[----:B------:R-:W-:Y:S02]  /*36f0*/  IADD3 R28, P1, PT, R28, 0xe008, RZ ;  /* 0x0000e0081c1c7810 */ /* 0x000fe40007f3e0ff */
[----:B------:R-:W-:-:S05]  /*3700*/  LEA.HI.X R29, R0, UR9, RZ, 0x4, P0 ;  /* 0x00000009001d7c11 */ /* 0x000fca00080f24ff */
[----:B------:R-:W-:-:S07]  /*3710*/  IMAD.X R29, RZ, RZ, R29, P1 ;  /* 0x000000ffff1d7224 */ /* 0x000fce00008e061d */
.L_x_75:
[----:B------:R-:W2:Y:S04]  /*3720*/  LDG.E.CONSTANT R25, desc[UR10][R28.64+-0x9008] ;  /* 0xff6ff80a1c197981 */ /* 0x000ea8000c1e9900 */
[----:B------:R-:W3:Y:S04]  /*3730*/  LDG.E.64.CONSTANT R22, desc[UR10][R28.64+-0x9000] ;  /* 0xff70000a1c167981 */ /* 0x000ee8000c1e9b00 */
[----:B------:R-:W4:Y:S04]  /*3740*/  LDG.E.CONSTANT R27, desc[UR10][R28.64+-0x8008] ;  /* 0xff7ff80a1c1b7981 */ /* 0x000f28000c1e9900 */
[----:B------:R-:W5:Y:S04]  /*3750*/  LDG.E.64.CONSTANT R10, desc[UR10][R28.64+-0x8000] ;  /* 0xff80000a1c0a7981 */ /* 0x000f68000c1e9b00 */
[----:B------:R-:W5:Y:S04]  /*3760*/  LDG.E.CONSTANT R4, desc[UR10][R28.64+-0x7008] ;  /* 0xff8ff80a1c047981 */ /* 0x000f68000c1e9900 */
        /* <DEDUP_REMOVED lines=8> */
[----:B------:R-:W5:Y:S01]  /*37f0*/  LDG.E.64.CONSTANT R20, desc[UR10][R28.64+-0x3000] ;  /* 0xffd0000a1c147981 */ /* 0x000f62000c1e9b00 */
[----:B--2---:R-:W-:-:S13]  /*3800*/  FSETP.GEU.AND P1, PT, R26, R25, PT ;  /* 0x000000191a00720b */ /* 0x004fda0003f2e000 */
[----:B---3--:R-:W-:-:S04]  /*3810*/  @P1 ISETP.GE.U32.AND P0, PT, R8, R22, PT ;  /* 0x000000160800120c */ /* 0x008fc80003f06070 */
[----:B------:R-:W-:-:S04]  /*3820*/  @P1 ISETP.GE.AND.EX P0, PT, R9, R23, PT, P0 ;  /* 0x000000170900120c */ /* 0x000fc80003f06300 */
[----:B------:R-:W-:-:S04]  /*3830*/  @P1 FSETP.LT.OR P0, PT, R25, R26, !P0 ;  /* 0x0000001a1900120b */ /* 0x000fc80004701400 */
[----:B------:R-:W-:Y:S02]  /*3840*/  @P1 FSEL R25, R26, R25, P0 ;  /* 0x000000191a191208 */ /* 0x000fe40000000000 */
[----:B------:R-:W-:Y:S01]  /*3850*/  @P1 SEL R22, R8, R22, P0 ;  /* 0x0000001608161207 */ /* 0x000fe20000000000 */
[----:B------:R-:W2:Y:S01]  /*3860*/  LDG.E.CONSTANT R26, desc[UR10][R28.64+-0x8] ;  /* 0xfffff80a1c1a7981 */ /* 0x000ea2000c1e9900 */
[----:B----4-:R-:W-:Y:S02]  /*3870*/  FSETP.GEU.AND P2, PT, R25, R27, PT ;  /* 0x0000001b1900720b */ /* 0x010fe40003f4e000 */
[----:B------:R-:W-:Y:S02]  /*3880*/  @P1 SEL R23, R9, R23, P0 ;  /* 0x0000001709171207 */ /* 0x000fe40000000000 */
[----:B------:R0:W3:Y:S09]  /*3890*/  LDG.E.64.CONSTANT R8, desc[UR10][R28.64] ;  /* 0x0000000a1c087981 */ /* 0x0000f2000c1e9b00 */
[----:B-----5:R-:W-:-:S04]  /*38a0*/  @P2 ISETP.GE.U32.AND P0, PT, R22, R10, PT ;  /* 0x0000000a1600220c */ /* 0x020fc80003f06070 */
[----:B------:R-:W-:-:S04]  /*38b0*/  @P2 ISETP.GE.AND.EX P0, PT, R23, R11, PT, P0 ;  /* 0x0000000b1700220c */ /* 0x000fc80003f06300 */
[----:B------:R-:W-:-:S04]  /*38c0*/  @P2 FSETP.LT.OR P0, PT, R27, R25, !P0 ;  /* 0x000000191b00220b */ /* 0x000fc80004701400 */
[----:B------:R-:W-:Y:S02]  /*38d0*/  @P2 FSEL R27, R25, R27, P0 ;  /* 0x0000001b191b2208 */ /* 0x000fe40000000000 */
[----:B------:R-:W4:Y:S02]  /*38e0*/  LDG.E.CONSTANT R25, desc[UR10][R28.64+-0x2008] ;  /* 0xffdff80a1c197981 */ /* 0x000f24000c1e9900 */
[----:B------:R-:W-:Y:S02]  /*38f0*/  FSETP.GEU.AND P1, PT, R27, R4, PT ;  /* 0x000000041b00720b */ /* 0x000fe40003f2e000 */
[----:B------:R-:W-:Y:S02]  /*3900*/  @P2 SEL R10, R22, R10, P0 ;  /* 0x0000000a160a2207 */ /* 0x000fe40000000000 */
[----:B------:R-:W-:Y:S02]  /*3910*/  @P2 SEL R11, R23, R11, P0 ;  /* 0x0000000b170b2207 */ /* 0x000fe40000000000 */
[----:B------:R-:W5:Y:S07]  /*3920*/  LDG.E.64.CONSTANT R22, desc[UR10][R28.64+-0x2000] ;  /* 0xffe0000a1c167981 */ /* 0x000f6e000c1e9b00 */
[----:B------:R-:W-:-:S04]  /*3930*/  @P1 ISETP.GE.U32.AND P0, PT, R10, R12, PT ;  /* 0x0000000c0a00120c */ /* 0x000fc80003f06070 */
[----:B------:R-:W-:-:S04]  /*3940*/  @P1 ISETP.GE.AND.EX P0, PT, R11, R13, PT, P0 ;  /* 0x0000000d0b00120c */ /* 0x000fc80003f06300 */
[----:B------:R-:W-:-:S04]  /*3950*/  @P1 FSETP.LT.OR P0, PT, R4, R27, !P0 ;  /* 0x0000001b0400120b */ /* 0x000fc80004701400 */
[----:B------:R-:W-:Y:S02]  /*3960*/  @P1 FSEL R4, R27, R4, P0 ;  /* 0x000000041b041208 */ /* 0x000fe40000000000 */
[----:B------:R-:W2:Y:S01]  /*3970*/  LDG.E.CONSTANT R27, desc[UR10][R28.64+-0x1008] ;  /* 0xffeff80a1c1b7981 */ /* 0x000ea2000c1e9900 */
[----:B------:R-:W-:Y:S02]  /*3980*/  @P1 SEL R12, R10, R12, P0 ;  /* 0x0000000c0a0c1207 */ /* 0x000fe40000000000 */
[----:B------:R-:W-:Y:S02]  /*3990*/  @P1 SEL R13, R11, R13, P0 ;  /* 0x0000000d0b0d1207 */ /* 0x000fe40000000000 */
[----:B------:R-:W3:Y:S01]  /*39a0*/  LDG.E.64.CONSTANT R10, desc[UR10][R28.64+-0x1000] ;  /* 0xfff0000a1c0a7981 */ /* 0x000ee2000c1e9b00 */
[----:B------:R-:W-:-:S13]  /*39b0*/  FSETP.GEU.AND P2, PT, R4, R5, PT ;  /* 0x000000050400720b */ /* 0x000fda0003f4e000 */
[----:B------:R-:W-:-:S04]  /*39c0*/  @P2 ISETP.GE.U32.AND P0, PT, R12, R14, PT ;  /* 0x0000000e0c00220c */ /* 0x000fc80003f06070 */
[----:B------:R-:W-:-:S04]  /*39d0*/  @P2 ISETP.GE.AND.EX P0, PT, R13, R15, PT, P0 ;  /* 0x0000000f0d00220c */ /* 0x000fc80003f06300 */
[----:B------:R-:W-:-:S04]  /*39e0*/  @P2 FSETP.LT.OR P0, PT, R5, R4, !P0 ;  /* 0x000000040500220b */ /* 0x000fc80004701400 */
[----:B------:R-:W-:-:S04]  /*39f0*/  @P2 FSEL R5, R4, R5, P0 ;  /* 0x0000000504052208 */ /* 0x000fc80000000000 */
[----:B------:R-:W-:Y:S02]  /*3a00*/  FSETP.GEU.AND P1, PT, R5, R6, PT ;  /* 0x000000060500720b */ /* 0x000fe40003f2e000 */
[----:B------:R-:W-:Y:S02]  /*3a10*/  @P2 SEL R14, R12, R14, P0 ;  /* 0x0000000e0c0e2207 */ /* 0x000fe40000000000 */
[----:B------:R-:W-:-:S09]  /*3a20*/  @P2 SEL R15, R13, R15, P0 ;  /* 0x0000000f0d0f2207 */ /* 0x000fd20000000000 */
        /* <DEDUP_REMOVED lines=17> */
[----:B------:R-:W-:Y:S02]  /*3b40*/  @P1 FSEL R24, R7, R24, P0 ;  /* 0x0000001807181208 */ /* 0x000fe40000000000 */
[----:B------:R-:W-:Y:S02]  /*3b50*/  @P1 SEL R20, R18, R20, P0 ;  /* 0x0000001412141207 */ /* 0x000fe40000000000 */
[----:B------:R-:W-:Y:S01]  /*3b60*/  @P1 SEL R21, R19, R21, P0 ;  /* 0x0000001513151207 */ /* 0x000fe20000000000 */
[----:B------:R-:W-:-:S04]  /*3b70*/  UIADD3 UR4, UP1, UPT, UR4, -0x2, URZ ;  /* 0xfffffffe04047890 */ /* 0x000fc8000ff3e0ff */
[----:B------:R-:W-:Y:S02]  /*3b80*/  UIADD3.X UR5, UPT, UPT, UR5, -0x1, URZ, UP1, !UPT ;  /* 0xffffffff05057890 */ /* 0x000fe40008ffe4ff */
[----:B------:R-:W-:-:S04]  /*3b90*/  UISETP.NE.U32.AND UP1, UPT, UR4, URZ, UPT ;  /* 0x000000ff0400728c */ /* 0x000fc8000bf25070 */
[----:B------:R-:W-:Y:S01]  /*3ba0*/  UISETP.NE.AND.EX UP1, UPT, UR5, URZ, UPT, UP1 ;  /* 0x000000ff0500728c */ /* 0x000fe2000bf25310 */
[----:B----4-:R-:W-:-:S13]  /*3bb0*/  FSETP.GEU.AND P2, PT, R24, R25, PT ;  /* 0x000000191800720b */ /* 0x010fda0003f4e000 */
[----:B-----5:R-:W-:-:S04]  /*3bc0*/  @P2 ISETP.GE.U32.AND P0, PT, R20, R22, PT ;  /* 0x000000161400220c */ /* 0x020fc80003f06070 */
[----:B------:R-:W-:-:S04]  /*3bd0*/  @P2 ISETP.GE.AND.EX P0, PT, R21, R23, PT, P0 ;  /* 0x000000171500220c */ /* 0x000fc80003f06300 */
[----:B------:R-:W-:-:S04]  /*3be0*/  @P2 FSETP.LT.OR P0, PT, R25, R24, !P0 ;  /* 0x000000181900220b */ /* 0x000fc80004701400 */
[----:B------:R-:W-:-:S04]  /*3bf0*/  @P2 FSEL R25, R24, R25, P0 ;  /* 0x0000001918192208 */ /* 0x000fc80000000000 */
[----:B--2---:R-:W-:Y:S02]  /*3c00*/  FSETP.GEU.AND P3, PT, R25, R27, PT ;  /* 0x0000001b1900720b */ /* 0x004fe40003f6e000 */
[----:B------:R-:W-:Y:S02]  /*3c10*/  @P2 SEL R22, R20, R22, P0 ;  /* 0x0000001614162207 */ /* 0x000fe40000000000 */
[----:B------:R-:W-:-:S09]  /*3c20*/  @P2 SEL R23, R21, R23, P0 ;  /* 0x0000001715172207 */ /* 0x000fd20000000000 */
[----:B---3--:R-:W-:-:S04]  /*3c30*/  @P3 ISETP.GE.U32.AND P0, PT, R22, R10, PT ;  /* 0x0000000a1600320c */ /* 0x008fc80003f06070 */
[----:B------:R-:W-:-:S04]  /*3c40*/  @P3 ISETP.GE.AND.EX P0, PT, R23, R11, PT, P0 ;  /* 0x0000000b1700320c */ /* 0x000fc80003f06300 */
[----:B------:R-:W-:-:S04]  /*3c50*/  @P3 FSETP.LT.OR P0, PT, R27, R25, !P0 ;  /* 0x000000191b00320b */ /* 0x000fc80004701400 */
[----:B------:R-:W-:-:S04]  /*3c60*/  @P3 FSEL R27, R25, R27, P0 ;  /* 0x0000001b191b3208 */ /* 0x000fc80000000000 */
[----:B------:R-:W-:Y:S02]  /*3c70*/  FSETP.GEU.AND P1, PT, R27, R26, PT ;  /* 0x0000001a1b00720b */ /* 0x000fe40003f2e000 */
[----:B------:R-:W-:Y:S02]  /*3c80*/  @P3 SEL R10, R22, R10, P0 ;  /* 0x0000000a160a3207 */ /* 0x000fe40000000000 */
[----:B------:R-:W-:Y:S02]  /*3c90*/  @P3 SEL R11, R23, R11, P0 ;  /* 0x0000000b170b3207 */ /* 0x000fe40000000000 */
[----:B0-----:R-:W-:-:S07]  /*3ca0*/  IADD3 R28, P3, PT, R28, 0xa000, RZ ;  /* 0x0000a0001c1c7810 */ /* 0x001fce0007f7e0ff */
[----:B------:R-:W-:-:S04]  /*3cb0*/  @P1 ISETP.GE.U32.AND P0, PT, R10, R8, PT ;  /* 0x000000080a00120c */ /* 0x000fc80003f06070 */
[----:B------:R-:W-:Y:S02]  /*3cc0*/  @P1 ISETP.GE.AND.EX P0, PT, R11, R9, PT, P0 ;  /* 0x000000090b00120c */ /* 0x000fe40003f06300 */
[----:B------:R-:W-:Y:S02]  /*3cd0*/  IADD3 R3, P2, PT, R3, 0xa00, RZ ;  /* 0x00000a0003037810 */ /* 0x000fe40007f5e0ff */
[----:B------:R-:W-:Y:S01]  /*3ce0*/  @P1 FSETP.LT.OR P0, PT, R26, R27, !P0 ;  /* 0x0000001b1a00120b */ /* 0x000fe20004701400 */
[----:B------:R-:W-:Y:S02]  /*3cf0*/  IMAD.X R29, RZ, RZ, R29, P3 ;  /* 0x000000ffff1d7224 */ /* 0x000fe400018e061d */
[----:B------:R-:W-:Y:S01]  /*3d00*/  IMAD.X R2, RZ, RZ, R2, P2 ;  /* 0x000000ffff027224 */ /* 0x000fe200010e0602 */
[----:B------:R-:W-:Y:S02]  /*3d10*/  @P1 FSEL R26, R27, R26, P0 ;  /* 0x0000001a1b1a1208 */ /* 0x000fe40000000000 */
[----:B------:R-:W-:-:S02]  /*3d20*/  @P1 SEL R8, R10, R8, P0 ;  /* 0x000000080a081207 */ /* 0x000fc40000000000 */
[----:B------:R-:W-:Y:S01]  /*3d30*/  @P1 SEL R9, R11, R9, P0 ;  /* 0x000000090b091207 */ /* 0x000fe20000000000 */
[----:B------:R-:W-:Y:S06]  /*3d40*/  BRA.U UP1, `(.L_x_75) ;  /* 0xfffffff901747547 */ /* 0x000fec000b83ffff */
.L_x_74:
[----:B------:R-:W-:Y:S05]  /*3d50*/  BRA.U !UP0, `(.L_x_73) ;  /* 0x0000000108d87547 */ /* 0x000fea000b800000 */
[----:B------:R-:W0:Y:S02]  /*3d60*/  LDC.64 R4, c[0x0][0x380] ;  /* 0x0000e000ff047b82 */ /* 0x000e240000000a00 */
[----:B0-----:R-:W-:-:S03]  /*3d70*/  IMAD.WIDE.U32 R4, R0, 0x10, R4 ;  /* 0x0000001000047825 */ /* 0x001fc600078e0004 */
[----:B------:R-:W-:-:S04]  /*3d80*/  LEA R14, P0, R3, R4, 0x4 ;  /* 0x00000004030e7211 */ /* 0x000fc800078020ff */
[----:B------:R-:W-:-:S05]  /*3d90*/  LEA.HI.X R15, R3, R5, R2, 0x4, P0 ;  /* 0x00000005030f7211 */ /* 0x000fca00000f2402 */
        /* <DEDUP_REMOVED lines=38> */
[----:B------:R-:W-:Y:S02]  /*4000*/  @P2 SEL R13, R5, R13, P0 ;  /* 0x0000000d050d2207 */ /* 0x000fe40000000000 */
[----:B------:R-:W-:-:S05]  /*4010*/  IADD3 R3, P2, PT, R3, 0x500, RZ ;  /* 0x0000050003037810 */ /* 0x000fca0007f5e0ff */
[----:B------:R-:W-:-:S04]  /*4020*/  IMAD.X R2, RZ, RZ, R2, P2 ;  /* 0x000000ffff027224 */ /* 0x000fc800010e0602 */
[----:B------:R-:W-:-:S04]  /*4030*/  @P1 ISETP.GE.U32.AND P0, PT, R12, R16, PT ;  /* 0x000000100c00120c */ /* 0x000fc80003f06070 */
[----:B------:R-:W-:-:S04]  /*4040*/  @P1 ISETP.GE.AND.EX P0, PT, R13, R17, PT, P0 ;  /* 0x000000110d00120c */ /* 0x000fc80003f06300 */
[----:B------:R-:W-:-:S04]  /*4050*/  @P1 FSETP.LT.OR P0, PT, R23, R20, !P0 ;  /* 0x000000141700120b */ /* 0x000fc80004701400 */
[----:B------:R-:W-:Y:S02]  /*4060*/  @P1 SEL R16, R12, R16, P0 ;  /* 0x000000100c101207 */ /* 0x000fe40000000000 */
[----:B------:R-:W-:Y:S02]  /*4070*/  @P1 SEL R17, R13, R17, P0 ;  /* 0x000000110d111207 */ /* 0x000fe40000000000 */
[----:B------:R-:W-:Y:S01]  /*4080*/  @P1 FSEL R23, R20, R23, P0 ;  /* 0x0000001714171208 */ /* 0x000fe20000000000 */
[----:B------:R-:W-:Y:S02]  /*4090*/  IMAD.MOV.U32 R8, RZ, RZ, R16 ;  /* 0x000000ffff087224 */ /* 0x000fe400078e0010 */
[----:B------:R-:W-:Y:S02]  /*40a0*/  IMAD.MOV.U32 R9, RZ, RZ, R17 ;  /* 0x000000ffff097224 */ /* 0x000fe400078e0011 */
[----:B------:R-:W-:-:S07]  /*40b0*/  IMAD.MOV.U32 R26, RZ, RZ, R23 ;  /* 0x000000ffff1a7224 */ /* 0x000fce00078e0017 */
.L_x_73:
[----:B------:R-:W0:Y:S02]  /*40c0*/  LDCU UR4, c[0x0][0x390] ;  /* 0x00007200ff0477ac */ /* 0x000e240008000800 */
[----:B0-----:R-:W-:Y:S02]  /*40d0*/  USHF.R.S32.HI UR5, URZ, 0x1f, UR4 ;  /* 0x0000001fff057899 */ /* 0x001fe40008011404 */
[----:B------:R-:W-:-:S04]  /*40e0*/  ISETP.GE.U32.AND P0, PT, R3, UR4, PT ;  /* 0x0000000403007c0c */ /* 0x000fc8000bf06070 */
[----:B------:R-:W-:-:S13]  /*40f0*/  ISETP.GE.AND.EX P0, PT, R2, UR5, PT, P0 ;  /* 0x0000000502007c0c */ /* 0x000fda000bf06300 */
[----:B------:R-:W-:Y:S05]  /*4100*/  @P0 BRA `(.L_x_76) ;  /* 0x0000000800480947 */ /* 0x000fea0003800000 */
[----:B------:R-:W-:Y:S01]  /*4110*/  IADD3 R5, PT, PT, -R3, UR4, RZ ;  /* 0x0000000403057c10 */ /* 0x000fe2000fffe1ff */
[----:B------:R-:W-:Y:S03]  /*4120*/  BSSY.RECONVERGENT B1, `(.L_x_76) ;  /* 0x0000090000017945 */ /* 0x000fe60003800200 */
[----:B------:R-:W-:-:S13]  /*4130*/  ISETP.GE.AND P0, PT, R0, R5, PT ;  /* 0x000000050000720c */ /* 0x000fda0003f06270 */
[----:B------:R-:W-:Y:S05]  /*4140*/  @P0 BRA `(.L_x_77) ;  /* 0x0000000800340947 */ /* 0x000fea0003800000 */
[----:B------:R-:W-:Y:S01]  /*4150*/  LOP3.LUT R4, RZ, R0, RZ, 0x33, !PT ;  /* 0x00000000ff047212 */ /* 0x000fe200078e33ff */
[----:B------:R-:W-:Y:S03]  /*4160*/  BSSY.RECONVERGENT B2, `(.L_x_78) ;  /* 0x000002d000027945 */ /* 0x000fe60003800200 */
[----:B------:R-:W-:-:S04]  /*4170*/  IADD3 R14, PT, PT, -R3, UR4, R4 ;  /* 0x00000004030e7c10 */ /* 0x000fc8000fffe104 */
[----:B------:R-:W-:-:S04]  /*4180*/  LOP3.LUT R4, R14, 0x300, RZ, 0xc0, !PT ;  /* 0x000003000e047812 */ /* 0x000fc800078ec0ff */
[----:B------:R-:W-:Y:S01]  /*4190*/  ISETP.NE.AND P0, PT, R4, 0x300, PT ;  /* 0x000003000400780c */ /* 0x000fe20003f05270 */
[----:B------:R-:W-:-:S12]  /*41a0*/  IMAD.MOV.U32 R4, RZ, RZ, R0 ;  /* 0x000000ffff047224 */ /* 0x000fd800078e0000 */
[----:B------:R-:W-:Y:S05]  /*41b0*/  @!P0 BRA `(.L_x_79) ;  /* 0x00000000009c8947 */ /* 0x000fea0003800000 */
[----:B------:R-:W0:Y:S01]  /*41c0*/  LDCU.64 UR6, c[0x0][0x380] ;  /* 0x00007000ff0677ac */ /* 0x000e220008000a00 */
[----:B------:R-:W-:Y:S02]  /*41d0*/  IADD3 R11, P0, PT, R0, R3, RZ ;  /* 0x00000003000b7210 */ /* 0x000fe40007f1e0ff */
[----:B------:R-:W-:-:S03]  /*41e0*/  LEA.HI R4, R14, 0x1, RZ, 0x18 ;  /* 0x000000010e047811 */ /* 0x000fc600078fc0ff */
[----:B------:R-:W-:Y:S01]  /*41f0*/  IMAD.X R10, RZ, RZ, R2, P0 ;  /* 0x000000ffff0a7224 */ /* 0x000fe200000e0602 */
[----:B------:R-:W-:Y:S01]  /*4200*/  LOP3.LUT R6, R4, 0x3, RZ, 0xc0, !PT ;  /* 0x0000000304067812 */ /* 0x000fe200078ec0ff */
[----:B------:R-:W-:-:S04]  /*4210*/  IMAD.MOV.U32 R4, RZ, RZ, R0 ;  /* 0x000000ffff047224 */ /* 0x000fc800078e0000 */
[----:B------:R-:W-:Y:S01]  /*4220*/  IMAD.MOV R12, RZ, RZ, -R6 ;  /* 0x000000ffff0c7224 */ /* 0x000fe200078e0a06 */
[----:B0-----:R-:W-:-:S04]  /*4230*/  LEA R13, P1, R11, UR6, 0x4 ;  /* 0x000000060b0d7c11 */ /* 0x001fc8000f8220ff */
[----:B------:R-:W-:-:S09]  /*4240*/  LEA.HI.X R11, R11, UR7, R10, 0x4, P1 ;  /* 0x000000070b0b7c11 */ /* 0x000fd200088f240a */
.L_x_82:
[----:B------:R-:W-:-:S05]  /*4250*/  IMAD.MOV.U32 R10, RZ, RZ, R13 ;  /* 0x000000ffff0a7224 */ /* 0x000fca00078e000d */
[----:B------:R-:W2:Y:S04]  /*4260*/  LDG.E.CONSTANT R16, desc[UR10][R10.64] ;  /* 0x0000000a0a107981 */ /* 0x000ea8000c1e9900 */
[----:B------:R-:W3:Y:S01]  /*4270*/  LDG.E.64.CONSTANT R6, desc[UR10][R10.64+0x8] ;  /* 0x0000080a0a067981 */ /* 0x000ee2000c1e9b00 */
[----:B------:R-:W-:Y:S01]  /*4280*/  VIADD R12, R12, 0x1 ;  /* 0x000000010c0c7836 */ /* 0x000fe20000000000 */
[----:B------:R-:W-:Y:S01]  /*4290*/  BSSY.RECONVERGENT B3, `(.L_x_80) ;  /* 0x0000016000037945 */ /* 0x000fe20003800200 */
[----:B------:R-:W-:Y:S01]  /*42a0*/  IMAD.MOV.U32 R17, RZ, RZ, R8 ;  /* 0x000000ffff117224 */ /* 0x000fe200078e0008 */
        /* <DEDUP_REMOVED lines=20> */
.L_x_81:
[----:B------:R-:W-:Y:S05]  /*43f0*/  BSYNC.RECONVERGENT B3 ;  /* 0x0000000000037941 */ /* 0x000fea0003800200 */
.L_x_80:
[----:B------:R-:W-:Y:S02]  /*4400*/  IMAD.X R11, RZ, RZ, R11, P3 ;  /* 0x000000ffff0b7224 */ /* 0x000fe400018e060b */
[----:B------:R-:W-:Y:S01]  /*4410*/  VIADD R4, R4, 0x100 ;  /* 0x0000010004047836 */ /* 0x000fe20000000000 */
[----:B------:R-:W-:Y:S06]  /*4420*/  @P2 BRA `(.L_x_82) ;  /* 0xfffffffc00882947 */ /* 0x000fec000383ffff */
.L_x_79:
[----:B------:R-:W-:Y:S05]  /*4430*/  BSYNC.RECONVERGENT B2 ;  /* 0x0000000000027941 */ /* 0x000fea0003800200 */
.L_x_78:
[----:B------:R-:W-:-:S13]  /*4440*/  ISETP.GE.U32.AND P0, PT, R14, 0x300, PT ;  /* 0x000003000e00780c */ /* 0x000fda0003f06070 */
[----:B------:R-:W-:Y:S05]  /*4450*/  @!P0 BRA `(.L_x_77) ;  /* 0x0000000400708947 */ /* 0x000fea0003800000 */
[----:B------:R-:W0:Y:S01]  /*4460*/  LDCU.64 UR6, c[0x0][0x380] ;  /* 0x00007000ff0677ac */ /* 0x000e220008000a00 */
[----:B------:R-:W-:-:S05]  /*4470*/  IADD3 R3, P0, PT, R4, R3, RZ ;  /* 0x0000000304037210 */ /* 0x000fca0007f1e0ff */
[----:B------:R-:W-:Y:S01]  /*4480*/  IMAD.X R2, RZ, RZ, R2, P0 ;  /* 0x000000ffff027224 */ /* 0x000fe200000e0602 */
[----:B0-----:R-:W-:-:S04]  /*4490*/  LEA R10, P1, R3, UR6, 0x4 ;  /* 0x00000006030a7c11 */ /* 0x001fc8000f8220ff */
[----:B------:R-:W-:Y:S02]  /*44a0*/  IADD3 R10, P0, PT, R10, 0x3008, RZ ;  /* 0x000030080a0a7810 */ /* 0x000fe40007f1e0ff */
[----:B------:R-:W-:-:S05]  /*44b0*/  LEA.HI.X R11, R3, UR7, R2, 0x4, P1 ;  /* 0x00000007030b7c11 */ /* 0x000fca00088f2402 */
[----:B------:R-:W-:-:S07]  /*44c0*/  IMAD.X R11, RZ, RZ, R11, P0 ;  /* 0x000000ffff0b7224 */ /* 0x000fce00000e060b */
.L_x_91:
[----:B------:R-:W2:Y:S04]  /*44d0*/  LDG.E.CONSTANT R17, desc[UR10][R10.64+-0x3008] ;  /* 0xffcff80a0a117981 */ /* 0x000ea8000c1e9900 */
[----:B------:R-:W3:Y:S04]  /*44e0*/  LDG.E.64.CONSTANT R14, desc[UR10][R10.64+-0x3000] ;  /* 0xffd0000a0a0e7981 */ /* 0x000ee8000c1e9b00 */
[----:B------:R0:W5:Y:S04]  /*44f0*/  LDG.E.CONSTANT R23, desc[UR10][R10.64+-0x2008] ;  /* 0xffdff80a0a177981 */ /* 0x000168000c1e9900 */
        /* <DEDUP_REMOVED lines=22> */
.L_x_84:
[----:B------:R-:W-:Y:S05]  /*4660*/  BSYNC.RECONVERGENT B2 ;  /* 0x0000000000027941 */ /* 0x000fea0003800200 */
.L_x_83:
        /* <DEDUP_REMOVED lines=17> */
.L_x_86:
[----:B------:R-:W-:Y:S05]  /*4780*/  BSYNC.RECONVERGENT B2 ;  /* 0x0000000000027941 */ /* 0x000fea0003800200 */
.L_x_85:
        /* <DEDUP_REMOVED lines=17> */
.L_x_88:
[----:B------:R-:W-:Y:S05]  /*48a0*/  BSYNC.RECONVERGENT B2 ;  /* 0x0000000000027941 */ /* 0x000fea0003800200 */
.L_x_87:
        /* <DEDUP_REMOVED lines=17> */
.L_x_90:
[----:B------:R-:W-:Y:S05]  /*49c0*/  BSYNC.RECONVERGENT B2 ;  /* 0x0000000000027941 */ /* 0x000fea0003800200 */
.L_x_89:
[----:B------:R-:W-:Y:S01]  /*49d0*/  VIADD R4, R4, 0x400 ;  /* 0x0000040004047836 */ /* 0x000fe20000000000 */
[----:B------:R-:W-:-:S04]  /*49e0*/  IADD3 R10, P1, PT, R10, 0x4000, RZ ;  /* 0x000040000a0a7810 */ /* 0x000fc80007f3e0ff */
[----:B------:R-:W-:Y:S01]  /*49f0*/  ISETP.GE.AND P0, PT, R4, R5, PT ;  /* 0x000000050400720c */ /* 0x000fe20003f06270 */
[----:B------:R-:W-:-:S12]  /*4a00*/  IMAD.X R11, RZ, RZ, R11, P1 ;  /* 0x000000ffff0b7224 */ /* 0x000fd800008e060b */
[----:B------:R-:W-:Y:S05]  /*4a10*/  @!P0 BRA `(.L_x_91) ;  /* 0xfffffff800ac8947 */ /* 0x000fea000383ffff */
.L_x_77:
[----:B------:R-:W-:Y:S05]  /*4a20*/  BSYNC.RECONVERGENT B1 ;  /* 0x0000000000017941 */ /* 0x000fea0003800200 */
.L_x_76:
[----:B------:R-:W0:Y:S01]  /*4a30*/  S2R R2, SR_LANEID ;  /* 0x0000000000027919 */ /* 0x000e220000000000 */
[----:B------:R-:W-:Y:S01]  /*4a40*/  BSSY.RECONVERGENT B1, `(.L_x_92) ;  /* 0x000001e000017945 */ /* 0x000fe20003800200 */
[----:B------:R-:W-:Y:S01]  /*4a50*/  IMAD.MOV.U32 R6, RZ, RZ, R8 ;  /* 0x000000ffff067224 */ /* 0x000fe200078e0008 */
[----:B------:R1:W2:Y:S01]  /*4a60*/  SHFL.DOWN PT, R3, R26, 0x1, 0x1f ;  /* 0x08201f001a037f89 */ /* 0x0002a200000e0000 */
[----:B------:R-:W-:-:S03]  /*4a70*/  IMAD.MOV.U32 R7, RZ, RZ, R9 ;  /* 0x000000ffff077224 */ /* 0x000fc600078e0009 */
[----:B------:R1:W3:Y:S04]  /*4a80*/  SHFL.DOWN PT, R5, R8, 0x1, 0x1f ;  /* 0x08201f0008057f89 */ /* 0x0002e800000e0000 */
[----:B------:R1:W4:Y:S01]  /*4a90*/  SHFL.DOWN PT, R4, R9, 0x1, 0x1f ;  /* 0x08201f0009047f89 */ /* 0x00032200000e0000 */
[C---:B0-----:R-:W-:Y:S02]  /*4aa0*/  ISETP.GT.AND P0, PT, R2.reuse, 0x1e, PT ;  /* 0x0000001e0200780c */ /* 0x041fe40003f04270 */
[C---:B------:R-:W-:Y:S02]  /*4ab0*/  ISETP.GT.AND P1, PT, R2.reuse, 0x1d, PT ;  /* 0x0000001d0200780c */ /* 0x040fe40003f24270 */
[C---:B------:R-:W-:Y:S02]  /*4ac0*/  ISETP.GT.AND P5, PT, R2.reuse, 0x1b, PT ;  /* 0x0000001b0200780c */ /* 0x040fe40003fa4270 */
[----:B------:R-:W-:-:S02]  /*4ad0*/  ISETP.GT.AND P4, PT, R2, 0x17, PT ;  /* 0x000000170200780c */ /* 0x000fc40003f84270 */
[C---:B------:R-:W-:Y:S02]  /*4ae0*/  ISETP.GT.AND P3, PT, R2.reuse, 0xf, PT ;  /* 0x0000000f0200780c */ /* 0x040fe40003f64270 */
[----:B------:R-:W-:Y:S01]  /*4af0*/  ISETP.NE.AND P2, PT, R2, RZ, PT ;  /* 0x000000ff0200720c */ /* 0x000fe20003f45270 */
[----:B------:R-:W-:Y:S02]  /*4b00*/  IMAD.MOV.U32 R2, RZ, RZ, R26 ;  /* 0x000000ffff027224 */ /* 0x000fe400078e001a */
[----:B-1234-:R-:W-:Y:S10]  /*4b10*/  @P0 BRA `(.L_x_93) ;  /* 0x0000000000400947 */ /* 0x01eff40003800000 */
        /* <DEDUP_REMOVED lines=9> */
[----:B------:R-:W-:-:S04]  /*4bb0*/  @!P6 ISETP.GE.U32.AND P0, PT, R8, R5, PT ;  /* 0x000000050800e20c */ /* 0x000fc80003f06070 */
[----:B------:R-:W-:-:S04]  /*4bc0*/  @!P6 ISETP.GE.AND.EX P0, PT, R9, R4, PT, P0 ;  /* 0x000000040900e20c */ /* 0x000fc80003f06300 */
[----:B------:R-:W-:Y:S02]  /*4bd0*/  @!P6 FSEL R2, R26, R3, !P0 ;  /* 0x000000031a02e208 */ /* 0x000fe40004000000 */
[----:B------:R-:W-:-:S04]  /*4be0*/  @!P6 ISETP.LT.U32.AND P0, PT, R8, R5, PT ;  /* 0x000000050800e20c */ /* 0x000fc80003f01070 */
[----:B------:R-:W-:-:S04]  /*4bf0*/  @!P6 ISETP.LT.AND.EX P0, PT, R9, R4, PT, P0 ;  /* 0x000000040900e20c */ /* 0x000fc80003f01300 */
[----:B------:R-:W-:Y:S02]  /*4c00*/  @!P6 SEL R6, R8, R5, P0 ;  /* 0x000000050806e207 */ /* 0x000fe40000000000 */
[----:B------:R-:W-:-:S07]  /*4c10*/  @!P6 SEL R7, R9, R4, P0 ;  /* 0x000000040907e207 */ /* 0x000fce0000000000 */
.L_x_93:
[----:B------:R-:W-:Y:S05]  /*4c20*/  BSYNC.RECONVERGENT B1 ;  /* 0x0000000000017941 */ /* 0x000fea0003800200 */
.L_x_92:
[----:B------:R0:W1:Y:S01]  /*4c30*/  SHFL.DOWN PT, R9, R2, 0x2, 0x1f ;  /* 0x08401f0002097f89 */ /* 0x00006200000e0000 */
[----:B------:R-:W-:Y:S01]  /*4c40*/  BSSY.RECONVERGENT B1, `(.L_x_94) ;  /* 0x0000017000017945 */ /* 0x000fe20003800200 */
[----:B------:R-:W-:Y:S02]  /*4c50*/  IMAD.MOV.U32 R3, RZ, RZ, R2 ;  /* 0x000000ffff037224 */ /* 0x000fe400078e0002 */
[----:B------:R0:W2:Y:S01]  /*4c60*/  SHFL.DOWN PT, R11, R6, 0x2, 0x1f ;  /* 0x08401f00060b7f89 */ /* 0x0000a200000e0000 */
[----:B------:R-:W-:Y:S02]  /*4c70*/  IMAD.MOV.U32 R4, RZ, RZ, R6 ;  /* 0x000000ffff047224 */ /* 0x000fe400078e0006 */
[----:B------:R-:W-:Y:S01]  /*4c80*/  IMAD.MOV.U32 R5, RZ, RZ, R7 ;  /* 0x000000ffff057224 */ /* 0x000fe200078e0007 */
[----:B------:R0:W3:Y:S01]  /*4c90*/  SHFL.DOWN PT, R8, R7, 0x2, 0x1f ;  /* 0x08401f0007087f89 */ /* 0x0000e200000e0000 */
[----:B------:R-:W-:Y:S05]  /*4ca0*/  @P1 BRA `(.L_x_95) ;  /* 0x0000000000401947 */ /* 0x000fea0003800000 */
[----:B-1----:R-:W-:Y:S01]  /*4cb0*/  FSETP.GEU.AND P0, PT, R2, R9, PT ;  /* 0x000000090200720b */ /* 0x002fe20003f0e000 */
[----:B------:R-:W-:Y:S02]  /*4cc0*/  IMAD.MOV.U32 R3, RZ, RZ, R9 ;  /* 0x000000ffff037224 */ /* 0x000fe400078e0009 */
[----:B--2---:R-:W-:Y:S02]  /*4cd0*/  IMAD.MOV.U32 R4, RZ, RZ, R11 ;  /* 0x000000ffff047224 */ /* 0x004fe400078e000b */
        /* <DEDUP_REMOVED lines=13> */
.L_x_95:
[----:B------:R-:W-:Y:S05]  /*4db0*/  BSYNC.RECONVERGENT B1 ;  /* 0x0000000000017941 */ /* 0x000fea0003800200 */
.L_x_94:
[----:B---3--:R3:W4:Y:S01]  /*4dc0*/  SHFL.DOWN PT, R8, R3, 0x4, 0x1f ;  /* 0x08801f0003087f89 */ /* 0x00872200000e0000 */
[----:B------:R-:W-:Y:S01]  /*4dd0*/  BSSY.RECONVERGENT B1, `(.L_x_96) ;  /* 0x0000017000017945 */ /* 0x000fe20003800200 */
[----:B0-----:R-:W-:Y:S02]  /*4de0*/  IMAD.MOV.U32 R2, RZ, RZ, R3 ;  /* 0x000000ffff027224 */ /* 0x001fe400078e0003 */
[----:B-1----:R3:W0:Y:S01]  /*4df0*/  SHFL.DOWN PT, R9, R4, 0x4, 0x1f ;  /* 0x08801f0004097f89 */ /* 0x00262200000e0000 */
[----:B------:R-:W-:Y:S02]  /*4e00*/  IMAD.MOV.U32 R6, RZ, RZ, R4 ;  /* 0x000000ffff067224 */ /* 0x000fe400078e0004 */
[----:B------:R-:W-:Y:S01]  /*4e10*/  IMAD.MOV.U32 R7, RZ, RZ, R5 ;  /* 0x000000ffff077224 */ /* 0x000fe200078e0005 */
[----:B------:R3:W1:Y:S01]  /*4e20*/  SHFL.DOWN PT, R10, R5, 0x4, 0x1f ;  /* 0x08801f00050a7f89 */ /* 0x00066200000e0000 */
[----:B------:R-:W-:Y:S05]  /*4e30*/  @P5 BRA `(.L_x_97) ;  /* 0x0000000000405947 */ /* 0x000fea0003800000 */
[----:B----4-:R-:W-:Y:S01]  /*4e40*/  FSETP.GEU.AND P0, PT, R3, R8, PT ;  /* 0x000000080300720b */ /* 0x010fe20003f0e000 */
[----:B------:R-:W-:Y:S02]  /*4e50*/  IMAD.MOV.U32 R2, RZ, RZ, R8 ;  /* 0x000000ffff027224 */ /* 0x000fe400078e0008 */
[----:B0-----:R-:W-:Y:S02]  /*4e60*/  IMAD.MOV.U32 R6, RZ, RZ, R9 ;  /* 0x000000ffff067224 */ /* 0x001fe400078e0009 */
[----:B-1----:R-:W-:-:S08]  /*4e70*/  IMAD.MOV.U32 R7, RZ, RZ, R10 ;  /* 0x000000ffff077224 */ /* 0x002fd000078e000a */
        /* <DEDUP_REMOVED lines=12> */
.L_x_97:
[----:B------:R-:W-:Y:S05]  /*4f40*/  BSYNC.RECONVERGENT B1 ;  /* 0x0000000000017941 */ /* 0x000fea0003800200 */
.L_x_96:
[----:B0-----:R0:W0:Y:S01]  /*4f50*/  SHFL.DOWN PT, R9, R2, 0x8, 0x1f ;  /* 0x09001f0002097f89 */ /* 0x00102200000e0000 */
[----:B------:R-:W-:Y:S01]  /*4f60*/  BSSY.RECONVERGENT B1, `(.L_x_98) ;  /* 0x0000017000017945 */ /* 0x000fe20003800200 */
[----:B---3--:R-:W-:Y:S02]  /*4f70*/  IMAD.MOV.U32 R3, RZ, RZ, R2 ;  /* 0x000000ffff037224 */ /* 0x008fe400078e0002 */
[----:B--2---:R2:W3:Y:S01]  /*4f80*/  SHFL.DOWN PT, R11, R6, 0x8, 0x1f ;  /* 0x09001f00060b7f89 */ /* 0x0044e200000e0000 */
[----:B------:R-:W-:Y:S02]  /*4f90*/  IMAD.MOV.U32 R4, RZ, RZ, R6 ;  /* 0x000000ffff047224 */ /* 0x000fe400078e0006 */
[----:B------:R-:W-:Y:S01]  /*4fa0*/  IMAD.MOV.U32 R5, RZ, RZ, R7 ;  /* 0x000000ffff057224 */ /* 0x000fe200078e0007 */
[----:B----4-:R2:W4:Y:S01]  /*4fb0*/  SHFL.DOWN PT, R8, R7, 0x8, 0x1f ;  /* 0x09001f0007087f89 */ /* 0x01052200000e0000 */
[----:B------:R-:W-:Y:S05]  /*4fc0*/  @P4 BRA `(.L_x_99) ;  /* 0x0000000000404947 */ /* 0x000fea0003800000 */
[----:B0-----:R-:W-:Y:S01]  /*4fd0*/  FSETP.GEU.AND P0, PT, R2, R9, PT ;  /* 0x000000090200720b */ /* 0x001fe20003f0e000 */
[----:B------:R-:W-:Y:S02]  /*4fe0*/  IMAD.MOV.U32 R3, RZ, RZ, R9 ;  /* 0x000000ffff037224 */ /* 0x000fe400078e0009 */
[----:B---3--:R-:W-:Y:S02]  /*4ff0*/  IMAD.MOV.U32 R4, RZ, RZ, R11 ;  /* 0x000000ffff047224 */ /* 0x008fe400078e000b */
[----:B----4-:R-:W-:-:S08]  /*5000*/  IMAD.MOV.U32 R5, RZ, RZ, R8 ;  /* 0x000000ffff057224 */ /* 0x010fd000078e0008 */
        /* <DEDUP_REMOVED lines=12> */
.L_x_99:
[----:B------:R-:W-:Y:S05]  /*50d0*/  BSYNC.RECONVERGENT B1 ;  /* 0x0000000000017941 */ /* 0x000fea0003800200 */
.L_x_98:
[----:B0-----:R0:W0:Y:S01]  /*50e0*/  SHFL.DOWN PT, R2, R3, 0x10, 0x1f ;  /* 0x0a001f0003027f89 */ /* 0x00102200000e0000 */
[----:B------:R-:W-:Y:S01]  /*50f0*/  BSSY.RECONVERGENT B1, `(.L_x_100) ;  /* 0x0000017000017945 */ /* 0x000fe20003800200 */
[----:B----4-:R-:W-:Y:S02]  /*5100*/  IMAD.MOV.U32 R8, RZ, RZ, R3 ;  /* 0x000000ffff087224 */ /* 0x010fe400078e0003 */
[----:B------:R4:W0:Y:S01]  /*5110*/  SHFL.DOWN PT, R9, R4, 0x10, 0x1f ;  /* 0x0a001f0004097f89 */ /* 0x00082200000e0000 */
[----:B--2---:R-:W-:Y:S02]  /*5120*/  IMAD.MOV.U32 R7, RZ, RZ, R4 ;  /* 0x000000ffff077224 */ /* 0x004fe400078e0004 */
[----:B------:R-:W-:Y:S01]  /*5130*/  IMAD.MOV.U32 R6, RZ, RZ, R5 ;  /* 0x000000ffff067224 */ /* 0x000fe200078e0005 */
[----:B-1----:R4:W1:Y:S01]  /*5140*/  SHFL.DOWN PT, R10, R5, 0x10, 0x1f ;  /* 0x0a001f00050a7f89 */ /* 0x00286200000e0000 */
[----:B------:R-:W-:Y:S05]  /*5150*/  @P3 BRA `(.L_x_101) ;  /* 0x0000000000403947 */ /* 0x000fea0003800000 */
[----:B0-----:R-:W-:Y:S01]  /*5160*/  FSETP.GEU.AND P0, PT, R3, R2, PT ;  /* 0x000000020300720b */ /* 0x001fe20003f0e000 */
[----:B------:R-:W-:Y:S02]  /*5170*/  IMAD.MOV.U32 R8, RZ, RZ, R2 ;  /* 0x000000ffff087224 */ /* 0x000fe400078e0002 */
[----:B------:R-:W-:Y:S02]  /*5180*/  IMAD.MOV.U32 R7, RZ, RZ, R9 ;  /* 0x000000ffff077224 */ /* 0x000fe400078e0009 */
        /* <DEDUP_REMOVED lines=13> */
.L_x_101:
[----:B------:R-:W-:Y:S05]  /*5260*/  BSYNC.RECONVERGENT B1 ;  /* 0x0000000000017941 */ /* 0x000fea0003800200 */
.L_x_100:
[----:B------:R-:W-:Y:S04]  /*5270*/  BSSY.RECONVERGENT B1, `(.L_x_102) ;  /* 0x000000c000017945 */ /* 0x000fe80003800200 */
[----:B------:R-:W-:Y:S05]  /*5280*/  @P2 BRA `(.L_x_103) ;  /* 0x0000000000282947 */ /* 0x000fea0003800000 */
[----:B----4-:R-:W2:Y:S01]  /*5290*/  S2R R4, SR_CgaCtaId ;  /* 0x0000000000047919 */ /* 0x010ea20000008800 */
[----:B0-----:R-:W-:Y:S02]  /*52a0*/  MOV R3, 0x400 ;  /* 0x0000040000037802 */ /* 0x001fe40000000f00 */
[----:B------:R-:W-:-:S04]  /*52b0*/  SHF.R.U32.HI R2, RZ, 0x1, R0 ;  /* 0x00000001ff027819 */ /* 0x000fc80000011600 */
[----:B------:R-:W-:Y:S02]  /*52c0*/  LOP3.LUT R2, R2, 0x1f0, RZ, 0xc0, !PT ;  /* 0x000001f002027812 */ /* 0x000fe400078ec0ff */
[----:B--2---:R-:W-:-:S05]  /*52d0*/  LEA R3, R4, R3, 0x18 ;  /* 0x0000000304037211 */ /* 0x004fca00078ec0ff */
[----:B------:R-:W-:Y:S02]  /*52e0*/  IMAD.IADD R5, R2, 0x1, R3 ;  /* 0x0000000102057824 */ /* 0x000fe400078e0203 */
[----:B------:R-:W-:Y:S02]  /*52f0*/  IMAD.MOV.U32 R2, RZ, RZ, R7 ;  /* 0x000000ffff027224 */ /* 0x000fe400078e0007 */
[----:B------:R-:W-:Y:S01]  /*5300*/  IMAD.MOV.U32 R3, RZ, RZ, R6 ;  /* 0x000000ffff037224 */ /* 0x000fe200078e0006 */
[----:B------:R2:W-:Y:S04]  /*5310*/  STS [R5+0x8], R8 ;  /* 0x0000080805007388 */ /* 0x0005e80000000800 */
[----:B------:R2:W-:Y:S02]  /*5320*/  STS.64 [R5+0x10], R2 ;  /* 0x0000100205007388 */ /* 0x0005e40000000a00 */
.L_x_103:
[----:B------:R-:W-:Y:S05]  /*5330*/  BSYNC.RECONVERGENT B1 ;  /* 0x0000000000017941 */ /* 0x000fea0003800200 */
.L_x_102:
        /* <DEDUP_REMOVED lines=8> */
[----:B----4-:R-:W2:Y:S04]  /*53c0*/  LDS.64 R4, [R24+0x20] ;  /* 0x0000200018047984 */ /* 0x010ea80000000a00 */
[----:B------:R4:W1:Y:S04]  /*53d0*/  LDS R18, [R24+0x28] ;  /* 0x0000280018127984 */ /* 0x0008680000000800 */
[----:B------:R4:W1:Y:S01]  /*53e0*/  LDS R16, [R24+0x38] ;  /* 0x0000380018107984 */ /* 0x0008620000000800 */
[----:B0-----:R-:W-:Y:S01]  /*53f0*/  FSETP.GEU.AND P0, PT, R8, R3, PT ;  /* 0x000000030800720b */ /* 0x001fe20003f0e000 */
[----:B------:R-:W-:-:S02]  /*5400*/  IMAD.MOV.U32 R19, RZ, RZ, R3 ;  /* 0x000000ffff137224 */ /* 0x000fc400078e0003 */
[----:B--2---:R-:W-:Y:S02]  /*5410*/  IMAD.MOV.U32 R21, RZ, RZ, R4 ;  /* 0x000000ffff157224 */ /* 0x004fe400078e0004 */
[----:B------:R-:W-:-:S08]  /*5420*/  IMAD.MOV.U32 R20, RZ, RZ, R5 ;  /* 0x000000ffff147224 */ /* 0x000fd000078e0005 */
[----:B-1--4-:R-:W-:Y:S05]  /*5430*/  @!P0 BRA `(.L_x_105) ;  /* 0x00000000002c8947 */ /* 0x012fea0003800000 */
        /* <DEDUP_REMOVED lines=11> */
.L_x_105:
[----:B------:R-:W-:Y:S05]  /*54f0*/  BSYNC.RECONVERGENT B1 ;  /* 0x0000000000017941 */ /* 0x000fea0003800200 */
.L_x_104:
[----:B------:R-:W0:Y:S01]  /*5500*/  LDS.64 R4, [R24+0x30] ;  /* 0x0000300018047984 */ /* 0x000e220000000a00 */
[----:B------:R-:W-:Y:S01]  /*5510*/  FSETP.GEU.AND P0, PT, R19, R18, PT ;  /* 0x000000121300720b */ /* 0x000fe20003f0e000 */
[----:B------:R-:W-:Y:S01]  /*5520*/  BSSY.RECONVERGENT B1, `(.L_x_106) ;  /* 0x0000019000017945 */ /* 0x000fe20003800200 */
[----:B------:R-:W-:Y:S01]  /*5530*/  IMAD.MOV.U32 R23, RZ, RZ, R18 ;  /* 0x000000ffff177224 */ /* 0x000fe200078e0012 */
[----:B------:R1:W2:Y:S04]  /*5540*/  LDS R17, [R24+0x48] ;  /* 0x0000480018117984 */ /* 0x0002a80000000800 */
[----:B------:R1:W4:Y:S04]  /*5550*/  LDS R15, [R24+0x58] ;  /* 0x00005800180f7984 */ /* 0x0003280000000800 */
[----:B------:R1:W1:Y:S04]  /*5560*/  LDS R14, [R24+0x68] ;  /* 0x00006800180e7984 */ /* 0x0002680000000800 */
[----:B------:R0:W1:Y:S04]  /*5570*/  LDS R0, [R24+0x78] ;  /* 0x0000780018007984 */ /* 0x0000680000000800 */
[----:B------:R0:W1:Y:S04]  /*5580*/  LDS.64 R6, [R24+0x40] ;  /* 0x0000400018067984 */ /* 0x0000680000000a00 */
[----:B------:R0:W1:Y:S04]  /*5590*/  LDS.64 R8, [R24+0x50] ;  /* 0x0000500018087984 */ /* 0x0000680000000a00 */
[----:B---3--:R3:W1:Y:S04]  /*55a0*/  LDS.64 R10, [R24+0x60] ;  /* 0x00006000180a7984 */ /* 0x0086680000000a00 */
        /* <DEDUP_REMOVED lines=16> */
.L_x_107:
[----:B------:R-:W-:Y:S05]  /*56b0*/  BSYNC.RECONVERGENT B1 ;  /* 0x0000000000017941 */ /* 0x000fea0003800200 */
.L_x_106:
        /* <DEDUP_REMOVED lines=17> */
.L_x_109:
[----:B------:R-:W-:Y:S05]  /*57d0*/  BSYNC.RECONVERGENT B1 ;  /* 0x0000000000017941 */ /* 0x000fea0003800200 */
.L_x_108:
[----:B--2---:R-:W-:Y:S01]  /*57e0*/  FSETP.GEU.AND P0, PT, R4, R17, PT ;  /* 0x000000110400720b */ /* 0x004fe20003f0e000 */
        /* <DEDUP_REMOVED lines=16> */
.L_x_111:
[----:B------:R-:W-:Y:S05]  /*58f0*/  BSYNC.RECONVERGENT B1 ;  /* 0x0000000000017941 */ /* 0x000fea0003800200 */
.L_x_110:
[----:B----4-:R-:W-:Y:S01]  /*5900*/  FSETP.GEU.AND P0, PT, R6, R15, PT ;  /* 0x0000000f0600720b */ /* 0x010fe20003f0e000 */
        /* <DEDUP_REMOVED lines=16> */
.L_x_113:
[----:B------:R-:W-:Y:S05]  /*5a10*/  BSYNC.RECONVERGENT B1 ;  /* 0x0000000000017941 */ /* 0x000fea0003800200 */
.L_x_112:
        /* <DEDUP_REMOVED lines=17> */
.L_x_115:
[----:B------:R-:W-:Y:S05]  /*5b30*/  BSYNC.RECONVERGENT B1 ;  /* 0x0000000000017941 */ /* 0x000fea0003800200 */
.L_x_114:
        /* <DEDUP_REMOVED lines=16> */
.L_x_36:
[----:B------:R-:W-:Y:S05]  /*5c40*/  BSYNC.RECONVERGENT B0 ;  /* 0x0000000000007941 */ /* 0x000fea0003800200 */
.L_x_3:
[----:B------:R-:W-:Y:S05]  /*5c50*/  @P1 EXIT ;  /* 0x000000000000194d */ /* 0x000fea0003800000 */
[----:B0-2-4-:R-:W0:Y:S01]  /*5c60*/  LDC.64 R2, c[0x0][0x388] ;  /* 0x0000e200ff027b82 */ /* 0x015e220000000a00 */
[----:B------:R-:W-:-:S04]  /*5c70*/  LOP3.LUT R7, R7, R6, RZ, 0x3c, !PT ;  /* 0x0000000607077212 */ /* 0x000fc800078e3cff */
[----:B------:R-:W-:-:S04]  /*5c80*/  LOP3.LUT R6, R7, R6, RZ, 0x3c, !PT ;  /* 0x0000000607067212 */ /* 0x000fc800078e3cff */
[----:B------:R-:W-:-:S05]  /*5c90*/  LOP3.LUT R7, R7, R6, RZ, 0x3c, !PT ;  /* 0x0000000607077212 */ /* 0x000fca00078e3cff */
[----:B0-----:R-:W-:Y:S04]  /*5ca0*/  STG.E.64 desc[UR10][R2.64+0x8], R6 ;  /* 0x0000080602007986 */ /* 0x001fe8000c101b0a */
[----:B------:R-:W-:Y:S01]  /*5cb0*/  STG.E desc[UR10][R2.64], R8 ;  /* 0x0000000802007986 */ /* 0x000fe2000c10190a */
[----:B------:R-:W-:Y:S05]  /*5cc0*/  EXIT ;  /* 0x000000000000794d */ /* 0x000fea0003800000 */
.L_x_116:
        /* <DEDUP_REMOVED lines=11> */
.L_x_1537:


//--------------------- .text._ZN6thrust24THRUST_300001_SM_1000_NS8cuda_cub4core6detail13_kernel_agentINS1_8__reduce11ReduceAgentINS0_12zip_iteratorIN4cuda3std3__45tupleIJNS0_10device_ptrIfEENS0_17counting_iteratorIlNS0_11use_defaultESF_SF_EEEEEEEPNSB_IJflEEESJ_lNS1_9__extrema9arg_max_fIflNSA_4lessIfEEEEEEJSI_SK_lN3cub18CUB_300001_SM_100013GridEvenShareIlEENSS_9GridQueueIyEESP_EEEvDpT0_ --------------------------
	.section	.text._ZN6thrust24THRUST_300001_SM_1000_NS8cuda_cub4core6detail13_kernel_agentINS1_8__reduce11ReduceAgentINS0_12zip_iteratorIN4cuda3std3__45tupleIJNS0_10device_ptrIfEENS0_17counting_iteratorIlNS0_11use_defaultESF_SF_EEEEEEEPNSB_IJflEEESJ_lNS1_9__extrema9arg_max_fIflNSA_4lessIfEEEEEEJSI_SK_lN3cub18CUB_300001_SM_100013GridEvenShareIlEENSS_9GridQueueIyEESP_EEEvDpT0_,"ax",@progbits
	.align	128
        .global         _ZN6thrust24THRUST_300001_SM_1000_NS8cuda_cub4core6detail13_kernel_agentINS1_8__reduce11ReduceAgentINS0_12zip_iteratorIN4cuda3std3__45tupleIJNS0_10device_ptrIfEENS0_17counting_iteratorIlNS0_11use_defaultESF_SF_EEEEEEEPNSB_IJflEEESJ_lNS1_9__extrema9arg_max_fIflNSA_4lessIfEEEEEEJSI_SK_lN3cub18CUB_300001_SM_100013GridEvenShareIlEENSS_9GridQueueIyEESP_EEEvDpT0_
        .type           _ZN6thrust24THRUST_300001_SM_1000_NS8cuda_cub4core6detail13_kernel_agentINS1_8__reduce11ReduceAgentINS0_12zip_iteratorIN4cuda3std3__45tupleIJNS0_10device_ptrIfEENS0_17counting_iteratorIlNS0_11use_defaultESF_SF_EEEEEEEPNSB_IJflEEESJ_lNS1_9__extrema9arg_max_fIflNSA_4lessIfEEEEEEJSI_SK_lN3cub18CUB_300001_SM_100013GridEvenShareIlEENSS_9GridQueueIyEESP_EEEvDpT0_,@function
        .size           _ZN6thrust24THRUST_300001_SM_1000_NS8cuda_cub4core6detail13_kernel_agentINS1_8__reduce11ReduceAgentINS0_12zip_iteratorIN4cuda3std3__45tupleIJNS0_10device_ptrIfEENS0_17counting_iteratorIlNS0_11use_defaultESF_SF_EEEEEEEPNSB_IJflEEESJ_lNS1_9__extrema9arg_max_fIflNSA_4lessIfEEEEEEJSI_SK_lN3cub18CUB_300001_SM_100013GridEvenShareIlEENSS_9GridQueueIyEESP_EEEvDpT0_,(.L_x_1538 - _ZN6thrust24THRUST_300001_SM_1000_NS8cuda_cub4core6detail13_kernel_agentINS1_8__reduce11ReduceAgentINS0_12zip_iteratorIN4cuda3std3__45tupleIJNS0_10device_ptrIfEENS0_17counting_iteratorIlNS0_11use_defaultESF_SF_EEEEEEEPNSB_IJflEEESJ_lNS1_9__extrema9arg_max_fIflNSA_4lessIfEEEEEEJSI_SK_lN3cub18CUB_300001_SM_100013GridEvenShareIlEENSS_9GridQueueIyEESP_EEEvDpT0_)
        .other          _ZN6thrust24THRUST_300001_SM_1000_NS8cuda_cub4core6detail13_kernel_agentINS1_8__reduce11ReduceAgentINS0_12zip_iteratorIN4cuda3std3__45tupleIJNS0_10device_ptrIfEENS0_17counting_iteratorIlNS0_11use_defaultESF_SF_EEEEEEEPNSB_IJflEEESJ_lNS1_9__extrema9arg_max_fIflNSA_4lessIfEEEEEEJSI_SK_lN3cub18CUB_300001_SM_100013GridEvenShareIlEENSS_9GridQueueIyEESP_EEEvDpT0_,@"STO_CUDA_ENTRY STV_DEFAULT"
_ZN6thrust24THRUST_300001_SM_1000_NS8cuda_cub4core6detail13_kernel_agentINS1_8__reduce11ReduceAgentINS0_12zip_iteratorIN4cuda3std3__45tupleIJNS0_10device_ptrIfEENS0_17counting_iteratorIlNS0_11use_defaultESF_SF_EEEEEEEPNSB_IJflEEESJ_lNS1_9__extrema9arg_max_fIflNSA_4lessIfEEEEEEJSI_SK_lN3cub18CUB_300001_SM_100013GridEvenShareIlEENSS_9GridQueueIyEESP_EEEvDpT0_:
.text._ZN6thrust24THRUST_300001_SM_1000_NS8cuda_cub4core6detail13_kernel_agentINS1_8__reduce11ReduceAgentINS0_12zip_iteratorIN4cuda3std3__45tupleIJNS0_10device_ptrIfEENS0_17counting_iteratorIlNS0_11use_defaultESF_SF_EEEEEEEPNSB_IJflEEESJ_lNS1_9__extrema9arg_max_fIflNSA_4lessIfEEEEEEJSI_SK_lN3cub18CUB_300001_SM_100013GridEvenShareIlEENSS_9GridQueueIyEESP_EEEvDpT0_:
[----:B------:R-:W-:Y:S01]  /*0000*/  LDC R1, c[0x0][0x37c] ;  /* 0x0000df00ff017b82 */ /* 0x000fe20000000800 */
[----:B------:R-:W0:Y:S01]  /*0010*/  S2R R0, SR_CTAID.X ;  /* 0x0000000000007919 */ /* 0x000e220000002500 */
[----:B------:R-:W1:Y:S01]  /*0020*/  LDCU.64 UR4, c[0x0][0x398] ;  /* 0x00007300ff0477ac */ /* 0x000e620008000a00 */
[----:B------:R-:W-:Y:S01]  /*0030*/  BSSY.RECONVERGENT B0, `(.L_x_117) ;  /* 0x00005a5000007945 */ /* 0x000fe20003800200 */
[----:B------:R-:W2:Y:S01]  /*0040*/  LDCU UR6, c[0x0][0x370] ;  /* 0x00006e00ff0677ac */ /* 0x000ea20008000800 */
[----:B------:R-:W3:Y:S01]  /*0050*/  LDCU.64 UR10, c[0x0][0x358] ;  /* 0x00006b00ff0a77ac */ /* 0x000ee20008000a00 */
[----:B-1----:R-:W-:Y:S02]  /*0060*/  IMAD.U32 R7, RZ, RZ, UR4 ;  /* 0x00000004ff077e24 */ /* 0x002fe4000f8e00ff */
[----:B------:R-:W-:Y:S01]  /*0070*/  IMAD.U32 R18, RZ, RZ, UR5 ;  /* 0x00000005ff127e24 */ /* 0x000fe2000f8e00ff */
[----:B--2---:R-:W-:Y:S01]  /*0080*/  UIMAD UR6, UR6, 0x500, URZ ;  /* 0x00000500060678a4 */ /* 0x004fe2000f8e02ff */
[----:B0-----:R-:W-:-:S05]  /*0090*/  IMAD R6, R0, 0x500, RZ ;  /* 0x0000050000067824 */ /* 0x001fca00078e02ff */
[----:B------:R-:W-:-:S04]  /*00a0*/  IADD3 R2, P1, PT, R6, 0x500, RZ ;  /* 0x0000050006027810 */ /* 0x000fc80007f3e0ff */
[----:B------:R-:W-:Y:S01]  /*00b0*/  ISETP.GT.U32.AND P0, PT, R2, R7, PT ;  /* 0x000000070200720c */ /* 0x000fe20003f04070 */
[----:B------:R-:W-:-:S05]  /*00c0*/  IMAD.X R3, RZ, RZ, RZ, P1 ;  /* 0x000000ffff037224 */ /* 0x000fca00008e06ff */
[----:B------:R-:W-:-:S13]  /*00d0*/  ISETP.GT.AND.EX P0, PT, R3, R18, PT, P0 ;  /* 0x000000120300720c */ /* 0x000fda0003f04300 */
[----:B---3--:R-:W-:Y:S05]  /*00e0*/  @!P0 BRA `(.L_x_118) ;  /* 0x0000003000d48947 */ /* 0x008fea0003800000 */
[----:B------:R-:W0:Y:S01]  /*00f0*/  S2R R9, SR_TID.X ;  /* 0x0000000000097919 */ /* 0x000e220000002100 */
[----:B------:R-:W-:Y:S01]  /*0100*/  IMAD.IADD R10, R7, 0x1, -R6 ;  /* 0x00000001070a7824 */ /* 0x000fe200078e0a06 */
[----:B------:R-:W-:Y:S01]  /*0110*/  BSSY.RECONVERGENT B1, `(.L_x_119) ;  /* 0x0000010000017945 */ /* 0x000fe20003800200 */
[----:B------:R-:W-:Y:S02]  /*0120*/  IMAD.MOV.U32 R12, RZ, RZ, RZ ;  /* 0x000000ffff0c7224 */ /* 0x000fe400078e00ff */
[----:B------:R-:W-:Y:S02]  /*0130*/  IMAD.MOV.U32 R11, RZ, RZ, RZ ;  /* 0x000000ffff0b7224 */ /* 0x000fe400078e00ff */
[----:B------:R-:W-:Y:S01]  /*0140*/  IMAD.MOV.U32 R8, RZ, RZ, RZ ;  /* 0x000000ffff087224 */ /* 0x000fe200078e00ff */
[----:B0-----:R-:W-:Y:S01]  /*0150*/  ISETP.GE.AND P0, PT, R9, R10, PT ;  /* 0x0000000a0900720c */ /* 0x001fe20003f06270 */
[----:B------:R-:W-:-:S12]  /*0160*/  IMAD.MOV.U32 R13, RZ, RZ, R9 ;  /* 0x000000ffff0d7224 */ /* 0x000fd800078e0009 */
[----:B------:R-:W-:Y:S05]  /*0170*/  @P0 BRA `(.L_x_120) ;  /* 0x0000000000240947 */ /* 0x000fea0003800000 */
[----:B------:R-:W0:Y:S01]  /*0180*/  LDCU.128 UR4, c[0x0][0x380] ;  /* 0x00007000ff0477ac */ /* 0x000e220008000c00 */
[----:B------:R-:W-:-:S05]  /*0190*/  IADD3 R11, P0, PT, R6, R9, RZ ;  /* 0x00000009060b7210 */ /* 0x000fca0007f1e0ff */
[----:B------:R-:W-:Y:S01]  /*01a0*/  IMAD.X R8, RZ, RZ, RZ, P0 ;  /* 0x000000ffff087224 */ /* 0x000fe200000e06ff */
[----:B0-----:R-:W-:-:S04]  /*01b0*/  LEA R2, P1, R11, UR4, 0x2 ;  /* 0x000000040b027c11 */ /* 0x001fc8000f8210ff */
[----:B------:R-:W-:-:S05]  /*01c0*/  LEA.HI.X R3, R11, UR5, R8, 0x2, P1 ;  /* 0x000000050b037c11 */ /* 0x000fca00088f1408 */
[----:B------:R0:W5:Y:S01]  /*01d0*/  LDG.E R12, desc[UR10][R2.64] ;  /* 0x0000000a020c7981 */ /* 0x000162000c1e1900 */
[----:B------:R-:W-:Y:S01]  /*01e0*/  IADD3 R11, P0, PT, R11, UR6, RZ ;  /* 0x000000060b0b7c10 */ /* 0x000fe2000ff1e0ff */
[----:B------:R-:W-:-:S03]  /*01f0*/  VIADD R13, R9, 0x100 ;  /* 0x00000100090d7836 */ /* 0x000fc60000000000 */
[----:B------:R-:W-:-:S09]  /*0200*/  IADD3.X R8, PT, PT, R8, UR7, RZ, P0, !PT ;  /* 0x0000000708087c10 */ /* 0x000fd200087fe4ff */
.L_x_120:
[----:B------:R-:W-:Y:S05]  /*0210*/  BSYNC.RECONVERGENT B1 ;  /* 0x0000000000017941 */ /* 0x000fea0003800200 */
.L_x_119:
[----:B------:R-:W-:Y:S01]  /*0220*/  ISETP.GE.AND P0, PT, R13, R10, PT ;  /* 0x0000000a0d00720c */ /* 0x000fe20003f06270 */
[----:B------:R-:W-:-:S12]  /*0230*/  BSSY.RECONVERGENT B1, `(.L_x_121) ;  /* 0x0000099000017945 */ /* 0x000fd80003800200 */
[----:B------:R-:W-:Y:S05]  /*0240*/  @P0 BRA `(.L_x_122) ;  /* 0x00000008005c0947 */ /* 0x000fea0003800000 */
[----:B0-----:R-:W-:Y:S01]  /*0250*/  LOP3.LUT R2, RZ, R13, RZ, 0x33, !PT ;  /* 0x0000000dff027212 */ /* 0x001fe200078e33ff */
[----:B------:R-:W-:Y:S03]  /*0260*/  BSSY.RECONVERGENT B2, `(.L_x_123) ;  /* 0x000002e000027945 */ /* 0x000fe60003800200 */
[----:B------:R-:W-:-:S04]  /*0270*/  IADD3 R15, PT, PT, -R6, R7, R2 ;  /* 0x00000007060f7210 */ /* 0x000fc80007ffe102 */
[----:B------:R-:W-:-:S04]  /*0280*/  LOP3.LUT R2, R15, 0x300, RZ, 0xc0, !PT ;  /* 0x000003000f027812 */ /* 0x000fc800078ec0ff */
[----:B------:R-:W-:-:S13]  /*0290*/  ISETP.NE.AND P0, PT, R2, 0x300, PT ;  /* 0x000003000200780c */ /* 0x000fda0003f05270 */
[----:B------:R-:W-:Y:S05]  /*02a0*/  @!P0 BRA `(.L_x_124) ;  /* 0x0000000000a48947 */ /* 0x000fea0003800000 */
[----:B------:R-:W0:Y:S01]  /*02b0*/  LDCU.128 UR4, c[0x0][0x380] ;  /* 0x00007000ff0477ac */ /* 0x000e220008000c00 */
[----:B------:R-:W-:Y:S02]  /*02c0*/  IADD3 R3, P0, PT, R6, R13, RZ ;  /* 0x0000000d06037210 */ /* 0x000fe40007f1e0ff */
[----:B------:R-:W-:-:S03]  /*02d0*/  LEA.HI R2, R15, 0x1, RZ, 0x18 ;  /* 0x000000010f027811 */ /* 0x000fc600078fc0ff */
[----:B------:R-:W-:Y:S01]  /*02e0*/  IMAD.X R14, RZ, RZ, RZ, P0 ;  /* 0x000000ffff0e7224 */ /* 0x000fe200000e06ff */
[----:B------:R-:W-:-:S05]  /*02f0*/  LOP3.LUT R2, R2, 0x3, RZ, 0xc0, !PT ;  /* 0x0000000302027812 */ /* 0x000fca00078ec0ff */
[----:B------:R-:W-:Y:S01]  /*0300*/  IMAD.MOV R4, RZ, RZ, -R2 ;  /* 0x000000ffff047224 */ /* 0x000fe200078e0a02 */
[C---:B0-----:R-:W-:Y:S02]  /*0310*/  LEA R5, P2, R3.reuse, UR4, 0x2 ;  /* 0x0000000403057c11 */ /* 0x041fe4000f8410ff */
[C---:B------:R-:W-:Y:S02]  /*0320*/  IADD3 R7, P1, PT, R3.reuse, UR6, RZ ;  /* 0x0000000603077c10 */ /* 0x040fe4000ff3e0ff */
[----:B------:R-:W-:Y:S02]  /*0330*/  LEA.HI.X R3, R3, UR5, R14, 0x2, P2 ;  /* 0x0000000503037c11 */ /* 0x000fe400090f140e */
[----:B------:R-:W-:-:S09]  /*0340*/  IADD3.X R14, PT, PT, R14, UR7, RZ, P1, !PT ;  /* 0x000000070e0e7c10 */ /* 0x000fd20008ffe4ff */
.L_x_127:
[----:B------:R-:W-:-:S05]  /*0350*/  IMAD.MOV.U32 R2, RZ, RZ, R5 ;  /* 0x000000ffff027224 */ /* 0x000fca00078e0005 */
[----:B------:R-:W2:Y:S01]  /*0360*/  LDG.E R19, desc[UR10][R2.64] ;  /* 0x0000000a02137981 */ /* 0x000ea2000c1e1900 */
[----:B------:R-:W-:Y:S01]  /*0370*/  VIADD R4, R4, 0x1 ;  /* 0x0000000104047836 */ /* 0x000fe20000000000 */
[----:B------:R-:W-:Y:S01]  /*0380*/  BSSY.RECONVERGENT B3, `(.L_x_125) ;  /* 0x0000016000037945 */ /* 0x000fe20003800200 */
[----:B------:R-:W-:Y:S01]  /*0390*/  IMAD.MOV.U32 R18, RZ, RZ, R11 ;  /* 0x000000ffff127224 */ /* 0x000fe200078e000b */
[----:B------:R-:W-:Y:S01]  /*03a0*/  IADD3 R5, P3, PT, R5, 0x400, RZ ;  /* 0x0000040005057810 */ /* 0x000fe20007f7e0ff */
[----:B------:R-:W-:Y:S01]  /*03b0*/  IMAD.MOV.U32 R17, RZ, RZ, R8 ;  /* 0x000000ffff117224 */ /* 0x000fe200078e0008 */
[----:B------:R-:W-:Y:S01]  /*03c0*/  ISETP.NE.AND P2, PT, R4, RZ, PT ;  /* 0x000000ff0400720c */ /* 0x000fe20003f45270 */
[----:B-----5:R-:W-:Y:S02]  /*03d0*/  IMAD.MOV.U32 R16, RZ, RZ, R12 ;  /* 0x000000ffff107224 */ /* 0x020fe400078e000c */
[----:B------:R-:W-:Y:S02]  /*03e0*/  IMAD.MOV.U32 R11, RZ, RZ, R7 ;  /* 0x000000ffff0b7224 */ /* 0x000fe400078e0007 */
[----:B------:R-:W-:Y:S01]  /*03f0*/  IMAD.MOV.U32 R8, RZ, RZ, R14 ;  /* 0x000000ffff087224 */ /* 0x000fe200078e000e */
[----:B--2---:R-:W-:Y:S01]  /*0400*/  FSETP.GEU.AND P0, PT, R12, R19, PT ;  /* 0x000000130c00720b */ /* 0x004fe20003f0e000 */
[----:B------:R-:W-:-:S12]  /*0410*/  IMAD.MOV.U32 R12, RZ, RZ, R19 ;  /* 0x000000ffff0c7224 */ /* 0x000fd800078e0013 */
        /* <DEDUP_REMOVED lines=12> */
.L_x_126:
[----:B------:R-:W-:Y:S05]  /*04e0*/  BSYNC.RECONVERGENT B3 ;  /* 0x0000000000037941 */ /* 0x000fea0003800200 */
.L_x_125:
[----:B------:R-:W-:Y:S01]  /*04f0*/  IADD3 R7, P0, PT, R7, 0x100, RZ ;  /* 0x0000010007077810 */ /* 0x000fe20007f1e0ff */
[----:B------:R-:W-:Y:S02]  /*0500*/  VIADD R13, R13, 0x100 ;  /* 0x000001000d0d7836 */ /* 0x000fe40000000000 */
[----:B------:R-:W-:Y:S02]  /*0510*/  IMAD.X R3, RZ, RZ, R3, P3 ;  /* 0x000000ffff037224 */ /* 0x000fe400018e0603 */
[----:B------:R-:W-:Y:S01]  /*0520*/  IMAD.X R14, RZ, RZ, R14, P0 ;  /* 0x000000ffff0e7224 */ /* 0x000fe200000e060e */
[----:B------:R-:W-:Y:S07]  /*0530*/  @P2 BRA `(.L_x_127) ;  /* 0xfffffffc00842947 */ /* 0x000fee000383ffff */
.L_x_124:
[----:B------:R-:W-:Y:S05]  /*0540*/  BSYNC.RECONVERGENT B2 ;  /* 0x0000000000027941 */ /* 0x000fea0003800200 */
.L_x_123:
[----:B------:R-:W-:-:S13]  /*0550*/  ISETP.GE.U32.AND P0, PT, R15, 0x300, PT ;  /* 0x000003000f00780c */ /* 0x000fda0003f06070 */
[----:B------:R-:W-:Y:S05]  /*0560*/  @!P0 BRA `(.L_x_122) ;  /* 0x0000000400948947 */ /* 0x000fea0003800000 */
[----:B------:R-:W0:Y:S01]  /*0570*/  LDC.64 R4, c[0x0][0x380] ;  /* 0x0000e000ff047b82 */ /* 0x000e220000000a00 */
[----:B------:R-:W-:-:S07]  /*0580*/  VIADD R7, R13, 0x200 ;  /* 0x000002000d077836 */ /* 0x000fce0000000000 */
[----:B------:R-:W1:Y:S02]  /*0590*/  LDC.64 R2, c[0x0][0x388] ;  /* 0x0000e200ff027b82 */ /* 0x000e640000000a00 */
.L_x_136:
[----:B------:R-:W-:-:S05]  /*05a0*/  VIADD R13, R7, 0xfffffe00 ;  /* 0xfffffe00070d7836 */ /* 0x000fca0000000000 */
[----:B------:R-:W-:-:S04]  /*05b0*/  IADD3 R19, P0, PT, R6, R13, RZ ;  /* 0x0000000d06137210 */ /* 0x000fc80007f1e0ff */
[----:B------:R-:W-:Y:S02]  /*05c0*/  LEA.HI.X.SX32 R18, R13, RZ, 0x1, P0 ;  /* 0x000000ff0d127211 */ /* 0x000fe400000f0eff */
[----:B0-----:R-:W-:-:S04]  /*05d0*/  LEA R16, P0, R19, R4, 0x2 ;  /* 0x0000000413107211 */ /* 0x001fc800078010ff */
[----:B------:R-:W-:-:S05]  /*05e0*/  LEA.HI.X R17, R19, R5, R18, 0x2, P0 ;  /* 0x0000000513117211 */ /* 0x000fca00000f1412 */
[----:B------:R-:W2:Y:S04]  /*05f0*/  LDG.E R25, desc[UR10][R16.64] ;  /* 0x0000000a10197981 */ /* 0x000ea8000c1e1900 */
[----:B-----5:R0:W5:Y:S04]  /*0600*/  LDG.E R15, desc[UR10][R16.64+0x400] ;  /* 0x0004000a100f7981 */ /* 0x020168000c1e1900 */
[----:B------:R0:W5:Y:S04]  /*0610*/  LDG.E R13, desc[UR10][R16.64+0x800] ;  /* 0x0008000a100d7981 */ /* 0x000168000c1e1900 */
[----:B------:R0:W5:Y:S01]  /*0620*/  LDG.E R14, desc[UR10][R16.64+0xc00] ;  /* 0x000c000a100e7981 */ /* 0x000162000c1e1900 */
[----:B-1----:R-:W-:Y:S01]  /*0630*/  IADD3 R20, P1, PT, R19, R2, RZ ;  /* 0x0000000213147210 */ /* 0x002fe20007f3e0ff */
[----:B------:R-:W-:Y:S01]  /*0640*/  BSSY.RECONVERGENT B2, `(.L_x_128) ;  /* 0x0000013000027945 */ /* 0x000fe20003800200 */
[----:B------:R-:W-:-:S03]  /*0650*/  VIADD R19, R7, 0xffffff00 ;  /* 0xffffff0007137836 */ /* 0x000fc60000000000 */
[----:B------:R-:W-:Y:S02]  /*0660*/  IMAD.X R23, R18, 0x1, R3, P1 ;  /* 0x0000000112177824 */ /* 0x000fe400008e0603 */
[----:B------:R-:W-:Y:S02]  /*0670*/  IMAD.MOV.U32 R21, RZ, RZ, R20 ;  /* 0x000000ffff157224 */ /* 0x000fe400078e0014 */
[----:B------:R-:W-:Y:S01]  /*0680*/  IMAD.MOV.U32 R22, RZ, RZ, R23 ;  /* 0x000000ffff167224 */ /* 0x000fe200078e0017 */
[----:B--2---:R-:W-:Y:S01]  /*0690*/  FSETP.GEU.AND P0, PT, R12, R25, PT ;  /* 0x000000190c00720b */ /* 0x004fe20003f0e000 */
[----:B------:R-:W-:-:S12]  /*06a0*/  IMAD.MOV.U32 R18, RZ, RZ, R25 ;  /* 0x000000ffff127224 */ /* 0x000fd800078e0019 */
[----:B0-----:R-:W-:Y:S05]  /*06b0*/  @!P0 BRA `(.L_x_129) ;  /* 0x00000000002c8947 */ /* 0x001fea0003800000 */
        /* <DEDUP_REMOVED lines=11> */
.L_x_129:
[----:B------:R-:W-:Y:S05]  /*0770*/  BSYNC.RECONVERGENT B2 ;  /* 0x0000000000027941 */ /* 0x000fea0003800200 */
.L_x_128:
[----:B-----5:R-:W-:Y:S01]  /*0780*/  FSETP.GEU.AND P0, PT, R18, R15, PT ;  /* 0x0000000f1200720b */ /* 0x020fe20003f0e000 */
[----:B------:R-:W-:Y:S01]  /*0790*/  BSSY.RECONVERGENT B2, `(.L_x_130) ;  /* 0x0000013000027945 */ /* 0x000fe20003800200 */
[----:B------:R-:W-:Y:S02]  /*07a0*/  SHF.R.S32.HI R8, RZ, 0x1f, R19 ;  /* 0x0000001fff087819 */ /* 0x000fe40000011413 */
[----:B------:R-:W-:-:S04]  /*07b0*/  IADD3 R12, P1, P2, R19, R2, R6 ;  /* 0x00000002130c7210 */ /* 0x000fc80007a3e006 */
[----:B------:R-:W-:Y:S01]  /*07c0*/  IADD3.X R11, PT, PT, R8, R3, RZ, P1, P2 ;  /* 0x00000003080b7210 */ /* 0x000fe20000fe44ff */
[----:B------:R-:W-:Y:S02]  /*07d0*/  IMAD.MOV.U32 R19, RZ, RZ, R12 ;  /* 0x000000ffff137224 */ /* 0x000fe400078e000c */
[----:B------:R-:W-:Y:S02]  /*07e0*/  IMAD.MOV.U32 R8, RZ, RZ, R15 ;  /* 0x000000ffff087224 */ /* 0x000fe400078e000f */
[----:B------:R-:W-:Y:S01]  /*07f0*/  IMAD.MOV.U32 R20, RZ, RZ, R11 ;  /* 0x000000ffff147224 */ /* 0x000fe200078e000b */
[----:B------:R-:W-:Y:S06]  /*0800*/  @!P0 BRA `(.L_x_131) ;  /* 0x00000000002c8947 */ /* 0x000fec0003800000 */
        /* <DEDUP_REMOVED lines=11> */
.L_x_131:
[----:B------:R-:W-:Y:S05]  /*08c0*/  BSYNC.RECONVERGENT B2 ;  /* 0x0000000000027941 */ /* 0x000fea0003800200 */
.L_x_130:
[----:B------:R-:W-:Y:S01]  /*08d0*/  FSETP.GEU.AND P0, PT, R8, R13, PT ;  /* 0x0000000d0800720b */ /* 0x000fe20003f0e000 */
[C---:B------:R-:W-:Y:S01]  /*08e0*/  VIADD R11, R7.reuse, 0x100 ;  /* 0x00000100070b7836 */ /* 0x040fe20000000000 */
[----:B------:R-:W-:Y:S01]  /*08f0*/  SHF.R.S32.HI R12, RZ, 0x1f, R7 ;  /* 0x0000001fff0c7819 */ /* 0x000fe20000011407 */
[----:B------:R-:W-:Y:S01]  /*0900*/  BSSY.RECONVERGENT B2, `(.L_x_132) ;  /* 0x0000014000027945 */ /* 0x000fe20003800200 */
[-CC-:B------:R-:W-:Y:S01]  /*0910*/  IADD3 R18, P1, P4, R7, R2.reuse, R6.reuse ;  /* 0x0000000207127210 */ /* 0x180fe20007c3e006 */
[----:B------:R-:W-:Y:S01]  /*0920*/  IMAD.MOV.U32 R15, RZ, RZ, R13 ;  /* 0x000000ffff0f7224 */ /* 0x000fe200078e000d */
[----:B------:R-:W-:Y:S02]  /*0930*/  IADD3 R23, P2, P3, R11, R2, R6 ;  /* 0x000000020b177210 */ /* 0x000fe40007b5e006 */
[----:B------:R-:W-:Y:S01]  /*0940*/  IADD3.X R21, PT, PT, R12, R3, RZ, P1, P4 ;  /* 0x000000030c157210 */ /* 0x000fe20000fe84ff */
[----:B------:R-:W-:Y:S01]  /*0950*/  IMAD.MOV.U32 R16, RZ, RZ, R18 ;  /* 0x000000ffff107224 */ /* 0x000fe200078e0012 */
[----:B------:R-:W-:-:S03]  /*0960*/  SHF.R.S32.HI R12, RZ, 0x1f, R11 ;  /* 0x0000001fff0c7819 */ /* 0x000fc6000001140b */
        /* <DEDUP_REMOVED lines=13> */
.L_x_133:
[----:B------:R-:W-:Y:S05]  /*0a40*/  BSYNC.RECONVERGENT B2 ;  /* 0x0000000000027941 */ /* 0x000fea0003800200 */
.L_x_132:
[----:B------:R-:W-:Y:S01]  /*0a50*/  FSETP.GEU.AND P0, PT, R15, R14, PT ;  /* 0x0000000e0f00720b */ /* 0x000fe20003f0e000 */
[----:B------:R-:W-:Y:S01]  /*0a60*/  BSSY.RECONVERGENT B2, `(.L_x_134) ;  /* 0x0000011000027945 */ /* 0x000fe20003800200 */
[----:B------:R-:W-:Y:S01]  /*0a70*/  IADD3.X R18, PT, PT, R12, R3, RZ, P2, P3 ;  /* 0x000000030c127210 */ /* 0x000fe200017e64ff */
[----:B------:R-:W-:Y:S02]  /*0a80*/  IMAD.MOV.U32 R11, RZ, RZ, R23 ;  /* 0x000000ffff0b7224 */ /* 0x000fe400078e0017 */
[----:B------:R-:W-:Y:S02]  /*0a90*/  IMAD.MOV.U32 R12, RZ, RZ, R14 ;  /* 0x000000ffff0c7224 */ /* 0x000fe400078e000e */
[----:B------:R-:W-:-:S06]  /*0aa0*/  IMAD.MOV.U32 R8, RZ, RZ, R18 ;  /* 0x000000ffff087224 */ /* 0x000fcc00078e0012 */
        /* <DEDUP_REMOVED lines=12> */
.L_x_135:
[----:B------:R-:W-:Y:S05]  /*0b70*/  BSYNC.RECONVERGENT B2 ;  /* 0x0000000000027941 */ /* 0x000fea0003800200 */
.L_x_134:
[C---:B------:R-:W-:Y:S02]  /*0b80*/  VIADD R13, R7.reuse, 0x200 ;  /* 0x00000200070d7836 */ /* 0x040fe40000000000 */
[----:B------:R-:W-:-:S03]  /*0b90*/  VIADD R7, R7, 0x400 ;  /* 0x0000040007077836 */ /* 0x000fc60000000000 */
[----:B------:R-:W-:-:S13]  /*0ba0*/  ISETP.GE.AND P0, PT, R13, R10, PT ;  /* 0x0000000a0d00720c */ /* 0x000fda0003f06270 */
[----:B------:R-:W-:Y:S05]  /*0bb0*/  @!P0 BRA `(.L_x_136) ;  /* 0xfffffff800788947 */ /* 0x000fea000383ffff */
.L_x_122:
[----:B------:R-:W-:Y:S05]  /*0bc0*/  BSYNC.RECONVERGENT B1 ;  /* 0x0000000000017941 */ /* 0x000fea0003800200 */
.L_x_121:
[----:B------:R-:W-:-:S13]  /*0bd0*/  ISETP.GE.AND P0, PT, R10, 0x100, PT ;  /* 0x000001000a00780c */ /* 0x000fda0003f06270 */
[----:B------:R-:W-:Y:S05]  /*0be0*/  @!P0 BRA `(.L_x_137) ;  /* 0x00000010008c8947 */ /* 0x000fea0003800000 */
[----:B------:R-:W1:Y:S01]  /*0bf0*/  S2R R10, SR_LANEID ;  /* 0x00000000000a7919 */ /* 0x000e620000000000 */
[----:B------:R-:W-:Y:S01]  /*0c00*/  BSSY.RECONVERGENT B1, `(.L_x_138) ;  /* 0x000001b000017945 */ /* 0x000fe20003800200 */
[----:B------:R-:W-:Y:S01]  /*0c10*/  IMAD.MOV.U32 R6, RZ, RZ, R11 ;  /* 0x000000ffff067224 */ /* 0x000fe200078e000b */
[----:B0----5:R0:W2:Y:S01]  /*0c20*/  SHFL.DOWN PT, R3, R12, 0x1, 0x1f ;  /* 0x08201f000c037f89 */ /* 0x0210a200000e0000 */
[----:B------:R-:W-:Y:S02]  /*0c30*/  IMAD.MOV.U32 R7, RZ, RZ, R8 ;  /* 0x000000ffff077224 */ /* 0x000fe400078e0008 */
[----:B------:R-:W-:Y:S01]  /*0c40*/  IMAD.MOV.U32 R2, RZ, RZ, R12 ;  /* 0x000000ffff027224 */ /* 0x000fe200078e000c */
[----:B------:R0:W3:Y:S04]  /*0c50*/  SHFL.DOWN PT, R4, R11, 0x1, 0x1f ;  /* 0x08201f000b047f89 */ /* 0x0000e800000e0000 */
[----:B------:R0:W4:Y:S01]  /*0c60*/  SHFL.DOWN PT, R5, R8, 0x1, 0x1f ;  /* 0x08201f0008057f89 */ /* 0x00012200000e0000 */
[----:B-1----:R-:W-:-:S02]  /*0c70*/  ISETP.GT.AND P0, PT, R10, 0x1e, PT ;  /* 0x0000001e0a00780c */ /* 0x002fc40003f04270 */
[C---:B------:R-:W-:Y:S02]  /*0c80*/  ISETP.GT.AND P1, PT, R10.reuse, 0x1d, PT ;  /* 0x0000001d0a00780c */ /* 0x040fe40003f24270 */
[----:B------:R-:W-:-:S09]  /*0c90*/  ISETP.GT.AND P3, PT, R10, 0x1b, PT ;  /* 0x0000001b0a00780c */ /* 0x000fd20003f64270 */
[----:B0-234-:R-:W-:Y:S05]  /*0ca0*/  @P0 BRA `(.L_x_139) ;  /* 0x0000000000400947 */ /* 0x01dfea0003800000 */
        /* <DEDUP_REMOVED lines=16> */
.L_x_139:
[----:B------:R-:W-:Y:S05]  /*0db0*/  BSYNC.RECONVERGENT B1 ;  /* 0x0000000000017941 */ /* 0x000fea0003800200 */
.L_x_138:
        /* <DEDUP_REMOVED lines=27> */
.L_x_141:
[----:B------:R-:W-:Y:S05]  /*0f70*/  BSYNC.RECONVERGENT B1 ;  /* 0x0000000000017941 */ /* 0x000fea0003800200 */
.L_x_140:
        /* <DEDUP_REMOVED lines=9> */
[----:B0-----:R-:W-:Y:S02]  /*1010*/  IMAD.MOV.U32 R6, RZ, RZ, R11 ;  /* 0x000000ffff067224 */ /* 0x001fe400078e000b */
[----:B-1----:R-:W-:Y:S02]  /*1020*/  IMAD.MOV.U32 R7, RZ, RZ, R10 ;  /* 0x000000ffff077224 */ /* 0x002fe400078e000a */
        /* <DEDUP_REMOVED lines=13> */
.L_x_143:
[----:B------:R-:W-:Y:S05]  /*1100*/  BSYNC.RECONVERGENT B1 ;  /* 0x0000000000017941 */ /* 0x000fea0003800200 */
.L_x_142:
        /* <DEDUP_REMOVED lines=9> */
[----:B---3--:R-:W-:Y:S02]  /*11a0*/  IMAD.MOV.U32 R4, RZ, RZ, R13 ;  /* 0x000000ffff047224 */ /* 0x008fe400078e000d */
        /* <DEDUP_REMOVED lines=14> */
.L_x_145:
[----:B------:R-:W-:Y:S05]  /*1290*/  BSYNC.RECONVERGENT B1 ;  /* 0x0000000000017941 */ /* 0x000fea0003800200 */
.L_x_144:
[----:B0-----:R0:W0:Y:S01]  /*12a0*/  SHFL.DOWN PT, R2, R3, 0x10, 0x1f ;  /* 0x0a001f0003027f89 */ /* 0x00102200000e0000 */
[----:B------:R-:W-:Y:S01]  /*12b0*/  BSSY.RECONVERGENT B1, `(.L_x_146) ;  /* 0x0000017000017945 */ /* 0x000fe20003800200 */
[----:B--2---:R-:W-:Y:S02]  /*12c0*/  IMAD.MOV.U32 R7, RZ, RZ, R4 ;  /* 0x000000ffff077224 */ /* 0x004fe400078e0004 */
[----:B------:R2:W0:Y:S01]  /*12d0*/  SHFL.DOWN PT, R11, R4, 0x10, 0x1f ;  /* 0x0a001f00040b7f89 */ /* 0x00042200000e0000 */
[----:B----4-:R-:W-:Y:S02]  /*12e0*/  IMAD.MOV.U32 R8, RZ, RZ, R5 ;  /* 0x000000ffff087224 */ /* 0x010fe400078e0005 */
[----:B------:R-:W-:Y:S01]  /*12f0*/  IMAD.MOV.U32 R6, RZ, RZ, R3 ;  /* 0x000000ffff067224 */ /* 0x000fe200078e0003 */
[----:B-1----:R2:W1:Y:S01]  /*1300*/  SHFL.DOWN PT, R10, R5, 0x10, 0x1f ;  /* 0x0a001f00050a7f89 */ /* 0x00246200000e0000 */
[----:B------:R-:W-:Y:S05]  /*1310*/  @P4 BRA `(.L_x_147) ;  /* 0x0000000000404947 */ /* 0x000fea0003800000 */
[----:B0-----:R-:W-:Y:S01]  /*1320*/  FSETP.GEU.AND P0, PT, R3, R2, PT ;  /* 0x000000020300720b */ /* 0x001fe20003f0e000 */
[----:B------:R-:W-:Y:S02]  /*1330*/  IMAD.MOV.U32 R7, RZ, RZ, R11 ;  /* 0x000000ffff077224 */ /* 0x000fe400078e000b */
        /* <DEDUP_REMOVED lines=14> */
.L_x_147:
[----:B------:R-:W-:Y:S05]  /*1420*/  BSYNC.RECONVERGENT B1 ;  /* 0x0000000000017941 */ /* 0x000fea0003800200 */
.L_x_146:
[----:B------:R-:W-:Y:S04]  /*1430*/  BSSY.RECONVERGENT B1, `(.L_x_148) ;  /* 0x000000c000017945 */ /* 0x000fe80003800200 */
[----:B------:R-:W-:Y:S05]  /*1440*/  @P2 BRA `(.L_x_149) ;  /* 0x0000000000282947 */ /* 0x000fea0003800000 */
[----:B--2---:R-:W2:Y:S01]  /*1450*/  S2R R4, SR_CgaCtaId ;  /* 0x0000000000047919 */ /* 0x004ea20000008800 */
        /* <DEDUP_REMOVED lines=9> */
.L_x_149:
[----:B------:R-:W-:Y:S05]  /*14f0*/  BSYNC.RECONVERGENT B1 ;  /* 0x0000000000017941 */ /* 0x000fea0003800200 */
.L_x_148:
[----:B------:R-:W-:Y:S01]  /*1500*/  BAR.SYNC.DEFER_BLOCKING 0x0 ;  /* 0x0000000000007b1d */ /* 0x000fe20000010000 */
[----:B------:R-:W-:-:S13]  /*1510*/  ISETP.NE.AND P2, PT, R9, RZ, PT ;  /* 0x000000ff0900720c */ /* 0x000fda0003f45270 */
[----:B------:R-:W-:Y:S05]  /*1520*/  @P2 BRA `(.L_x_150) ;  /* 0x0000004400542947 */ /* 0x000fea0003800000 */
[----:B0---4-:R-:W0:Y:S01]  /*1530*/  S2R R3, SR_CgaCtaId ;  /* 0x0000000000037919 */ /* 0x011e220000008800 */
[----:B------:R-:W-:Y:S01]  /*1540*/  MOV R2, 0x400 ;  /* 0x0000040000027802 */ /* 0x000fe20000000f00 */
[----:B------:R-:W-:Y:S03]  /*1550*/  BSSY.RECONVERGENT B1, `(.L_x_151) ;  /* 0x0000016000017945 */ /* 0x000fe60003800200 */
[----:B0-----:R-:W-:-:S05]  /*1560*/  LEA R26, R3, R2, 0x18 ;  /* 0x00000002031a7211 */ /* 0x001fca00078ec0ff */
[----:B--2---:R-:W0:Y:S04]  /*1570*/  LDS R5, [R26+0x18] ;  /* 0x000018001a057984 */ /* 0x004e280000000800 */
[----:B------:R2:W4:Y:S04]  /*1580*/  LDS.64 R2, [R26+0x20] ;  /* 0x000020001a027984 */ /* 0x0005280000000a00 */
[----:B------:R2:W1:Y:S04]  /*1590*/  LDS R22, [R26+0x28] ;  /* 0x000028001a167984 */ /* 0x0004680000000800 */
[----:B------:R2:W1:Y:S01]  /*15a0*/  LDS R16, [R26+0x38] ;  /* 0x000038001a107984 */ /* 0x0004620000000800 */
[----:B0-----:R-:W-:Y:S01]  /*15b0*/  FSETP.GEU.AND P0, PT, R6, R5, PT ;  /* 0x000000050600720b */ /* 0x001fe20003f0e000 */
[----:B------:R-:W-:-:S12]  /*15c0*/  IMAD.MOV.U32 R21, RZ, RZ, R5 ;  /* 0x000000ffff157224 */ /* 0x000fd800078e0005 */
[----:B-12-4-:R-:W-:Y:S05]  /*15d0*/  @!P0 BRA `(.L_x_152) ;  /* 0x0000000000348947 */ /* 0x016fea0003800000 */
        /* <DEDUP_REMOVED lines=13> */
.L_x_152:
[----:B------:R-:W-:Y:S05]  /*16b0*/  BSYNC.RECONVERGENT B1 ;  /* 0x0000000000017941 */ /* 0x000fea0003800200 */
.L_x_151:
        /* <DEDUP_REMOVED lines=21> */
[C---:B------:R-:W-:Y:S02]  /*1810*/  @P3 ISETP.LT.U32.AND P1, PT, R2.reuse, R6, PT ;  /* 0x000000060200320c */ /* 0x040fe40003f21070 */
[CC--:B------:R-:W-:Y:S02]  /*1820*/  @P3 ISETP.GE.AND.EX P0, PT, R3.reuse, R7.reuse, PT, P0 ;  /* 0x000000070300320c */ /* 0x0c0fe40003f06300 */
[----:B------:R-:W-:Y:S02]  /*1830*/  @P3 ISETP.LT.AND.EX P1, PT, R3, R7, PT, P1 ;  /* 0x000000070300320c */ /* 0x000fe40003f21310 */
[----:B------:R-:W-:Y:S02]  /*1840*/  @P3 FSEL R23, R21, R22, !P0 ;  /* 0x0000001615173208 */ /* 0x000fe40004000000 */
[----:B------:R-:W-:-:S02]  /*1850*/  @P3 SEL R25, R2, R6, P1 ;  /* 0x0000000602193207 */ /* 0x000fc40000800000 */
[----:B------:R-:W-:-:S07]  /*1860*/  @P3 SEL R24, R3, R7, P1 ;  /* 0x0000000703183207 */ /* 0x000fce0000800000 */
.L_x_154:
[----:B------:R-:W-:Y:S05]  /*1870*/  BSYNC.RECONVERGENT B1 ;  /* 0x0000000000017941 */ /* 0x000fea0003800200 */
.L_x_153:
        /* <DEDUP_REMOVED lines=17> */
.L_x_156:
[----:B------:R-:W-:Y:S05]  /*1990*/  BSYNC.RECONVERGENT B1 ;  /* 0x0000000000017941 */ /* 0x000fea0003800200 */
.L_x_155:
        /* <DEDUP_REMOVED lines=17> */
.L_x_158:
[----:B------:R-:W-:Y:S05]  /*1ab0*/  BSYNC.RECONVERGENT B1 ;  /* 0x0000000000017941 */ /* 0x000fea0003800200 */
.L_x_157:
        /* <DEDUP_REMOVED lines=17> */
.L_x_160:
[----:B------:R-:W-:Y:S05]  /*1bd0*/  BSYNC.RECONVERGENT B1 ;  /* 0x0000000000017941 */ /* 0x000fea0003800200 */
.L_x_159:
        /* <DEDUP_REMOVED lines=17> */
.L_x_162:
[----:B------:R-:W-:Y:S05]  /*1cf0*/  BSYNC.RECONVERGENT B1 ;  /* 0x0000000000017941 */ /* 0x000fea0003800200 */
.L_x_161:
        /* <DEDUP_REMOVED lines=18> */
.L_x_137:
[----:B------:R-:W1:Y:S01]  /*1e20*/  S2R R14, SR_LANEID ;  /* 0x00000000000e7919 */ /* 0x000e620000000000 */
[----:B0-----:R-:W-:Y:S01]  /*1e30*/  LOP3.LUT R2, R9, 0x3e0, RZ, 0xc0, !PT ;  /* 0x000003e009027812 */ /* 0x001fe200078ec0ff */
[----:B------:R-:W-:Y:S01]  /*1e40*/  BSSY.RECONVERGENT B1, `(.L_x_163) ;  /* 0x0000027000017945 */ /* 0x000fe20003800200 */
[----:B------:R-:W-:Y:S02]  /*1e50*/  IMAD.MOV.U32 R16, RZ, RZ, R8 ;  /* 0x000000ffff107224 */ /* 0x000fe400078e0008 */
[----:B------:R-:W-:Y:S01]  /*1e60*/  LOP3.LUT R5, RZ, R2, RZ, 0x33, !PT ;  /* 0x00000002ff057212 */ /* 0x000fe200078e33ff */
[----:B------:R-:W-:-:S05]  /*1e70*/  VIADD R3, R2, 0x20 ;  /* 0x0000002002037836 */ /* 0x000fca0000000000 */
[----:B------:R-:W-:Y:S01]  /*1e80*/  ISETP.GT.AND P0, PT, R3, R10, PT ;  /* 0x0000000a0300720c */ /* 0x000fe20003f04270 */
[----:B------:R-:W-:-:S05]  /*1e90*/  IMAD.IADD R3, R10, 0x1, R5 ;  /* 0x000000010a037824 */ /* 0x000fca00078e0205 */
[----:B------:R-:W-:-:S05]  /*1ea0*/  SEL R3, R3, 0x1f, P0 ;  /* 0x0000001f03037807 */ /* 0x000fca0000000000 */
[----:B-----5:R0:W2:Y:S04]  /*1eb0*/  SHFL.DOWN PT, R5, R12, 0x1, R3 ;  /* 0x082000000c057989 */ /* 0x0200a800000e0003 */
[----:B------:R0:W3:Y:S01]  /*1ec0*/  SHFL.DOWN PT, R7, R8, 0x1, R3 ;  /* 0x0820000008077989 */ /* 0x0000e200000e0003 */
[CC--:B-1----:R-:W-:Y:S01]  /*1ed0*/  ISETP.GE.AND P0, PT, R14.reuse, R3.reuse, PT ;  /* 0x000000030e00720c */ /* 0x0c2fe20003f06270 */
[C---:B------:R-:W-:Y:S01]  /*1ee0*/  VIADD R4, R14.reuse, 0x4 ;  /* 0x000000040e047836 */ /* 0x040fe20000000000 */
[C---:B------:R-:W-:Y:S01]  /*1ef0*/  ISETP.NE.AND P2, PT, R14.reuse, RZ, PT ;  /* 0x000000ff0e00720c */ /* 0x040fe20003f45270 */
[C---:B------:R-:W-:Y:S02]  /*1f00*/  VIADD R2, R14.reuse, 0x2 ;  /* 0x000000020e027836 */ /* 0x040fe40000000000 */
[----:B------:R-:W-:Y:S01]  /*1f10*/  VIADD R6, R14, 0x8 ;  /* 0x000000080e067836 */ /* 0x000fe20000000000 */
[-C--:B------:R-:W-:Y:S01]  /*1f20*/  ISETP.GT.AND P5, PT, R4, R3.reuse, PT ;  /* 0x000000030400720c */ /* 0x080fe20003fa4270 */
[----:B------:R-:W-:Y:S01]  /*1f30*/  VIADD R14, R14, 0x10 ;  /* 0x000000100e0e7836 */ /* 0x000fe20000000000 */
[----:B------:R0:W1:Y:S01]  /*1f40*/  SHFL.DOWN PT, R4, R11, 0x1, R3 ;  /* 0x082000000b047989 */ /* 0x00006200000e0003 */
[-C--:B------:R-:W-:Y:S01]  /*1f50*/  ISETP.GT.AND P1, PT, R2, R3.reuse, PT ;  /* 0x000000030200720c */ /* 0x080fe20003f24270 */
[----:B------:R-:W-:Y:S01]  /*1f60*/  IMAD.MOV.U32 R2, RZ, RZ, R12 ;  /* 0x000000ffff027224 */ /* 0x000fe200078e000c */
[-C--:B------:R-:W-:Y:S01]  /*1f70*/  ISETP.GT.AND P4, PT, R6, R3.reuse, PT ;  /* 0x000000030600720c */ /* 0x080fe20003f84270 */
[----:B------:R-:W-:Y:S01]  /*1f80*/  IMAD.MOV.U32 R6, RZ, RZ, R11 ;  /* 0x000000ffff067224 */ /* 0x000fe200078e000b */
[----:B------:R-:W-:Y:S01]  /*1f90*/  ISETP.GT.AND P3, PT, R14, R3, PT ;  /* 0x000000030e00720c */ /* 0x000fe20003f64270 */
[----:B--2---:R-:W-:-:S12]  /*1fa0*/  @P0 BRA `(.L_x_164) ;  /* 0x0000000000400947 */ /* 0x004fd80003800000 */
[----:B------:R-:W-:Y:S01]  /*1fb0*/  FSETP.GEU.AND P0, PT, R12, R5, PT ;  /* 0x000000050c00720b */ /* 0x000fe20003f0e000 */
        /* <DEDUP_REMOVED lines=15> */
.L_x_164:
[----:B------:R-:W-:Y:S05]  /*20b0*/  BSYNC.RECONVERGENT B1 ;  /* 0x0000000000017941 */ /* 0x000fea0003800200 */
.L_x_163:
[----:B------:R2:W4:Y:S01]  /*20c0*/  SHFL.DOWN PT, R5, R2, 0x2, R3 ;  /* 0x0840000002057989 */ /* 0x00052200000e0003 */
[----:B------:R-:W-:Y:S01]  /*20d0*/  BSSY.RECONVERGENT B1, `(.L_x_165) ;  /* 0x0000017000017945 */ /* 0x000fe20003800200 */
[----:B-1----:R-:W-:Y:S02]  /*20e0*/  IMAD.MOV.U32 R4, RZ, RZ, R2 ;  /* 0x000000ffff047224 */ /* 0x002fe400078e0002 */
[----:B---3--:R2:W1:Y:S01]  /*20f0*/  SHFL.DOWN PT, R7, R6, 0x2, R3 ;  /* 0x0840000006077989 */ /* 0x00846200000e0003 */
[----:B0-----:R-:W-:Y:S02]  /*2100*/  IMAD.MOV.U32 R12, RZ, RZ, R6 ;  /* 0x000000ffff0c7224 */ /* 0x001fe400078e0006 */
[----:B------:R-:W-:Y:S01]  /*2110*/  IMAD.MOV.U32 R14, RZ, RZ, R16 ;  /* 0x000000ffff0e7224 */ /* 0x000fe200078e0010 */
[----:B------:R2:W0:Y:S01]  /*2120*/  SHFL.DOWN PT, R11, R16, 0x2, R3 ;  /* 0x08400000100b7989 */ /* 0x00042200000e0003 */
[----:B------:R-:W-:Y:S05]  /*2130*/  @P1 BRA `(.L_x_166) ;  /* 0x0000000000401947 */ /* 0x000fea0003800000 */
[----:B----4-:R-:W-:Y:S01]  /*2140*/  FSETP.GEU.AND P0, PT, R2, R5, PT ;  /* 0x000000050200720b */ /* 0x010fe20003f0e000 */
[----:B------:R-:W-:Y:S02]  /*2150*/  IMAD.MOV.U32 R4, RZ, RZ, R5 ;  /* 0x000000ffff047224 */ /* 0x000fe400078e0005 */
[----:B-1----:R-:W-:Y:S02]  /*2160*/  IMAD.MOV.U32 R12, RZ, RZ, R7 ;  /* 0x000000ffff0c7224 */ /* 0x002fe400078e0007 */
        /* <DEDUP_REMOVED lines=13> */
.L_x_166:
[----:B------:R-:W-:Y:S05]  /*2240*/  BSYNC.RECONVERGENT B1 ;  /* 0x0000000000017941 */ /* 0x000fea0003800200 */
.L_x_165:
[----:B----4-:R3:W4:Y:S01]  /*2250*/  SHFL.DOWN PT, R5, R4, 0x4, R3 ;  /* 0x0880000004057989 */ /* 0x01072200000e0003 */
[----:B------:R-:W-:Y:S01]  /*2260*/  BSSY.RECONVERGENT B1, `(.L_x_167) ;  /* 0x0000017000017945 */ /* 0x000fe20003800200 */
[----:B--2---:R-:W-:Y:S02]  /*2270*/  IMAD.MOV.U32 R2, RZ, RZ, R4 ;  /* 0x000000ffff027224 */ /* 0x004fe400078e0004 */
[----:B-1----:R3:W1:Y:S01]  /*2280*/  SHFL.DOWN PT, R7, R12, 0x4, R3 ;  /* 0x088000000c077989 */ /* 0x00266200000e0003 */
[----:B------:R-:W-:Y:S02]  /*2290*/  IMAD.MOV.U32 R6, RZ, RZ, R12 ;  /* 0x000000ffff067224 */ /* 0x000fe400078e000c */
[----:B------:R-:W-:Y:S01]  /*22a0*/  IMAD.MOV.U32 R8, RZ, RZ, R14 ;  /* 0x000000ffff087224 */ /* 0x000fe200078e000e */
[----:B0-----:R3:W0:Y:S01]  /*22b0*/  SHFL.DOWN PT, R11, R14, 0x4, R3 ;  /* 0x088000000e0b7989 */ /* 0x00162200000e0003 */
        /* <DEDUP_REMOVED lines=17> */
.L_x_168:
[----:B------:R-:W-:Y:S05]  /*23d0*/  BSYNC.RECONVERGENT B1 ;  /* 0x0000000000017941 */ /* 0x000fea0003800200 */
.L_x_167:
[----:B----4-:R2:W4:Y:S01]  /*23e0*/  SHFL.DOWN PT, R5, R2, 0x8, R3 ;  /* 0x0900000002057989 */ /* 0x01052200000e0003 */
[----:B------:R-:W-:Y:S01]  /*23f0*/  BSSY.RECONVERGENT B1, `(.L_x_169) ;  /* 0x0000017000017945 */ /* 0x000fe20003800200 */
[----:B---3--:R-:W-:Y:S02]  /*2400*/  IMAD.MOV.U32 R4, RZ, RZ, R2 ;  /* 0x000000ffff047224 */ /* 0x008fe400078e0002 */
        /* <DEDUP_REMOVED lines=21> */
.L_x_170:
[----:B------:R-:W-:Y:S05]  /*2560*/  BSYNC.RECONVERGENT B1 ;  /* 0x0000000000017941 */ /* 0x000fea0003800200 */
.L_x_169:
[----:B----4-:R3:W4:Y:S01]  /*2570*/  SHFL.DOWN PT, R5, R4, 0x10, R3 ;  /* 0x0a00000004057989 */ /* 0x01072200000e0003 */
[----:B------:R-:W-:Y:S01]  /*2580*/  BSSY.RECONVERGENT B1, `(.L_x_171) ;  /* 0x0000017000017945 */ /* 0x000fe20003800200 */
[----:B--2---:R-:W-:Y:S02]  /*2590*/  IMAD.MOV.U32 R6, RZ, RZ, R4 ;  /* 0x000000ffff067224 */ /* 0x004fe400078e0004 */
[----:B0-----:R3:W0:Y:S01]  /*25a0*/  SHFL.DOWN PT, R11, R12, 0x10, R3 ;  /* 0x0a0000000c0b7989 */ /* 0x00162200000e0003 */
[----:B-1----:R-:W-:Y:S02]  /*25b0*/  IMAD.MOV.U32 R7, RZ, RZ, R12 ;  /* 0x000000ffff077224 */ /* 0x002fe400078e000c */
[----:B------:R-:W-:Y:S01]  /*25c0*/  IMAD.MOV.U32 R8, RZ, RZ, R14 ;  /* 0x000000ffff087224 */ /* 0x000fe200078e000e */
[----:B------:R3:W1:Y:S01]  /*25d0*/  SHFL.DOWN PT, R13, R14, 0x10, R3 ;  /* 0x0a0000000e0d7989 */ /* 0x00066200000e0003 */
        /* <DEDUP_REMOVED lines=17> */
.L_x_172:
[----:B------:R-:W-:Y:S05]  /*26f0*/  BSYNC.RECONVERGENT B1 ;  /* 0x0000000000017941 */ /* 0x000fea0003800200 */
.L_x_171:
[----:B------:R-:W-:Y:S04]  /*2700*/  BSSY.RECONVERGENT B1, `(.L_x_173) ;  /* 0x000000c000017945 */ /* 0x000fe80003800200 */
[----:B------:R-:W-:Y:S05]  /*2710*/  @P2 BRA `(.L_x_174) ;  /* 0x0000000000282947 */ /* 0x000fea0003800000 */
[----:B---3--:R-:W2:Y:S01]  /*2720*/  S2R R4, SR_CgaCtaId ;  /* 0x0000000000047919 */ /* 0x008ea20000008800 */
[----:B------:R-:W-:Y:S02]  /*2730*/  MOV R3, 0x400 ;  /* 0x0000040000037802 */ /* 0x000fe40000000f00 */
[----:B------:R-:W-:-:S04]  /*2740*/  SHF.R.U32.HI R2, RZ, 0x1, R9 ;  /* 0x00000001ff027819 */ /* 0x000fc80000011609 */
[----:B------:R-:W-:Y:S02]  /*2750*/  LOP3.LUT R2, R2, 0x1f0, RZ, 0xc0, !PT ;  /* 0x000001f002027812 */ /* 0x000fe400078ec0ff */
[----:B--2---:R-:W-:-:S05]  /*2760*/  LEA R3, R4, R3, 0x18 ;  /* 0x0000000304037211 */ /* 0x004fca00078ec0ff */
[----:B----4-:R-:W-:Y:S02]  /*2770*/  IMAD.IADD R5, R2, 0x1, R3 ;  /* 0x0000000102057824 */ /* 0x010fe400078e0203 */
[----:B------:R-:W-:Y:S02]  /*2780*/  IMAD.MOV.U32 R2, RZ, RZ, R7 ;  /* 0x000000ffff027224 */ /* 0x000fe400078e0007 */
[----:B------:R-:W-:Y:S01]  /*2790*/  IMAD.MOV.U32 R3, RZ, RZ, R8 ;  /* 0x000000ffff037224 */ /* 0x000fe200078e0008 */
[----:B------:R2:W-:Y:S04]  /*27a0*/  STS [R5+0x8], R6 ;  /* 0x0000080605007388 */ /* 0x0005e80000000800 */
[----:B------:R2:W-:Y:S02]  /*27b0*/  STS.64 [R5+0x10], R2 ;  /* 0x0000100205007388 */ /* 0x0005e40000000a00 */
.L_x_174:
[----:B------:R-:W-:Y:S05]  /*27c0*/  BSYNC.RECONVERGENT B1 ;  /* 0x0000000000017941 */ /* 0x000fea0003800200 */
.L_x_173:
[----:B------:R-:W-:Y:S01]  /*27d0*/  BAR.SYNC.DEFER_BLOCKING 0x0 ;  /* 0x0000000000007b1d */ /* 0x000fe20000010000 */
[----:B------:R-:W-:-:S13]  /*27e0*/  ISETP.NE.AND P2, PT, R9, RZ, PT ;  /* 0x000000ff0900720c */ /* 0x000fda0003f45270 */
[----:B------:R-:W-:Y:S05]  /*27f0*/  @P2 BRA `(.L_x_150) ;  /* 0x0000003000a02947 */ /* 0x000fea0003800000 */
[C---:B------:R-:W-:Y:S01]  /*2800*/  ISETP.GE.AND P0, PT, R10.reuse, 0x21, PT ;  /* 0x000000210a00780c */ /* 0x040fe20003f06270 */
[----:B--2---:R-:W-:Y:S01]  /*2810*/  IMAD.MOV.U32 R2, RZ, RZ, R6 ;  /* 0x000000ffff027224 */ /* 0x004fe200078e0006 */
[C---:B------:R-:W-:Y:S01]  /*2820*/  ISETP.GE.AND P5, PT, R10.reuse, 0x41, PT ;  /* 0x000000410a00780c */ /* 0x040fe20003fa6270 */
[----:B0-----:R-:W-:Y:S01]  /*2830*/  IMAD.MOV.U32 R11, RZ, RZ, R7 ;  /* 0x000000ffff0b7224 */ /* 0x001fe200078e0007 */
[C---:B------:R-:W-:Y:S01]  /*2840*/  ISETP.GE.AND P4, PT, R10.reuse, 0x61, PT ;  /* 0x000000610a00780c */ /* 0x040fe20003f86270 */
[----:B---3--:R-:W-:Y:S01]  /*2850*/  IMAD.MOV.U32 R4, RZ, RZ, R8 ;  /* 0x000000ffff047224 */ /* 0x008fe200078e0008 */
[----:B------:R-:W-:-:S07]  /*2860*/  ISETP.GE.AND P3, PT, R10, 0x81, PT ;  /* 0x000000810a00780c */ /* 0x000fce0003f66270 */
[----:B------:R-:W-:Y:S06]  /*2870*/  @!P0 BRA `(.L_x_175) ;  /* 0x00000000005c8947 */ /* 0x000fec0003800000 */
[----:B------:R-:W0:Y:S01]  /*2880*/  S2UR UR5, SR_CgaCtaId ;  /* 0x00000000000579c3 */ /* 0x000e220000008800 */
[----:B------:R-:W-:Y:S01]  /*2890*/  UMOV UR4, 0x400 ;  /* 0x0000040000047882 */ /* 0x000fe20000000000 */
[----:B------:R-:W-:Y:S01]  /*28a0*/  BSSY.RECONVERGENT B1, `(.L_x_175) ;  /* 0x0000014000017945 */ /* 0x000fe20003800200 */
        /* <DEDUP_REMOVED lines=19> */
.L_x_176:
[----:B------:R-:W-:Y:S05]  /*29e0*/  BSYNC.RECONVERGENT B1 ;  /* 0x0000000000017941 */ /* 0x000fea0003800200 */
.L_x_175:
[----:B------:R-:W-:Y:S02]  /*29f0*/  IMAD.MOV.U32 R3, RZ, RZ, R2 ;  /* 0x000000ffff037224 */ /* 0x000fe400078e0002 */
[----:B------:R-:W-:Y:S02]  /*2a00*/  IMAD.MOV.U32 R9, RZ, RZ, R11 ;  /* 0x000000ffff097224 */ /* 0x000fe400078e000b */
[----:B------:R-:W-:Y:S01]  /*2a10*/  IMAD.MOV.U32 R8, RZ, RZ, R4 ;  /* 0x000000ffff087224 */ /* 0x000fe200078e0004 */
[----:B------:R-:W-:Y:S06]  /*2a20*/  @!P5 BRA `(.L_x_177) ;  /* 0x00000000005cd947 */ /* 0x000fec0003800000 */
[----:B------:R-:W0:Y:S01]  /*2a30*/  S2UR UR5, SR_CgaCtaId ;  /* 0x00000000000579c3 */ /* 0x000e220000008800 */
[----:B------:R-:W-:Y:S01]  /*2a40*/  UMOV UR4, 0x400 ;  /* 0x0000040000047882 */ /* 0x000fe20000000000 */
[----:B------:R-:W-:Y:S01]  /*2a50*/  BSSY.RECONVERGENT B1, `(.L_x_177) ;  /* 0x0000014000017945 */ /* 0x000fe20003800200 */
[----:B0-----:R-:W-:-:S09]  /*2a60*/  ULEA UR4, UR5, UR4, 0x18 ;  /* 0x0000000405047291 */ /* 0x001fd2000f8ec0ff */
[----:B----4-:R-:W0:Y:S04]  /*2a70*/  LDS R5, [UR4+0x28] ;  /* 0x00002804ff057984 */ /* 0x010e280008000800 */
        /* <DEDUP_REMOVED lines=17> */
.L_x_178:
[----:B------:R-:W-:Y:S05]  /*2b90*/  BSYNC.RECONVERGENT B1 ;  /* 0x0000000000017941 */ /* 0x000fea0003800200 */
.L_x_177:
[C---:B------:R-:W-:Y:S01]  /*2ba0*/  ISETP.GE.AND P1, PT, R10.reuse, 0xa1, PT ;  /* 0x000000a10a00780c */ /* 0x040fe20003f26270 */
[----:B------:R-:W-:Y:S01]  /*2bb0*/  IMAD.MOV.U32 R2, RZ, RZ, R3 ;  /* 0x000000ffff027224 */ /* 0x000fe200078e0003 */
[C---:B------:R-:W-:Y:S01]  /*2bc0*/  ISETP.GE.AND P5, PT, R10.reuse, 0xc1, PT ;  /* 0x000000c10a00780c */ /* 0x040fe20003fa6270 */
[----:B------:R-:W-:Y:S01]  /*2bd0*/  IMAD.MOV.U32 R7, RZ, RZ, R9 ;  /* 0x000000ffff077224 */ /* 0x000fe200078e0009 */
[----:B------:R-:W-:Y:S01]  /*2be0*/  ISETP.GE.AND P6, PT, R10, 0xe1, PT ;  /* 0x000000e10a00780c */ /* 0x000fe20003fc6270 */
[----:B------:R-:W-:Y:S01]  /*2bf0*/  IMAD.MOV.U32 R6, RZ, RZ, R8 ;  /* 0x000000ffff067224 */ /* 0x000fe200078e0008 */
[----:B------:R-:W-:Y:S11]  /*2c00*/  @!P4 BRA `(.L_x_179) ;  /* 0x00000000005cc947 */ /* 0x000ff60003800000 */
        /* <DEDUP_REMOVED lines=15> */
[----:B------:R-:W-:-:S04]  /*2d00*/  @P4 ISETP.GE.U32.AND P0, PT, R9, R10, PT ;  /* 0x0000000a0900420c */ /* 0x000fc80003f06070 */
[----:B------:R-:W-:-:S04]  /*2d10*/  @P4 ISETP.GE.AND.EX P0, PT, R8, R11, PT, P0 ;  /* 0x0000000b0800420c */ /* 0x000fc80003f06300 */
[----:B------:R-:W-:Y:S02]  /*2d20*/  @P4 FSEL R2, R3, R4, !P0 ;  /* 0x0000000403024208 */ /* 0x000fe40004000000 */
[----:B------:R-:W-:-:S04]  /*2d30*/  @P4 ISETP.LT.U32.AND P0, PT, R9, R10, PT ;  /* 0x0000000a0900420c */ /* 0x000fc80003f01070 */
[----:B------:R-:W-:-:S04]  /*2d40*/  @P4 ISETP.LT.AND.EX P0, PT, R8, R11, PT, P0 ;  /* 0x0000000b0800420c */ /* 0x000fc80003f01300 */
[----:B------:R-:W-:Y:S02]  /*2d50*/  @P4 SEL R7, R9, R10, P0 ;  /* 0x0000000a09074207 */ /* 0x000fe40000000000 */
[----:B------:R-:W-:-:S07]  /*2d60*/  @P4 SEL R6, R8, R11, P0 ;  /* 0x0000000b08064207 */ /* 0x000fce0000000000 */
.L_x_180:
[----:B------:R-:W-:Y:S05]  /*2d70*/  BSYNC.RECONVERGENT B1 ;  /* 0x0000000000017941 */ /* 0x000fea0003800200 */
.L_x_179:
        /* <DEDUP_REMOVED lines=26> */
.L_x_182:
[----:B------:R-:W-:Y:S05]  /*2f20*/  BSYNC.RECONVERGENT B1 ;  /* 0x0000000000017941 */ /* 0x000fea0003800200 */
.L_x_181:
        /* <DEDUP_REMOVED lines=26> */
.L_x_184:
[----:B------:R-:W-:Y:S05]  /*30d0*/  BSYNC.RECONVERGENT B1 ;  /* 0x0000000000017941 */ /* 0x000fea0003800200 */
.L_x_183:
        /* <DEDUP_REMOVED lines=26> */
.L_x_186:
[----:B------:R-:W-:Y:S05]  /*3280*/  BSYNC.RECONVERGENT B1 ;  /* 0x0000000000017941 */ /* 0x000fea0003800200 */
.L_x_185:
[----:B------:R-:W-:Y:S02]  /*3290*/  IMAD.MOV.U32 R6, RZ, RZ, R3 ;  /* 0x000000ffff067224 */ /* 0x000fe400078e0003 */
[----:B------:R-:W-:Y:S02]  /*32a0*/  IMAD.MOV.U32 R7, RZ, RZ, R9 ;  /* 0x000000ffff077224 */ /* 0x000fe400078e0009 */
[----:B------:R-:W-:Y:S01]  /*32b0*/  IMAD.MOV.U32 R8, RZ, RZ, R4 ;  /* 0x000000ffff087224 */ /* 0x000fe200078e0004 */
[----:B------:R-:W-:Y:S06]  /*32c0*/  @!P6 BRA `(.L_x_150) ;  /* 0x0000002400ece947 */ /* 0x000fec0003800000 */
[----:B------:R-:W0:Y:S01]  /*32d0*/  S2UR UR5, SR_CgaCtaId ;  /* 0x00000000000579c3 */ /* 0x000e220000008800 */
[----:B------:R-:W-:Y:S02]  /*32e0*/  UMOV UR4, 0x400 ;  /* 0x0000040000047882 */ /* 0x000fe40000000000 */
        /* <DEDUP_REMOVED lines=21> */
.L_x_118:
[----:B------:R-:W0:Y:S01]  /*3440*/  S2R R11, SR_TID.X ;  /* 0x00000000000b7919 */ /* 0x000e220000002100 */
[----:B------:R-:W1:Y:S02]  /*3450*/  LDCU.128 UR12, c[0x0][0x380] ;  /* 0x00007000ff0c77ac */ /* 0x000e640008000c00 */
[----:B-1----:R-:W-:Y:S02]  /*3460*/  IMAD.U32 R12, RZ, RZ, UR12 ;  /* 0x0000000cff0c7e24 */ /* 0x002fe4000f8e00ff */
[----:B------:R-:W-:Y:S01]  /*3470*/  IMAD.U32 R13, RZ, RZ, UR13 ;  /* 0x0000000dff0d7e24 */ /* 0x000fe2000f8e00ff */
[----:B0-----:R-:W-:-:S05]  /*3480*/  IADD3 R3, P0, PT, R6, R11, RZ ;  /* 0x0000000b06037210 */ /* 0x001fca0007f1e0ff */
[----:B------:R-:W-:Y:S01]  /*3490*/  IMAD.X R4, RZ, RZ, RZ, P0 ;  /* 0x000000ffff047224 */ /* 0x000fe200000e06ff */
[----:B------:R-:W-:-:S04]  /*34a0*/  LEA R2, P0, R3, R12, 0x2 ;  /* 0x0000000c03027211 */ /* 0x000fc800078010ff */
[----:B------:R-:W-:-:S05]  /*34b0*/  LEA.HI.X R3, R3, R13, R4, 0x2, P0 ;  /* 0x0000000d03037211 */ /* 0x000fca00000f1404 */
[----:B------:R-:W2:Y:S04]  /*34c0*/  LDG.E R4, desc[UR10][R2.64] ;  /* 0x0000000a02047981 */ /* 0x000ea8000c1e1900 */
[----:B------:R-:W2:Y:S04]  /*34d0*/  LDG.E R5, desc[UR10][R2.64+0x400] ;  /* 0x0004000a02057981 */ /* 0x000ea8000c1e1900 */
[----:B------:R-:W3:Y:S04]  /*34e0*/  LDG.E R8, desc[UR10][R2.64+0x800] ;  /* 0x0008000a02087981 */ /* 0x000ee8000c1e1900 */
[----:B------:R-:W4:Y:S04]  /*34f0*/  LDG.E R9, desc[UR10][R2.64+0xc00] ;  /* 0x000c000a02097981 */ /* 0x000f28000c1e1900 */
[----:B------:R0:W5:Y:S01]  /*3500*/  LDG.E R10, desc[UR10][R2.64+0x1000] ;  /* 0x0010000a020a7981 */ /* 0x000162000c1e1900 */
[----:B------:R-:W-:-:S02]  /*3510*/  IMAD.U32 R14, RZ, RZ, UR14 ;  /* 0x0000000eff0e7e24 */ /* 0x000fc4000f8e00ff */
[----:B------:R-:W-:-:S03]  /*3520*/  IMAD.U32 R15, RZ, RZ, UR15 ;  /* 0x0000000fff0f7e24 */ /* 0x000fc6000f8e00ff */
[----:B0-----:R-:W-:-:S05]  /*3530*/  IADD3 R2, P4, PT, R6, R14, RZ ;  /* 0x0000000e06027210 */ /* 0x001fca0007f9e0ff */
[----:B------:R-:W-:Y:S01]  /*3540*/  IMAD.X R3, RZ, RZ, R15, P4 ;  /* 0x000000ffff037224 */ /* 0x000fe200020e060f */
[----:B--2---:R-:W-:-:S04]  /*3550*/  FSETP.GEU.AND P0, PT, R4, R5, PT ;  /* 0x000000050400720b */ /* 0x004fc80003f0e000 */
[----:B------:R-:W-:Y:S01]  /*3560*/  FSEL R5, R4, R5, P0 ;  /* 0x0000000504057208 */ /* 0x000fe20000000000 */
[----:B------:R-:W-:-:S03]  /*3570*/  VIADD R4, R11, 0x200 ;  /* 0x000002000b047836 */ /* 0x000fc60000000000 */
[----:B---3--:R-:W-:-:S04]  /*3580*/  FSETP.GEU.AND P1, PT, R5, R8, PT ;  /* 0x000000080500720b */ /* 0x008fc80003f2e000 */
[----:B------:R-:W-:-:S04]  /*3590*/  FSEL R8, R5, R8, P1 ;  /* 0x0000000805087208 */ /* 0x000fc80000800000 */
[----:B----4-:R-:W-:-:S04]  /*35a0*/  FSETP.GEU.AND P3, PT, R8, R9, PT ;  /* 0x000000090800720b */ /* 0x010fc80003f6e000 */
[----:B------:R-:W-:Y:S01]  /*35b0*/  FSEL R5, R8, R9, P3 ;  /* 0x0000000908057208 */ /* 0x000fe20001800000 */
[C---:B------:R-:W-:Y:S01]  /*35c0*/  VIADD R8, R11.reuse, 0x100 ;  /* 0x000001000b087836 */ /* 0x040fe20000000000 */
[----:B------:R-:W-:Y:S02]  /*35d0*/  LOP3.LUT R9, R11, 0x400, RZ, 0xfc, !PT ;  /* 0x000004000b097812 */ /* 0x000fe400078efcff */
[----:B-----5:R-:W-:Y:S02]  /*35e0*/  FSETP.GEU.AND P2, PT, R5, R10, PT ;  /* 0x0000000a0500720b */ /* 0x020fe40003f4e000 */
[----:B------:R-:W-:Y:S02]  /*35f0*/  @P1 SEL R4, R11, R8, P0 ;  /* 0x000000080b041207 */ /* 0x000fe40000000000 */
[----:B------:R-:W-:Y:S01]  /*3600*/  ISETP.LE.U32.AND P1, PT, R7, UR6, PT ;  /* 0x0000000607007c0c */ /* 0x000fe2000bf23070 */
[----:B------:R-:W-:-:S03]  /*3610*/  @!P3 VIADD R4, R11, 0x300 ;  /* 0x000003000b04b836 */ /* 0x000fc60000000000 */
[----:B------:R-:W-:-:S05]  /*3620*/  ISETP.GE.U32.AND.EX P1, PT, RZ, R18, PT, P1 ;  /* 0x00000012ff00720c */ /* 0x000fca0003f26110 */
[C---:B------:R-:W-:Y:S02]  /*3630*/  @P2 ISETP.GE.U32.AND P0, PT, R4.reuse, R9, PT ;  /* 0x000000090400220c */ /* 0x040fe40003f06070 */
[-C--:B------:R-:W-:Y:S02]  /*3640*/  IADD3 R9, P3, PT, R9, R2.reuse, RZ ;  /* 0x0000000209097210 */ /* 0x080fe40007f7e0ff */
[----:B------:R-:W-:Y:S02]  /*3650*/  @P2 IADD3 R2, P4, PT, R4, R2, RZ ;  /* 0x0000000204022210 */ /* 0x000fe40007f9e0ff */
[----:B------:R-:W-:Y:S01]  /*3660*/  @P2 ISETP.GE.U32.AND.EX P0, PT, RZ, RZ, PT, P0 ;  /* 0x000000ffff00220c */ /* 0x000fe20003f06100 */
[--C-:B------:R-:W-:Y:S02]  /*3670*/  IMAD.X R8, RZ, RZ, R3.reuse, P3 ;  /* 0x000000ffff087224 */ /* 0x100fe400018e0603 */
[----:B------:R-:W-:Y:S01]  /*3680*/  @P2 IMAD.X R3, RZ, RZ, R3, P4 ;  /* 0x000000ffff032224 */ /* 0x000fe200020e0603 */
[----:B------:R-:W-:-:S04]  /*3690*/  @P2 FSETP.LT.OR P0, PT, R10, R5, !P0 ;  /* 0x000000050a00220b */ /* 0x000fc80004701400 */
[----:B------:R-:W-:Y:S02]  /*36a0*/  @P2 FSEL R10, R5, R10, P0 ;  /* 0x0000000a050a2208 */ /* 0x000fe40000000000 */
[----:B------:R-:W-:Y:S02]  /*36b0*/  @P2 SEL R9, R2, R9, P0 ;  /* 0x0000000902092207 */ /* 0x000fe40000000000 */
[----:B------:R-:W-:Y:S01]  /*36c0*/  @P2 SEL R8, R3, R8, P0 ;  /* 0x0000000803082207 */ /* 0x000fe20000000000 */
[----:B------:R-:W-:Y:S06]  /*36d0*/  @P1 BRA `(.L_x_187) ;  /* 0x0000001000641947 */ /* 0x000fec0003800000 */
[----:B------:R-:W0:Y:S01]  /*36e0*/  LDCU.64 UR8, c[0x0][0x3e8] ;  /* 0x00007d00ff0877ac */ /* 0x000e220008000a00 */
[----:B------:R-:W-:Y:S01]  /*36f0*/  ISETP.NE.AND P0, PT, R11, RZ, PT ;  /* 0x000000ff0b00720c */ /* 0x000fe20003f05270 */
[----:B------:R-:W-:Y:S01]  /*3700*/  BSSY.RECONVERGENT B1, `(.L_x_188) ;  /* 0x0000012000017945 */ /* 0x000fe20003800200 */
[----:B------:R-:W-:Y:S01]  /*3710*/  UMOV UR4, 0x8 ;  /* 0x0000000800047882 */ /* 0x000fe20000000000 */
[----:B------:R-:W-:Y:S02]  /*3720*/  UMOV UR5, 0x0 ;  /* 0x0000000000057882 */ /* 0x000fe40000000000 */
[----:B0-----:R-:W-:-:S04]  /*3730*/  UIMAD.WIDE.U32 UR4, UR8, 0x1, UR4 ;  /* 0x00000001080478a5 */ /* 0x001fc8000f8e0004 */
[----:B------:R-:W-:Y:S02]  /*3740*/  UIADD3 UR7, UPT, UPT, UR5, UR9, URZ ;  /* 0x0000000905077290 */ /* 0x000fe4000fffe0ff */
[----:B------:R-:W-:Y:S02]  /*3750*/  IMAD.U32 R3, RZ, RZ, UR5 ;  /* 0x00000005ff037e24 */ /* 0x000fe4000f8e00ff */
[----:B------:R-:W-:Y:S02]  /*3760*/  IMAD.U32 R2, RZ, RZ, UR4 ;  /* 0x00000004ff027e24 */ /* 0x000fe4000f8e00ff */
[----:B------:R-:W-:Y:S01]  /*3770*/  IMAD.U32 R3, RZ, RZ, UR7 ;  /* 0x00000007ff037e24 */ /* 0x000fe2000f8e00ff */
[----:B------:R-:W-:Y:S06]  /*3780*/  @P0 BRA `(.L_x_189) ;  /* 0x0000000000240947 */ /* 0x000fec0003800000 */
[----:B------:R-:W-:Y:S02]  /*3790*/  IMAD.MOV.U32 R16, RZ, RZ, 0x500 ;  /* 0x00000500ff107424 */ /* 0x000fe400078e00ff */
[----:B------:R-:W-:-:S05]  /*37a0*/  IMAD.MOV.U32 R17, RZ, RZ, 0x0 ;  /* 0x00000000ff117424 */ /* 0x000fca00078e00ff */
[----:B------:R-:W2:Y:S01]  /*37b0*/  ATOMG.E.ADD.64.STRONG.GPU PT, R4, desc[UR10][R2.64], R16 ;  /* 0x80000010020479a8 */ /* 0x000ea200081ef50a */
[----:B------:R-:W0:Y:S01]  /*37c0*/  S2UR UR5, SR_CgaCtaId ;  /* 0x00000000000579c3 */ /* 0x000e220000008800 */
[----:B------:R-:W-:Y:S02]  /*37d0*/  UMOV UR4, 0x400 ;  /* 0x0000040000047882 */ /* 0x000fe40000000000 */
[----:B0-----:R-:W-:Y:S01]  /*37e0*/  ULEA UR4, UR5, UR4, 0x18 ;  /* 0x0000000405047291 */ /* 0x001fe2000f8ec0ff */
[----:B--2---:R-:W-:-:S05]  /*37f0*/  IADD3 R4, P0, PT, R4, UR6, RZ ;  /* 0x0000000604047c10 */ /* 0x004fca000ff1e0ff */
[----:B------:R-:W-:-:S05]  /*3800*/  IMAD.X R5, RZ, RZ, R5, P0 ;  /* 0x000000ffff057224 */ /* 0x000fca00000e0605 */
[----:B------:R0:W-:Y:S03]  /*3810*/  STS.64 [UR4+0x98], R4 ;  /* 0x00009804ff007988 */ /* 0x0001e60008000a04 */
.L_x_189:
[----:B------:R-:W-:Y:S05]  /*3820*/  BSYNC.RECONVERGENT B1 ;  /* 0x0000000000017941 */ /* 0x000fea0003800200 */
.L_x_188:
[----:B------:R-:W1:Y:S08]  /*3830*/  S2UR UR5, SR_CgaCtaId ;  /* 0x00000000000579c3 */ /* 0x000e700000008800 */
[----:B------:R-:W-:Y:S06]  /*3840*/  BAR.SYNC.DEFER_BLOCKING 0x0 ;  /* 0x0000000000007b1d */ /* 0x000fec0000010000 */
[----:B------:R-:W-:-:S02]  /*3850*/  UMOV UR4, 0x400 ;  /* 0x0000040000047882 */ /* 0x000fc40000000000 */
[----:B-1----:R-:W-:-:S06]  /*3860*/  ULEA UR4, UR5, UR4, 0x18 ;  /* 0x0000000405047291 */ /* 0x002fcc000f8ec0ff */
[----:B------:R-:W-:-:S05]  /*3870*/  IMAD.U32 R23, RZ, RZ, UR4 ;  /* 0x00000004ff177e24 */ /* 0x000fca000f8e00ff */
[----:B0-----:R-:W0:Y:S02]  /*3880*/  LDS.64 R4, [R23+0x98] ;  /* 0x0000980017047984 */ /* 0x001e240000000a00 */
[----:B0-----:R-:W-:-:S04]  /*3890*/  IADD3 R6, P1, PT, R4, 0x500, RZ ;  /* 0x0000050004067810 */ /* 0x001fc80007f3e0ff */
[----:B------:R-:W-:Y:S01]  /*38a0*/  ISETP.GT.U32.AND P0, PT, R6, R7, PT ;  /* 0x000000070600720c */ /* 0x000fe20003f04070 */
[----:B------:R-:W-:-:S05]  /*38b0*/  IMAD.X R17, RZ, RZ, R5, P1 ;  /* 0x000000ffff117224 */ /* 0x000fca00008e0605 */
[----:B------:R-:W-:-:S13]  /*38c0*/  ISETP.GT.AND.EX P0, PT, R17, R18, PT, P0 ;  /* 0x000000121100720c */ /* 0x000fda0003f04300 */
[----:B------:R-:W-:Y:S05]  /*38d0*/  @P0 BRA `(.L_x_190) ;  /* 0x0000000400700947 */ /* 0x000fea0003800000 */
[----:B------:R-:W-:Y:S01]  /*38e0*/  BSSY.RECONVERGENT B1, `(.L_x_190) ;  /* 0x000005b000017945 */ /* 0x000fe20003800200 */
[----:B------:R-:W-:Y:S01]  /*38f0*/  IMAD.MOV.U32 R16, RZ, RZ, R10 ;  /* 0x000000ffff107224 */ /* 0x000fe200078e000a */
[----:B------:R-:W0:Y:S01]  /*3900*/  LDCU.64 UR8, c[0x0][0x398] ;  /* 0x00007300ff0877ac */ /* 0x000e220008000a00 */
[----:B------:R-:W-:Y:S02]  /*3910*/  IMAD.MOV.U32 R19, RZ, RZ, R9 ;  /* 0x000000ffff137224 */ /* 0x000fe400078e0009 */
[----:B------:R-:W-:Y:S01]  /*3920*/  IMAD.MOV.U32 R6, RZ, RZ, R8 ;  /* 0x000000ffff067224 */ /* 0x000fe200078e0008 */
[----:B------:R-:W1:Y:S06]  /*3930*/  LDCU.128 UR12, c[0x0][0x380] ;  /* 0x00007000ff0c77ac */ /* 0x000e6c0008000c00 */
.L_x_193:
[----:B------:R-:W-:Y:S01]  /*3940*/  IADD3 R9, P0, PT, R11, R4, RZ ;  /* 0x000000040b097210 */ /* 0x000fe20007f1e0ff */
[----:B-1----:R-:W-:Y:S02]  /*3950*/  IMAD.U32 R12, RZ, RZ, UR12 ;  /* 0x0000000cff0c7e24 */ /* 0x002fe4000f8e00ff */
[----:B------:R-:W-:Y:S02]  /*3960*/  IMAD.U32 R13, RZ, RZ, UR13 ;  /* 0x0000000dff0d7e24 */ /* 0x000fe4000f8e00ff */
[----:B------:R-:W-:Y:S01]  /*3970*/  IMAD.X R8, RZ, RZ, R5, P0 ;  /* 0x000000ffff087224 */ /* 0x000fe200000e0605 */
[----:B------:R-:W-:-:S04]  /*3980*/  LEA R4, P0, R9, R12, 0x2 ;  /* 0x0000000c09047211 */ /* 0x000fc800078010ff */
[----:B------:R-:W-:-:S05]  /*3990*/  LEA.HI.X R5, R9, R13, R8, 0x2, P0 ;  /* 0x0000000d09057211 */ /* 0x000fca00000f1408 */
[----:B------:R-:W2:Y:S04]  /*39a0*/  LDG.E R7, desc[UR10][R4.64] ;  /* 0x0000000a04077981 */ /* 0x000ea8000c1e1900 */
[----:B------:R-:W3:Y:S04]  /*39b0*/  LDG.E R24, desc[UR10][R4.64+0x400] ;  /* 0x0004000a04187981 */ /* 0x000ee8000c1e1900 */
[----:B------:R-:W4:Y:S04]  /*39c0*/  LDG.E R18, desc[UR10][R4.64+0x800] ;  /* 0x0008000a04127981 */ /* 0x000f28000c1e1900 */
[----:B------:R-:W4:Y:S01]  /*39d0*/  LDG.E R17, desc[UR10][R4.64+0xc00] ;  /* 0x000c000a04117981 */ /* 0x000f22000c1e1900 */
[----:B------:R-:W-:-:S02]  /*39e0*/  IMAD.U32 R14, RZ, RZ, UR14 ;  /* 0x0000000eff0e7e24 */ /* 0x000fc4000f8e00ff */
[----:B------:R-:W-:Y:S01]  /*39f0*/  IMAD.U32 R15, RZ, RZ, UR15 ;  /* 0x0000000fff0f7e24 */ /* 0x000fe2000f8e00ff */
[----:B------:R1:W5:Y:S01]  /*3a00*/  LDG.E R10, desc[UR10][R4.64+0x1000] ;  /* 0x0010000a040a7981 */ /* 0x000362000c1e1900 */
[----:B------:R-:W-:Y:S01]  /*3a10*/  BSSY.RECONVERGENT B2, `(.L_x_191) ;  /* 0x000002c000027945 */ /* 0x000fe20003800200 */
[----:B------:R-:W-:Y:S01]  /*3a20*/  BAR.SYNC.DEFER_BLOCKING 0x0 ;  /* 0x0000000000007b1d */ /* 0x000fe20000010000 */
[----:B------:R-:W-:-:S04]  /*3a30*/  IADD3 R26, P0, PT, R9, R14, RZ ;  /* 0x0000000e091a7210 */ /* 0x000fc80007f1e0ff */
[----:B------:R-:W-:Y:S01]  /*3a40*/  IADD3 R20, P3, PT, R26, 0x100, RZ ;  /* 0x000001001a147810 */ /* 0x000fe20007f7e0ff */
[----:B------:R-:W-:Y:S01]  /*3a50*/  IMAD.X R27, R8, 0x1, R15, P0 ;  /* 0x00000001081b7824 */ /* 0x000fe200000e060f */
[C---:B------:R-:W-:Y:S02]  /*3a60*/  IADD3 R21, P4, PT, R26.reuse, 0x200, RZ ;  /* 0x000002001a157810 */ /* 0x040fe40007f9e0ff */
[----:B------:R-:W-:Y:S01]  /*3a70*/  IADD3 R9, P6, PT, R26, 0x400, RZ ;  /* 0x000004001a097810 */ /* 0x000fe20007fde0ff */
[--C-:B------:R-:W-:Y:S01]  /*3a80*/  IMAD.X R25, RZ, RZ, R27.reuse, P3 ;  /* 0x000000ffff197224 */ /* 0x100fe200018e061b */
[----:B------:R-:W-:Y:S01]  /*3a90*/  ISETP.NE.AND P3, PT, R11, RZ, PT ;  /* 0x000000ff0b00720c */ /* 0x000fe20003f65270 */
[--C-:B------:R-:W-:Y:S02]  /*3aa0*/  IMAD.X R22, RZ, RZ, R27.reuse, P4 ;  /* 0x000000ffff167224 */ /* 0x100fe400020e061b */
[----:B------:R-:W-:Y:S01]  /*3ab0*/  IMAD.X R8, RZ, RZ, R27, P6 ;  /* 0x000000ffff087224 */ /* 0x000fe200030e061b */
[----:B--2---:R-:W-:-:S13]  /*3ac0*/  FSETP.GEU.AND P2, PT, R16, R7, PT ;  /* 0x000000071000720b */ /* 0x004fda0003f4e000 */
[----:B------:R-:W-:-:S04]  /*3ad0*/  @P2 ISETP.GE.U32.AND P0, PT, R19, R26, PT ;  /* 0x0000001a1300220c */ /* 0x000fc80003f06070 */
[----:B------:R-:W-:-:S04]  /*3ae0*/  @P2 ISETP.GE.AND.EX P0, PT, R6, R27, PT, P0 ;  /* 0x0000001b0600220c */ /* 0x000fc80003f06300 */
[----:B------:R-:W-:-:S04]  /*3af0*/  @P2 FSETP.LT.OR P0, PT, R7, R16, !P0 ;  /* 0x000000100700220b */ /* 0x000fc80004701400 */
[----:B------:R-:W-:Y:S02]  /*3b00*/  @P2 FSEL R7, R16, R7, P0 ;  /* 0x0000000710072208 */ /* 0x000fe40000000000 */
[----:B------:R-:W-:Y:S02]  /*3b10*/  IADD3 R16, P5, PT, R26, 0x300, RZ ;  /* 0x000003001a107810 */ /* 0x000fe40007fbe0ff */
[----:B---3--:R-:W-:Y:S02]  /*3b20*/  FSETP.GEU.AND P1, PT, R7, R24, PT ;  /* 0x000000180700720b */ /* 0x008fe40003f2e000 */
[----:B------:R-:W-:Y:S01]  /*3b30*/  @P2 SEL R26, R19, R26, P0 ;  /* 0x0000001a131a2207 */ /* 0x000fe20000000000 */
[----:B------:R-:W-:Y:S01]  /*3b40*/  IMAD.X R19, RZ, RZ, R27, P5 ;  /* 0x000000ffff137224 */ /* 0x000fe200028e061b */
[----:B------:R-:W-:-:S09]  /*3b50*/  @P2 SEL R27, R6, R27, P0 ;  /* 0x0000001b061b2207 */ /* 0x000fd20000000000 */
[----:B------:R-:W-:-:S04]  /*3b60*/  @P1 ISETP.GE.U32.AND P0, PT, R26, R20, PT ;  /* 0x000000141a00120c */ /* 0x000fc80003f06070 */
[----:B------:R-:W-:-:S04]  /*3b70*/  @P1 ISETP.GE.AND.EX P0, PT, R27, R25, PT, P0 ;  /* 0x000000191b00120c */ /* 0x000fc80003f06300 */
[----:B------:R-:W-:-:S04]  /*3b80*/  @P1 FSETP.LT.OR P0, PT, R24, R7, !P0 ;  /* 0x000000071800120b */ /* 0x000fc80004701400 */
[----:B------:R-:W-:Y:S02]  /*3b90*/  @P1 FSEL R24, R7, R24, P0 ;  /* 0x0000001807181208 */ /* 0x000fe40000000000 */
[----:B------:R-:W-:Y:S02]  /*3ba0*/  @P1 SEL R20, R26, R20, P0 ;  /* 0x000000141a141207 */ /* 0x000fe40000000000 */
[----:B----4-:R-:W-:Y:S02]  /*3bb0*/  FSETP.GEU.AND P2, PT, R24, R18, PT ;  /* 0x000000121800720b */ /* 0x010fe40003f4e000 */
[----:B------:R-:W-:-:S11]  /*3bc0*/  @P1 SEL R25, R27, R25, P0 ;  /* 0x000000191b191207 */ /* 0x000fd60000000000 */
[----:B------:R-:W-:-:S04]  /*3bd0*/  @P2 ISETP.GE.U32.AND P0, PT, R20, R21, PT ;  /* 0x000000151400220c */ /* 0x000fc80003f06070 */
[----:B------:R-:W-:-:S04]  /*3be0*/  @P2 ISETP.GE.AND.EX P0, PT, R25, R22, PT, P0 ;  /* 0x000000161900220c */ /* 0x000fc80003f06300 */
[----:B------:R-:W-:-:S04]  /*3bf0*/  @P2 FSETP.LT.OR P0, PT, R18, R24, !P0 ;  /* 0x000000181200220b */ /* 0x000fc80004701400 */
[----:B------:R-:W-:-:S04]  /*3c00*/  @P2 FSEL R18, R24, R18, P0 ;  /* 0x0000001218122208 */ /* 0x000fc80000000000 */
[----:B------:R-:W-:Y:S01]  /*3c10*/  FSETP.GEU.AND P1, PT, R18, R17, PT ;  /* 0x000000111200720b */ /* 0x000fe20003f2e000 */
[----:B-1----:R-:W-:-:S12]  /*3c20*/  @P3 BRA `(.L_x_192) ;  /* 0x0000000000283947 */ /* 0x002fd80003800000 */
[----:B------:R-:W-:Y:S02]  /*3c30*/  IMAD.MOV.U32 R4, RZ, RZ, 0x500 ;  /* 0x00000500ff047424 */ /* 0x000fe400078e00ff */
[----:B------:R-:W-:-:S06]  /*3c40*/  IMAD.MOV.U32 R5, RZ, RZ, 0x0 ;  /* 0x00000000ff057424 */ /* 0x000fcc00078e00ff */
[----:B------:R-:W2:Y:S01]  /*3c50*/  ATOMG.E.ADD.64.STRONG.GPU PT, R4, desc[UR10][R2.64], R4 ;  /* 0x80000004020479a8 */ /* 0x000ea200081ef50a */
[----:B------:R-:W1:Y:S01]  /*3c60*/  S2UR UR5, SR_CgaCtaId ;  /* 0x00000000000579c3 */ /* 0x000e620000008800 */
[----:B------:R-:W-:Y:S02]  /*3c70*/  UMOV UR4, 0x400 ;  /* 0x0000040000047882 */ /* 0x000fe40000000000 */
[----:B-1----:R-:W-:-:S06]  /*3c80*/  ULEA UR4, UR5, UR4, 0x18 ;  /* 0x0000000405047291 */ /* 0x002fcc000f8ec0ff */
[----:B------:R-:W-:Y:S01]  /*3c90*/  IMAD.U32 R23, RZ, RZ, UR4 ;  /* 0x00000004ff177e24 */ /* 0x000fe2000f8e00ff */
[----:B--2---:R-:W-:-:S05]  /*3ca0*/  IADD3 R6, P3, PT, R4, UR6, RZ ;  /* 0x0000000604067c10 */ /* 0x004fca000ff7e0ff */
[----:B------:R-:W-:-:S05]  /*3cb0*/  IMAD.X R7, RZ, RZ, R5, P3 ;  /* 0x000000ffff077224 */ /* 0x000fca00018e0605 */
[----:B------:R1:W-:Y:S03]  /*3cc0*/  STS.64 [R23+0x98], R6 ;  /* 0x0000980617007388 */ /* 0x0003e60000000a00 */
.L_x_192:
[----:B0-----:R-:W-:Y:S05]  /*3cd0*/  BSYNC.RECONVERGENT B2 ;  /* 0x0000000000027941 */ /* 0x001fea0003800200 */
.L_x_191:
[----:B------:R-:W-:Y:S01]  /*3ce0*/  BAR.SYNC.DEFER_BLOCKING 0x0 ;  /* 0x0000000000007b1d */ /* 0x000fe20000010000 */
[----:B------:R-:W-:Y:S01]  /*3cf0*/  @P2 SEL R21, R20, R21, P0 ;  /* 0x0000001514152207 */ /* 0x000fe20000000000 */
[----:B-1----:R-:W-:Y:S01]  /*3d00*/  IMAD.U32 R7, RZ, RZ, UR8 ;  /* 0x00000008ff077e24 */ /* 0x002fe2000f8e00ff */
[----:B------:R-:W-:Y:S02]  /*3d10*/  @P2 SEL R22, R25, R22, P0 ;  /* 0x0000001619162207 */ /* 0x000fe40000000000 */
[----:B------:R-:W-:-:S04]  /*3d20*/  @P1 ISETP.GE.U32.AND P0, PT, R21, R16, PT ;  /* 0x000000101500120c */ /* 0x000fc80003f06070 */
[----:B------:R-:W-:-:S04]  /*3d30*/  @P1 ISETP.GE.AND.EX P0, PT, R22, R19, PT, P0 ;  /* 0x000000131600120c */ /* 0x000fc80003f06300 */
[----:B------:R-:W-:-:S04]  /*3d40*/  @P1 FSETP.LT.OR P0, PT, R17, R18, !P0 ;  /* 0x000000121100120b */ /* 0x000fc80004701400 */
[----:B------:R-:W-:Y:S01]  /*3d50*/  @P1 FSEL R17, R18, R17, P0 ;  /* 0x0000001112111208 */ /* 0x000fe20000000000 */
[----:B------:R-:W-:Y:S01]  /*3d60*/  IMAD.U32 R18, RZ, RZ, UR9 ;  /* 0x00000009ff127e24 */ /* 0x000fe2000f8e00ff */
[----:B------:R-:W-:Y:S02]  /*3d70*/  @P1 SEL R16, R21, R16, P0 ;  /* 0x0000001015101207 */ /* 0x000fe40000000000 */
[----:B-----5:R-:W-:Y:S02]  /*3d80*/  FSETP.GEU.AND P2, PT, R17, R10, PT ;  /* 0x0000000a1100720b */ /* 0x020fe40003f4e000 */
[----:B------:R-:W-:Y:S01]  /*3d90*/  @P1 SEL R19, R22, R19, P0 ;  /* 0x0000001316131207 */ /* 0x000fe20000000000 */
[----:B------:R-:W0:Y:S10]  /*3da0*/  LDS.64 R4, [R23+0x98] ;  /* 0x0000980017047984 */ /* 0x000e340000000a00 */
[----:B------:R-:W-:-:S04]  /*3db0*/  @P2 ISETP.GE.U32.AND P0, PT, R16, R9, PT ;  /* 0x000000091000220c */ /* 0x000fc80003f06070 */
[----:B------:R-:W-:-:S04]  /*3dc0*/  @P2 ISETP.GE.AND.EX P0, PT, R19, R8, PT, P0 ;  /* 0x000000081300220c */ /* 0x000fc80003f06300 */
[----:B------:R-:W-:-:S04]  /*3dd0*/  @P2 FSETP.LT.OR P0, PT, R10, R17, !P0 ;  /* 0x000000110a00220b */ /* 0x000fc80004701400 */
[----:B------:R-:W-:Y:S02]  /*3de0*/  @P2 FSEL R10, R17, R10, P0 ;  /* 0x0000000a110a2208 */ /* 0x000fe40000000000 */
[----:B------:R-:W-:Y:S02]  /*3df0*/  @P2 SEL R9, R16, R9, P0 ;  /* 0x0000000910092207 */ /* 0x000fe40000000000 */
[----:B------:R-:W-:Y:S01]  /*3e00*/  @P2 SEL R8, R19, R8, P0 ;  /* 0x0000000813082207 */ /* 0x000fe20000000000 */
[----:B------:R-:W-:Y:S02]  /*3e10*/  IMAD.MOV.U32 R16, RZ, RZ, R10 ;  /* 0x000000ffff107224 */ /* 0x000fe400078e000a */
[----:B------:R-:W-:Y:S01]  /*3e20*/  IMAD.MOV.U32 R19, RZ, RZ, R9 ;  /* 0x000000ffff137224 */ /* 0x000fe200078e0009 */
[----:B0-----:R-:W-:-:S04]  /*3e30*/  IADD3 R6, P3, PT, R4, 0x500, RZ ;  /* 0x0000050004067810 */ /* 0x001fc80007f7e0ff */
[----:B------:R-:W-:Y:S01]  /*3e40*/  ISETP.GT.U32.AND P1, PT, R6, R7, PT ;  /* 0x000000070600720c */ /* 0x000fe20003f24070 */
[----:B------:R-:W-:Y:S02]  /*3e50*/  IMAD.X R21, RZ, RZ, R5, P3 ;  /* 0x000000ffff157224 */ /* 0x000fe400018e0605 */
[----:B------:R-:W-:-:S03]  /*3e60*/  IMAD.MOV.U32 R6, RZ, RZ, R8 ;  /* 0x000000ffff067224 */ /* 0x000fc600078e0008 */
[----:B------:R-:W-:-:S13]  /*3e70*/  ISETP.GT.AND.EX P0, PT, R21, R18, PT, P1 ;  /* 0x000000121500720c */ /* 0x000fda0003f04310 */
[----:B------:R-:W-:Y:S05]  /*3e80*/  @!P0 BRA `(.L_x_193) ;  /* 0xfffffff800ac8947 */ /* 0x000fea000383ffff */
[----:B------:R-:W-:Y:S05]  /*3e90*/  BSYNC.RECONVERGENT B1 ;  /* 0x0000000000017941 */ /* 0x000fea0003800200 */
.L_x_190:
[----:B------:R-:W-:Y:S01]  /*3ea0*/  ISETP.GE.U32.AND P0, PT, R4, R7, PT ;  /* 0x000000070400720c */ /* 0x000fe20003f06070 */
[----:B------:R-:W-:Y:S03]  /*3eb0*/  BSSY.RECONVERGENT B1, `(.L_x_187) ;  /* 0x000009b000017945 */ /* 0x000fe60003800200 */
[----:B------:R-:W-:-:S13]  /*3ec0*/  ISETP.GE.AND.EX P0, PT, R5, R18, PT, P0 ;  /* 0x000000120500720c */ /* 0x000fda0003f06300 */
[----:B------:R-:W-:Y:S05]  /*3ed0*/  @P0 BRA `(.L_x_194) ;  /* 0x0000000800600947 */ /* 0x000fea0003800000 */
[----:B------:R-:W-:-:S05]  /*3ee0*/  IMAD.IADD R16, R7, 0x1, -R4 ;  /* 0x0000000107107824 */ /* 0x000fca00078e0a04 */
[----:B------:R-:W-:-:S13]  /*3ef0*/  ISETP.GE.AND P0, PT, R11, R16, PT ;  /* 0x000000100b00720c */ /* 0x000fda0003f06270 */
[----:B------:R-:W-:Y:S05]  /*3f00*/  @P0 BRA `(.L_x_194) ;  /* 0x0000000800540947 */ /* 0x000fea0003800000 */
[----:B------:R-:W-:Y:S01]  /*3f10*/  LOP3.LUT R2, RZ, R11, RZ, 0x33, !PT ;  /* 0x0000000bff027212 */ /* 0x000fe200078e33ff */
[----:B------:R-:W-:Y:S01]  /*3f20*/  BSSY.RECONVERGENT B2, `(.L_x_195) ;  /* 0x000002f000027945 */ /* 0x000fe20003800200 */
[----:B------:R-:W-:Y:S02]  /*3f30*/  IMAD.MOV.U32 R17, RZ, RZ, R11 ;  /* 0x000000ffff117224 */ /* 0x000fe400078e000b */
[----:B------:R-:W-:-:S04]  /*3f40*/  IADD3 R7, PT, PT, -R4, R7, R2 ;  /* 0x0000000704077210 */ /* 0x000fc80007ffe102 */
[----:B------:R-:W-:-:S04]  /*3f50*/  LOP3.LUT R2, R7, 0x300, RZ, 0xc0, !PT ;  /* 0x0000030007027812 */ /* 0x000fc800078ec0ff */
[----:B------:R-:W-:-:S13]  /*3f60*/  ISETP.NE.AND P0, PT, R2, 0x300, PT ;  /* 0x000003000200780c */ /* 0x000fda0003f05270 */
[----:B------:R-:W-:Y:S05]  /*3f70*/  @!P0 BRA `(.L_x_196) ;  /* 0x0000000000a48947 */ /* 0x000fea0003800000 */
[----:B------:R-:W-:Y:S01]  /*3f80*/  IADD3 R3, P0, PT, R11, R4, RZ ;  /* 0x000000040b037210 */ /* 0x000fe20007f1e0ff */
[----:B------:R-:W-:Y:S01]  /*3f90*/  IMAD.MOV.U32 R17, RZ, RZ, R11 ;  /* 0x000000ffff117224 */ /* 0x000fe200078e000b */
[----:B------:R-:W-:Y:S02]  /*3fa0*/  LEA.HI R2, R7, 0x1, RZ, 0x18 ;  /* 0x0000000107027811 */ /* 0x000fe400078fc0ff */
[C---:B------:R-:W-:Y:S01]  /*3fb0*/  LEA R12, P1, R3.reuse, R12, 0x2 ;  /* 0x0000000c030c7211 */ /* 0x040fe200078210ff */
[----:B------:R-:W-:Y:S01]  /*3fc0*/  IMAD.X R6, RZ, RZ, R5, P0 ;  /* 0x000000ffff067224 */ /* 0x000fe200000e0605 */
[C---:B------:R-:W-:Y:S02]  /*3fd0*/  IADD3 R14, P0, PT, R3.reuse, R14, RZ ;  /* 0x0000000e030e7210 */ /* 0x040fe40007f1e0ff */
[----:B------:R-:W-:Y:S02]  /*3fe0*/  LOP3.LUT R2, R2, 0x3, RZ, 0xc0, !PT ;  /* 0x0000000302027812 */ /* 0x000fe400078ec0ff */
[----:B------:R-:W-:Y:S01]  /*3ff0*/  LEA.HI.X R3, R3, R13, R6, 0x2, P1 ;  /* 0x0000000d03037211 */ /* 0x000fe200008f1406 */
[----:B------:R-:W-:-:S02]  /*4000*/  IMAD.X R15, R6, 0x1, R15, P0 ;  /* 0x00000001060f7824 */ /* 0x000fc400000e060f */
[----:B------:R-:W-:-:S07]  /*4010*/  IMAD.MOV R6, RZ, RZ, -R2 ;  /* 0x000000ffff067224 */ /* 0x000fce00078e0a02 */
.L_x_199:
[----:B------:R-:W-:-:S06]  /*4020*/  IMAD.MOV.U32 R2, RZ, RZ, R12 ;  /* 0x000000ffff027224 */ /* 0x000fcc00078e000c */
[----:B------:R-:W2:Y:S01]  /*4030*/  LDG.E R2, desc[UR10][R2.64] ;  /* 0x0000000a02027981 */ /* 0x000ea2000c1e1900 */
[----:B------:R-:W-:Y:S01]  /*4040*/  VIADD R6, R6, 0x1 ;  /* 0x0000000106067836 */ /* 0x000fe20000000000 */
[----:B------:R-:W-:Y:S01]  /*4050*/  BSSY.RECONVERGENT B3, `(.L_x_197) ;  /* 0x0000016000037945 */ /* 0x000fe20003800200 */
[----:B------:R-:W-:Y:S01]  /*4060*/  IMAD.MOV.U32 R13, RZ, RZ, R9 ;  /* 0x000000ffff0d7224 */ /* 0x000fe200078e0009 */
[----:B------:R-:W-:Y:S01]  /*4070*/  IADD3 R12, P3, PT, R12, 0x400, RZ ;  /* 0x000004000c0c7810 */ /* 0x000fe20007f7e0ff */
[----:B------:R-:W-:Y:S01]  /*4080*/  IMAD.MOV.U32 R18, RZ, RZ, R8 ;  /* 0x000000ffff127224 */ /* 0x000fe200078e0008 */
[----:B------:R-:W-:Y:S01]  /*4090*/  ISETP.NE.AND P2, PT, R6, RZ, PT ;  /* 0x000000ff0600720c */ /* 0x000fe20003f45270 */
[----:B------:R-:W-:Y:S02]  /*40a0*/  IMAD.MOV.U32 R19, RZ, RZ, R10 ;  /* 0x000000ffff137224 */ /* 0x000fe400078e000a */
        /* <DEDUP_REMOVED lines=16> */
.L_x_198:
[----:B------:R-:W-:Y:S05]  /*41b0*/  BSYNC.RECONVERGENT B3 ;  /* 0x0000000000037941 */ /* 0x000fea0003800200 */
.L_x_197:
[----:B------:R-:W-:Y:S01]  /*41c0*/  IADD3 R14, P0, PT, R14, 0x100, RZ ;  /* 0x000001000e0e7810 */ /* 0x000fe20007f1e0ff */
[----:B------:R-:W-:Y:S02]  /*41d0*/  VIADD R17, R17, 0x100 ;  /* 0x0000010011117836 */ /* 0x000fe40000000000 */
[----:B------:R-:W-:Y:S02]  /*41e0*/  IMAD.X R3, RZ, RZ, R3, P3 ;  /* 0x000000ffff037224 */ /* 0x000fe400018e0603 */
[----:B------:R-:W-:Y:S01]  /*41f0*/  IMAD.X R15, RZ, RZ, R15, P0 ;  /* 0x000000ffff0f7224 */ /* 0x000fe200000e060f */
[----:B------:R-:W-:Y:S07]  /*4200*/  @P2 BRA `(.L_x_199) ;  /* 0xfffffffc00842947 */ /* 0x000fee000383ffff */
.L_x_196:
[----:B------:R-:W-:Y:S05]  /*4210*/  BSYNC.RECONVERGENT B2 ;  /* 0x0000000000027941 */ /* 0x000fea0003800200 */
.L_x_195:
[----:B------:R-:W-:-:S13]  /*4220*/  ISETP.GE.U32.AND P0, PT, R7, 0x300, PT ;  /* 0x000003000700780c */ /* 0x000fda0003f06070 */
[----:B------:R-:W-:Y:S05]  /*4230*/  @!P0 BRA `(.L_x_194) ;  /* 0x0000000400888947 */ /* 0x000fea0003800000 */
[----:B------:R-:W0:Y:S01]  /*4240*/  LDC.64 R6, c[0x0][0x380] ;  /* 0x0000e000ff067b82 */ /* 0x000e220000000a00 */
[----:B------:R-:W-:-:S07]  /*4250*/  VIADD R13, R17, 0x200 ;  /* 0x00000200110d7836 */ /* 0x000fce0000000000 */
[----:B------:R-:W1:Y:S02]  /*4260*/  LDC.64 R2, c[0x0][0x388] ;  /* 0x0000e200ff027b82 */ /* 0x000e640000000a00 */
.L_x_208:
[----:B------:R-:W-:-:S05]  /*4270*/  VIADD R15, R13, 0xfffffe00 ;  /* 0xfffffe000d0f7836 */ /* 0x000fca0000000000 */
[----:B------:R-:W-:-:S05]  /*4280*/  IADD3 R19, P0, PT, R15, R4, RZ ;  /* 0x000000040f137210 */ /* 0x000fca0007f1e0ff */
[----:B------:R-:W-:Y:S01]  /*4290*/  IMAD.X R20, RZ, RZ, R5, P0 ;  /* 0x000000ffff147224 */ /* 0x000fe200000e0605 */
[----:B0-----:R-:W-:-:S04]  /*42a0*/  LEA R14, P0, R19, R6, 0x2 ;  /* 0x00000006130e7211 */ /* 0x001fc800078010ff */
[----:B------:R-:W-:-:S05]  /*42b0*/  LEA.HI.X R15, R19, R7, R20, 0x2, P0 ;  /* 0x00000007130f7211 */ /* 0x000fca00000f1414 */
[----:B------:R-:W2:Y:S04]  /*42c0*/  LDG.E R25, desc[UR10][R14.64] ;  /* 0x0000000a0e197981 */ /* 0x000ea8000c1e1900 */
[----:B------:R0:W5:Y:S04]  /*42d0*/  LDG.E R18, desc[UR10][R14.64+0x400] ;  /* 0x0004000a0e127981 */ /* 0x000168000c1e1900 */
        /* <DEDUP_REMOVED lines=22> */
.L_x_201:
[----:B------:R-:W-:Y:S05]  /*4440*/  BSYNC.RECONVERGENT B2 ;  /* 0x0000000000027941 */ /* 0x000fea0003800200 */
.L_x_200:
[----:B-----5:R-:W-:Y:S01]  /*4450*/  FSETP.GEU.AND P0, PT, R19, R18, PT ;  /* 0x000000121300720b */ /* 0x020fe20003f0e000 */
[----:B------:R-:W-:Y:S01]  /*4460*/  BSSY.RECONVERGENT B2, `(.L_x_202) ;  /* 0x0000013000027945 */ /* 0x000fe20003800200 */
[----:B------:R-:W-:Y:S01]  /*4470*/  IADD3 R21, P1, P2, R4, R2, R21 ;  /* 0x0000000204157210 */ /* 0x000fe20007a3e015 */
[----:B------:R-:W-:Y:S02]  /*4480*/  VIADD R15, R13, 0x100 ;  /* 0x000001000d0f7836 */ /* 0x000fe40000000000 */
[----:B------:R-:W-:Y:S01]  /*4490*/  IMAD.MOV.U32 R9, RZ, RZ, R18 ;  /* 0x000000ffff097224 */ /* 0x000fe200078e0012 */
[----:B------:R-:W-:Y:S01]  /*44a0*/  IADD3.X R23, PT, PT, R5, R3, RZ, P1, P2 ;  /* 0x0000000305177210 */ /* 0x000fe20000fe44ff */
[----:B------:R-:W-:-:S04]  /*44b0*/  IMAD.MOV.U32 R8, RZ, RZ, R21 ;  /* 0x000000ffff087224 */ /* 0x000fc800078e0015 */
[----:B------:R-:W-:Y:S02]  /*44c0*/  IMAD.MOV.U32 R10, RZ, RZ, R23 ;  /* 0x000000ffff0a7224 */ /* 0x000fe400078e0017 */
        /* <DEDUP_REMOVED lines=12> */
.L_x_203:
[----:B------:R-:W-:Y:S05]  /*4590*/  BSYNC.RECONVERGENT B2 ;  /* 0x0000000000027941 */ /* 0x000fea0003800200 */
.L_x_202:
[----:B------:R-:W-:Y:S01]  /*45a0*/  FSETP.GEU.AND P0, PT, R9, R12, PT ;  /* 0x0000000c0900720b */ /* 0x000fe20003f0e000 */
[----:B------:R-:W-:Y:S01]  /*45b0*/  BSSY.RECONVERGENT B2, `(.L_x_204) ;  /* 0x0000013000027945 */ /* 0x000fe20003800200 */
[CC--:B------:R-:W-:Y:S01]  /*45c0*/  IADD3 R19, P1, P4, R4.reuse, R2.reuse, R13 ;  /* 0x0000000204137210 */ /* 0x0c0fe20007c3e00d */
[----:B------:R-:W-:Y:S01]  /*45d0*/  IMAD.MOV.U32 R14, RZ, RZ, R12 ;  /* 0x000000ffff0e7224 */ /* 0x000fe200078e000c */
[----:B------:R-:W-:Y:S02]  /*45e0*/  IADD3 R20, P2, P3, R4, R2, R15 ;  /* 0x0000000204147210 */ /* 0x000fe40007b5e00f */
        /* <DEDUP_REMOVED lines=15> */
.L_x_205:
[----:B------:R-:W-:Y:S05]  /*46e0*/  BSYNC.RECONVERGENT B2 ;  /* 0x0000000000027941 */ /* 0x000fea0003800200 */
.L_x_204:
        /* <DEDUP_REMOVED lines=18> */
.L_x_207:
[----:B------:R-:W-:Y:S05]  /*4810*/  BSYNC.RECONVERGENT B2 ;  /* 0x0000000000027941 */ /* 0x000fea0003800200 */
.L_x_206:
[C---:B------:R-:W-:Y:S02]  /*4820*/  VIADD R15, R13.reuse, 0x200 ;  /* 0x000002000d0f7836 */ /* 0x040fe40000000000 */
[----:B------:R-:W-:-:S03]  /*4830*/  VIADD R13, R13, 0x400 ;  /* 0x000004000d0d7836 */ /* 0x000fc60000000000 */
[----:B------:R-:W-:-:S13]  /*4840*/  ISETP.GE.AND P0, PT, R15, R16, PT ;  /* 0x000000100f00720c */ /* 0x000fda0003f06270 */
[----:B------:R-:W-:Y:S05]  /*4850*/  @!P0 BRA `(.L_x_208) ;  /* 0xfffffff800848947 */ /* 0x000fea000383ffff */
.L_x_194:
[----:B------:R-:W-:Y:S05]  /*4860*/  BSYNC.RECONVERGENT B1 ;  /* 0x0000000000017941 */ /* 0x000fea0003800200 */
.L_x_187:
        /* <DEDUP_REMOVED lines=31> */
.L_x_210:
[----:B------:R-:W-:Y:S05]  /*4a60*/  BSYNC.RECONVERGENT B1 ;  /* 0x0000000000017941 */ /* 0x000fea0003800200 */
.L_x_209:
        /* <DEDUP_REMOVED lines=24> */
.L_x_212:
[----:B------:R-:W-:Y:S05]  /*4bf0*/  BSYNC.RECONVERGENT B1 ;  /* 0x0000000000017941 */ /* 0x000fea0003800200 */
.L_x_211:
        /* <DEDUP_REMOVED lines=24> */
.L_x_214:
[----:B------:R-:W-:Y:S05]  /*4d80*/  BSYNC.RECONVERGENT B1 ;  /* 0x0000000000017941 */ /* 0x000fea0003800200 */
.L_x_213:
        /* <DEDUP_REMOVED lines=24> */
.L_x_216:
[----:B------:R-:W-:Y:S05]  /*4f10*/  BSYNC.RECONVERGENT B1 ;  /* 0x0000000000017941 */ /* 0x000fea0003800200 */
.L_x_215:
[----:B0-----:R0:W0:Y:S01]  /*4f20*/  SHFL.DOWN PT, R2, R3, 0x10, 0x1f ;  /* 0x0a001f0003027f89 */ /* 0x00102200000e0000 */
[----:B------:R-:W-:Y:S01]  /*4f30*/  BSSY.RECONVERGENT B1, `(.L_x_217) ;  /* 0x0000017000017945 */ /* 0x000fe20003800200 */
[----:B--2---:R-:W-:Y:S02]  /*4f40*/  IMAD.MOV.U32 R6, RZ, RZ, R3 ;  /* 0x000000ffff067224 */ /* 0x004fe400078e0003 */
[----:B------:R2:W0:Y:S01]  /*4f50*/  SHFL.DOWN PT, R9, R4, 0x10, 0x1f ;  /* 0x0a001f0004097f89 */ /* 0x00042200000e0000 */
[----:B------:R-:W-:Y:S02]  /*4f60*/  IMAD.MOV.U32 R7, RZ, RZ, R4 ;  /* 0x000000ffff077224 */ /* 0x000fe400078e0004 */
[----:B----4-:R-:W-:Y:S01]  /*4f70*/  IMAD.MOV.U32 R8, RZ, RZ, R5 ;  /* 0x000000ffff087224 */ /* 0x010fe200078e0005 */
        /* <DEDUP_REMOVED lines=18> */
.L_x_218:
[----:B------:R-:W-:Y:S05]  /*50a0*/  BSYNC.RECONVERGENT B1 ;  /* 0x0000000000017941 */ /* 0x000fea0003800200 */
.L_x_217:
        /* <DEDUP_REMOVED lines=12> */
.L_x_220:
[----:B------:R-:W-:Y:S05]  /*5170*/  BSYNC.RECONVERGENT B1 ;  /* 0x0000000000017941 */ /* 0x000fea0003800200 */
.L_x_219:
[----:B------:R-:W-:Y:S01]  /*5180*/  BAR.SYNC.DEFER_BLOCKING 0x0 ;  /* 0x0000000000007b1d */ /* 0x000fe20000010000 */
[----:B------:R-:W-:-:S13]  /*5190*/  ISETP.NE.AND P2, PT, R11, RZ, PT ;  /* 0x000000ff0b00720c */ /* 0x000fda0003f45270 */
[----:B------:R-:W-:Y:S05]  /*51a0*/  @P2 BRA `(.L_x_150) ;  /* 0x0000000800342947 */ /* 0x000fea0003800000 */
[----:B0---4-:R-:W0:Y:S01]  /*51b0*/  S2R R3, SR_CgaCtaId ;  /* 0x0000000000037919 */ /* 0x011e220000008800 */
[----:B------:R-:W-:Y:S01]  /*51c0*/  MOV R2, 0x400 ;  /* 0x0000040000027802 */ /* 0x000fe20000000f00 */
[----:B------:R-:W-:Y:S03]  /*51d0*/  BSSY.RECONVERGENT B1, `(.L_x_221) ;  /* 0x0000016000017945 */ /* 0x000fe60003800200 */
[----:B0-----:R-:W-:-:S05]  /*51e0*/  LEA R25, R3, R2, 0x18 ;  /* 0x0000000203197211 */ /* 0x001fca00078ec0ff */
[----:B------:R-:W0:Y:S04]  /*51f0*/  LDS R3, [R25+0x18] ;  /* 0x0000180019037984 */ /* 0x000e280000000800 */
[----:B--2---:R-:W2:Y:S04]  /*5200*/  LDS.64 R4, [R25+0x20] ;  /* 0x0000200019047984 */ /* 0x004ea80000000a00 */
        /* <DEDUP_REMOVED lines=18> */
.L_x_222:
[----:B------:R-:W-:Y:S05]  /*5330*/  BSYNC.RECONVERGENT B1 ;  /* 0x0000000000017941 */ /* 0x000fea0003800200 */
.L_x_221:
        /* <DEDUP_REMOVED lines=10> */
[----:B------:R0:W1:Y:S04]  /*53e0*/  LDS.64 R10, [R25+0x60] ;  /* 0x00006000190a7984 */ /* 0x0000680000000a00 */
[----:B---3--:R3:W1:Y:S04]  /*53f0*/  LDS.64 R12, [R25+0x70] ;  /* 0x00007000190c7984 */ /* 0x0086680000000a00 */
        /* <DEDUP_REMOVED lines=15> */
.L_x_224:
[----:B------:R-:W-:Y:S05]  /*54f0*/  BSYNC.RECONVERGENT B1 ;  /* 0x0000000000017941 */ /* 0x000fea0003800200 */
.L_x_223:
        /* <DEDUP_REMOVED lines=17> */
.L_x_226:
[----:B------:R-:W-:Y:S05]  /*5610*/  BSYNC.RECONVERGENT B1 ;  /* 0x0000000000017941 */ /* 0x000fea0003800200 */
.L_x_225:
        /* <DEDUP_REMOVED lines=17> */
.L_x_228:
[----:B------:R-:W-:Y:S05]  /*5730*/  BSYNC.RECONVERGENT B1 ;  /* 0x0000000000017941 */ /* 0x000fea0003800200 */
.L_x_227:
        /* <DEDUP_REMOVED lines=17> */
.L_x_230:
[----:B------:R-:W-:Y:S05]  /*5850*/  BSYNC.RECONVERGENT B1 ;  /* 0x0000000000017941 */ /* 0x000fea0003800200 */
.L_x_229:
        /* <DEDUP_REMOVED lines=17> */
.L_x_232:
[----:B------:R-:W-:Y:S05]  /*5970*/  BSYNC.RECONVERGENT B1 ;  /* 0x0000000000017941 */ /* 0x000fea0003800200 */
.L_x_231:
        /* <DEDUP_REMOVED lines=16> */
.L_x_150:
[----:B------:R-:W-:Y:S05]  /*5a80*/  BSYNC.RECONVERGENT B0 ;  /* 0x0000000000007941 */ /* 0x000fea0003800200 */
.L_x_117:
[----:B------:R-:W-:Y:S05]  /*5a90*/  @P2 EXIT ;  /* 0x000000000000294d */ /* 0x000fea0003800000 */
[----:B0-234-:R-:W0:Y:S01]  /*5aa0*/  LDC.64 R2, c[0x0][0x390] ;  /* 0x0000e400ff027b82 */ /* 0x01de220000000a00 */
[----:B------:R-:W-:Y:S02]  /*5ab0*/  IMAD.MOV.U32 R9, RZ, RZ, R8 ;  /* 0x000000ffff097224 */ /* 0x000fe400078e0008 */
[----:B------:R-:W-:Y:S02]  /*5ac0*/  IMAD.MOV.U32 R8, RZ, RZ, R7 ;  /* 0x000000ffff087224 */ /* 0x000fe400078e0007 */
[----:B0-----:R-:W-:-:S05]  /*5ad0*/  IMAD.WIDE.U32 R2, R0, 0x10, R2 ;  /* 0x0000001000027825 */ /* 0x001fca00078e0002 */
[----:B------:R-:W-:Y:S04]  /*5ae0*/  STG.E.64 desc[UR10][R2.64+0x8], R8 ;  /* 0x0000080802007986 */ /* 0x000fe8000c101b0a */
[----:B------:R-:W-:Y:S01]  /*5af0*/  STG.E desc[UR10][R2.64], R6 ;  /* 0x0000000602007986 */ /* 0x000fe2000c10190a */
[----:B------:R-:W-:Y:S05]  /*5b00*/  EXIT ;  /* 0x000000000000794d */ /* 0x000fea0003800000 */
.L_x_233:
        /* <DEDUP_REMOVED lines=15> */
.L_x_1538:


//--------------------- .text._ZN6thrust24THRUST_300001_SM_1000_NS8cuda_cub4core6detail13_kernel_agentINS1_8__reduce11ReduceAgentINS0_12zip_iteratorIN4cuda3std3__45tupleIJNS0_10device_ptrIfEENS0_17counting_iteratorIlNS0_11use_defaultESF_SF_EEEEEEEPNSB_IJflEEESJ_lNS1_9__extrema9arg_max_fIflNSA_4lessIfEEEEEEJSI_SK_lSP_EEEvDpT0_ --------------------------
	.section	.text._ZN6thrust24THRUST_300001_SM_1000_NS8cuda_cub4core6detail13_kernel_agentINS1_8__reduce11ReduceAgentINS0_12zip_iteratorIN4cuda3std3__45tupleIJNS0_10device_ptrIfEENS0_17counting_iteratorIlNS0_11use_defaultESF_SF_EEEEEEEPNSB_IJflEEESJ_lNS1_9__extrema9arg_max_fIflNSA_4lessIfEEEEEEJSI_SK_lSP_EEEvDpT0_,"ax",@progbits
	.align	128
        .global         _ZN6thrust24THRUST_300001_SM_1000_NS8cuda_cub4core6detail13_kernel_agentINS1_8__reduce11ReduceAgentINS0_12zip_iteratorIN4cuda3std3__45tupleIJNS0_10device_ptrIfEENS0_17counting_iteratorIlNS0_11use_defaultESF_SF_EEEEEEEPNSB_IJflEEESJ_lNS1_9__extrema9arg_max_fIflNSA_4lessIfEEEEEEJSI_SK_lSP_EEEvDpT0_
        .type           _ZN6thrust24THRUST_300001_SM_1000_NS8cuda_cub4core6detail13_kernel_agentINS1_8__reduce11ReduceAgentINS0_12zip_iteratorIN4cuda3std3__45tupleIJNS0_10device_ptrIfEENS0_17counting_iteratorIlNS0_11use_defaultESF_SF_EEEEEEEPNSB_IJflEEESJ_lNS1_9__extrema9arg_max_fIflNSA_4lessIfEEEEEEJSI_SK_lSP_EEEvDpT0_,@function
        .size           _ZN6thrust24THRUST_300001_SM_1000_NS8cuda_cub4core6detail13_kernel_agentINS1_8__reduce11ReduceAgentINS0_12zip_iteratorIN4cuda3std3__45tupleIJNS0_10device_ptrIfEENS0_17counting_iteratorIlNS0_11use_defaultESF_SF_EEEEEEEPNSB_IJflEEESJ_lNS1_9__extrema9arg_max_fIflNSA_4lessIfEEEEEEJSI_SK_lSP_EEEvDpT0_,(.L_x_1539 - _ZN6thrust24THRUST_300001_SM_1000_NS8cuda_cub4core6detail13_kernel_agentINS1_8__reduce11ReduceAgentINS0_12zip_iteratorIN4cuda3std3__45tupleIJNS0_10device_ptrIfEENS0_17counting_iteratorIlNS0_11use_defaultESF_SF_EEEEEEEPNSB_IJflEEESJ_lNS1_9__extrema9arg_max_fIflNSA_4lessIfEEEEEEJSI_SK_lSP_EEEvDpT0_)
        .other          _ZN6thrust24THRUST_300001_SM_1000_NS8cuda_cub4core6detail13_kernel_agentINS1_8__reduce11ReduceAgentINS0_12zip_iteratorIN4cuda3std3__45tupleIJNS0_10device_ptrIfEENS0_17counting_iteratorIlNS0_11use_defaultESF_SF_EEEEEEEPNSB_IJflEEESJ_lNS1_9__extrema9arg_max_fIflNSA_4lessIfEEEEEEJSI_SK_lSP_EEEvDpT0_,@"STO_CUDA_ENTRY STV_DEFAULT"
_ZN6thrust24THRUST_300001_SM_1000_NS8cuda_cub4core6detail13_kernel_agentINS1_8__reduce11ReduceAgentINS0_12zip_iteratorIN4cuda3std3__45tupleIJNS0_10device_ptrIfEENS0_17counting_iteratorIlNS0_11use_defaultESF_SF_EEEEEEEPNSB_IJflEEESJ_lNS1_9__extrema9arg_max_fIflNSA_4lessIfEEEEEEJSI_SK_lSP_EEEvDpT0_:
.text._ZN6thrust24THRUST_300001_SM_1000_NS8cuda_cub4core6detail13_kernel_agentINS1_8__reduce11ReduceAgentINS0_12zip_iteratorIN4cuda3std3__45tupleIJNS0_10device_ptrIfEENS0_17counting_iteratorIlNS0_11use_defaultESF_SF_EEEEEEEPNSB_IJflEEESJ_lNS1_9__extrema9arg_max_fIflNSA_4lessIfEEEEEEJSI_SK_lSP_EEEvDpT0_:
[----:B------:R-:W-:Y:S01]  /*0000*/  LDC R1, c[0x0][0x37c] ;  /* 0x0000df00ff017b82 */ /* 0x000fe20000000800 */
[----:B------:R-:W0:Y:S02]  /*0010*/  LDCU.64 UR4, c[0x0][0x398] ;  /* 0x00007300ff0477ac */ /* 0x000e240008000a00 */
[----:B0-----:R-:W-:-:S04]  /*0020*/  ISETP.NE.U32.AND P0, PT, RZ, UR4, PT ;  /* 0x00000004ff007c0c */ /* 0x001fc8000bf05070 */
[----:B------:R-:W-:-:S13]  /*0030*/  ISETP.NE.AND.EX P0, PT, RZ, UR5, PT, P0 ;  /* 0x00000005ff007c0c */ /* 0x000fda000bf05300 */
[----:B------:R-:W-:Y:S05]  /*0040*/  @!P0 EXIT ;  /* 0x000000000000894d */ /* 0x000fea0003800000 */
[----:B------:R-:W-:Y:S01]  /*0050*/  UISETP.GT.U32.AND UP0, UPT, UR4, 0x4ff, UPT ;  /* 0x000004ff0400788c */ /* 0x000fe2000bf04070 */
[----:B------:R-:W-:Y:S01]  /*0060*/  BSSY.RECONVERGENT B0, `(.L_x_234) ;  /* 0x0000558000007945 */ /* 0x000fe20003800200 */
[----:B------:R-:W0:Y:S02]  /*0070*/  LDCU.64 UR8, c[0x0][0x358] ;  /* 0x00006b00ff0877ac */ /* 0x000e240008000a00 */
[----:B------:R-:W-:-:S09]  /*0080*/  UISETP.GT.AND.EX UP0, UPT, UR5, URZ, UPT, UP0 ;  /* 0x000000ff0500728c */ /* 0x000fd2000bf04300 */
[----:B------:R-:W-:Y:S05]  /*0090*/  BRA.U UP0, `(.L_x_235) ;  /* 0x0000003100a87547 */ /* 0x000fea000b800000 */
[----:B------:R-:W1:Y:S01]  /*00a0*/  S2R R0, SR_TID.X ;  /* 0x0000000000007919 */ /* 0x000e620000002100 */
[----:B------:R-:W2:Y:S01]  /*00b0*/  LDCU UR5, c[0x0][0x398] ;  /* 0x00007300ff0577ac */ /* 0x000ea20008000800 */
[----:B------:R-:W-:Y:S01]  /*00c0*/  BSSY.RECONVERGENT B1, `(.L_x_236) ;  /* 0x000000d000017945 */ /* 0x000fe20003800200 */
[----:B------:R-:W-:Y:S01]  /*00d0*/  CS2R R6, SRZ ;  /* 0x0000000000067805 */ /* 0x000fe2000001ff00 */
[----:B------:R-:W-:Y:S01]  /*00e0*/  IMAD.MOV.U32 R8, RZ, RZ, RZ ;  /* 0x000000ffff087224 */ /* 0x000fe200078e00ff */
[----:B-1----:R-:W-:Y:S01]  /*00f0*/  ISETP.GE.AND P0, PT, R0, UR4, PT ;  /* 0x0000000400007c0c */ /* 0x002fe2000bf06270 */
[----:B------:R-:W-:-:S12]  /*0100*/  IMAD.MOV.U32 R9, RZ, RZ, R0 ;  /* 0x000000ffff097224 */ /* 0x000fd800078e0000 */
[----:B--2---:R-:W-:Y:S05]  /*0110*/  @P0 BRA `(.L_x_237) ;  /* 0x00000000001c0947 */ /* 0x004fea0003800000 */
[----:B------:R-:W1:Y:S01]  /*0120*/  LDC.64 R2, c[0x0][0x380] ;  /* 0x0000e000ff027b82 */ /* 0x000e620000000a00 */
[----:B------:R-:W2:Y:S01]  /*0130*/  LDCU.64 UR6, c[0x0][0x388] ;  /* 0x00007100ff0677ac */ /* 0x000ea20008000a00 */
[----:B-1----:R-:W-:-:S05]  /*0140*/  IMAD.WIDE.U32 R2, R0, 0x4, R2 ;  /* 0x0000000400027825 */ /* 0x002fca00078e0002 */
[----:B0-----:R1:W5:Y:S01]  /*0150*/  LDG.E R6, desc[UR8][R2.64] ;  /* 0x0000000802067981 */ /* 0x001362000c1e1900 */
[C---:B--2---:R-:W-:Y:S01]  /*0160*/  IADD3 R7, P0, PT, R0.reuse, UR6, RZ ;  /* 0x0000000600077c10 */ /* 0x044fe2000ff1e0ff */
[----:B------:R-:W-:-:S04]  /*0170*/  VIADD R9, R0, 0x100 ;  /* 0x0000010000097836 */ /* 0x000fc80000000000 */
[----:B------:R-:W-:-:S08]  /*0180*/  IMAD.X R8, RZ, RZ, UR7, P0 ;  /* 0x00000007ff087e24 */ /* 0x000fd000080e06ff */
.L_x_237:
[----:B0-----:R-:W-:Y:S05]  /*0190*/  BSYNC.RECONVERGENT B1 ;  /* 0x0000000000017941 */ /* 0x001fea0003800200 */
.L_x_236:
        /* <DEDUP_REMOVED lines=10> */
[----:B------:R-:W1:Y:S01]  /*0240*/  LDCU.64 UR6, c[0x0][0x388] ;  /* 0x00007100ff0677ac */ /* 0x000e620008000a00 */
[----:B------:R-:W-:-:S04]  /*0250*/  LEA.HI R4, R11, 0x1, RZ, 0x18 ;  /* 0x000000010b047811 */ /* 0x000fc800078fc0ff */
[----:B------:R-:W-:-:S05]  /*0260*/  LOP3.LUT R4, R4, 0x3, RZ, 0xc0, !PT ;  /* 0x0000000304047812 */ /* 0x000fca00078ec0ff */
[----:B------:R-:W-:Y:S01]  /*0270*/  IMAD.MOV R4, RZ, RZ, -R4 ;  /* 0x000000ffff047224 */ /* 0x000fe200078e0a04 */
[C---:B-1----:R-:W-:Y:S01]  /*0280*/  IADD3 R5, P0, PT, R9.reuse, UR6, RZ ;  /* 0x0000000609057c10 */ /* 0x042fe2000ff1e0ff */
[----:B0-----:R-:W-:-:S04]  /*0290*/  IMAD.WIDE.U32 R2, R9, 0x4, R2 ;  /* 0x0000000409027825 */ /* 0x001fc800078e0002 */
[----:B------:R-:W-:-:S08]  /*02a0*/  IMAD.X R10, RZ, RZ, UR7, P0 ;  /* 0x00000007ff0a7e24 */ /* 0x000fd000080e06ff */
.L_x_244:
[----:B------:R0:W2:Y:S01]  /*02b0*/  LDG.E R15, desc[UR8][R2.64] ;  /* 0x00000008020f7981 */ /* 0x0000a2000c1e1900 */
[----:B------:R-:W-:Y:S01]  /*02c0*/  VIADD R4, R4, 0x1 ;  /* 0x0000000104047836 */ /* 0x000fe20000000000 */
[----:B------:R-:W-:Y:S01]  /*02d0*/  BSSY.RECONVERGENT B3, `(.L_x_242) ;  /* 0x0000016000037945 */ /* 0x000fe20003800200 */
[----:B------:R-:W-:Y:S02]  /*02e0*/  IMAD.MOV.U32 R14, RZ, RZ, R7 ;  /* 0x000000ffff0e7224 */ /* 0x000fe400078e0007 */
[----:B------:R-:W-:Y:S01]  /*02f0*/  IMAD.MOV.U32 R13, RZ, RZ, R8 ;  /* 0x000000ffff0d7224 */ /* 0x000fe200078e0008 */
[----:B------:R-:W-:Y:S01]  /*0300*/  ISETP.NE.AND P2, PT, R4, RZ, PT ;  /* 0x000000ff0400720c */ /* 0x000fe20003f45270 */
[----:B-----5:R-:W-:Y:S02]  /*0310*/  IMAD.MOV.U32 R12, RZ, RZ, R6 ;  /* 0x000000ffff0c7224 */ /* 0x020fe400078e0006 */
[----:B------:R-:W-:Y:S01]  /*0320*/  IMAD.MOV.U32 R7, RZ, RZ, R5 ;  /* 0x000000ffff077224 */ /* 0x000fe200078e0005 */
[----:B0-----:R-:W-:Y:S01]  /*0330*/  IADD3 R2, P3, PT, R2, 0x400, RZ ;  /* 0x0000040002027810 */ /* 0x001fe20007f7e0ff */
        /* <DEDUP_REMOVED lines=15> */
.L_x_243:
[----:B------:R-:W-:Y:S05]  /*0430*/  BSYNC.RECONVERGENT B3 ;  /* 0x0000000000037941 */ /* 0x000fea0003800200 */
.L_x_242:
[----:B------:R-:W-:Y:S01]  /*0440*/  IADD3 R5, P0, PT, R5, 0x100, RZ ;  /* 0x0000010005057810 */ /* 0x000fe20007f1e0ff */
[----:B------:R-:W-:Y:S02]  /*0450*/  VIADD R9, R9, 0x100 ;  /* 0x0000010009097836 */ /* 0x000fe40000000000 */
[----:B------:R-:W-:Y:S02]  /*0460*/  IMAD.X R3, RZ, RZ, R3, P3 ;  /* 0x000000ffff037224 */ /* 0x000fe400018e0603 */
[----:B------:R-:W-:Y:S01]  /*0470*/  IMAD.X R10, RZ, RZ, R10, P0 ;  /* 0x000000ffff0a7224 */ /* 0x000fe200000e060a */
[----:B------:R-:W-:Y:S07]  /*0480*/  @P2 BRA `(.L_x_244) ;  /* 0xfffffffc00882947 */ /* 0x000fee000383ffff */
.L_x_241:
[----:B------:R-:W-:Y:S05]  /*0490*/  BSYNC.RECONVERGENT B2 ;  /* 0x0000000000027941 */ /* 0x000fea0003800200 */
.L_x_240:
[----:B------:R-:W-:-:S13]  /*04a0*/  ISETP.GE.U32.AND P0, PT, R11, 0x300, PT ;  /* 0x000003000b00780c */ /* 0x000fda0003f06070 */
[----:B------:R-:W-:Y:S05]  /*04b0*/  @!P0 BRA `(.L_x_239) ;  /* 0x00000004007c8947 */ /* 0x000fea0003800000 */
[----:B------:R-:W0:Y:S01]  /*04c0*/  LDC.64 R4, c[0x0][0x380] ;  /* 0x0000e000ff047b82 */ /* 0x000e220000000a00 */
[----:B------:R-:W-:-:S07]  /*04d0*/  VIADD R10, R9, 0x200 ;  /* 0x00000200090a7836 */ /* 0x000fce0000000000 */
[----:B------:R-:W1:Y:S02]  /*04e0*/  LDC.64 R2, c[0x0][0x388] ;  /* 0x0000e200ff027b82 */ /* 0x000e640000000a00 */
.L_x_253:
[----:B------:R-:W-:-:S04]  /*04f0*/  VIADD R15, R10, 0xfffffe00 ;  /* 0xfffffe000a0f7836 */ /* 0x000fc80000000000 */
[----:B0-----:R-:W-:-:S05]  /*0500*/  IMAD.WIDE R12, R15, 0x4, R4 ;  /* 0x000000040f0c7825 */ /* 0x001fca00078e0204 */
[----:B------:R-:W2:Y:S04]  /*0510*/  LDG.E R21, desc[UR8][R12.64] ;  /* 0x000000080c157981 */ /* 0x000ea8000c1e1900 */
[----:B-----5:R0:W5:Y:S04]  /*0520*/  LDG.E R23, desc[UR8][R12.64+0x400] ;  /* 0x000400080c177981 */ /* 0x020168000c1e1900 */
[----:B------:R0:W5:Y:S04]  /*0530*/  LDG.E R9, desc[UR8][R12.64+0x800] ;  /* 0x000800080c097981 */ /* 0x000168000c1e1900 */
[----:B------:R0:W5:Y:S01]  /*0540*/  LDG.E R11, desc[UR8][R12.64+0xc00] ;  /* 0x000c00080c0b7981 */ /* 0x000162000c1e1900 */
[C---:B-1----:R-:W-:Y:S01]  /*0550*/  IADD3 R18, P1, PT, R15.reuse, R2, RZ ;  /* 0x000000020f127210 */ /* 0x042fe20007f3e0ff */
[----:B------:R-:W-:Y:S03]  /*0560*/  BSSY.RECONVERGENT B2, `(.L_x_245) ;  /* 0x0000013000027945 */ /* 0x000fe60003800200 */
[----:B------:R-:W-:Y:S01]  /*0570*/  LEA.HI.X.SX32 R19, R15, R3, 0x1, P1 ;  /* 0x000000030f137211 */ /* 0x000fe200008f0eff */
[----:B------:R-:W-:-:S02]  /*0580*/  VIADD R15, R10, 0xffffff00 ;  /* 0xffffff000a0f7836 */ /* 0x000fc40000000000 */
        /* <DEDUP_REMOVED lines=16> */
.L_x_246:
[----:B------:R-:W-:Y:S05]  /*0690*/  BSYNC.RECONVERGENT B2 ;  /* 0x0000000000027941 */ /* 0x000fea0003800200 */
.L_x_245:
[----:B-----5:R-:W-:Y:S01]  /*06a0*/  FSETP.GEU.AND P0, PT, R14, R23, PT ;  /* 0x000000170e00720b */ /* 0x020fe20003f0e000 */
[----:B------:R-:W-:Y:S01]  /*06b0*/  BSSY.RECONVERGENT B2, `(.L_x_247) ;  /* 0x0000013000027945 */ /* 0x000fe20003800200 */
[C---:B------:R-:W-:Y:S01]  /*06c0*/  IADD3 R13, P1, PT, R15.reuse, R2, RZ ;  /* 0x000000020f0d7210 */ /* 0x040fe20007f3e0ff */
[----:B------:R-:W-:Y:S02]  /*06d0*/  VIADD R7, R10, 0x100 ;  /* 0x000001000a077836 */ /* 0x000fe40000000000 */
[----:B------:R-:W-:Y:S01]  /*06e0*/  IMAD.MOV.U32 R6, RZ, RZ, R23 ;  /* 0x000000ffff067224 */ /* 0x000fe200078e0017 */
[----:B------:R-:W-:Y:S01]  /*06f0*/  LEA.HI.X.SX32 R12, R15, R3, 0x1, P1 ;  /* 0x000000030f0c7211 */ /* 0x000fe200008f0eff */
        /* <DEDUP_REMOVED lines=14> */
.L_x_248:
[----:B------:R-:W-:Y:S05]  /*07e0*/  BSYNC.RECONVERGENT B2 ;  /* 0x0000000000027941 */ /* 0x000fea0003800200 */
.L_x_247:
[----:B------:R-:W-:Y:S01]  /*07f0*/  FSETP.GEU.AND P0, PT, R6, R9, PT ;  /* 0x000000090600720b */ /* 0x000fe20003f0e000 */
[----:B------:R-:W-:Y:S01]  /*0800*/  BSSY.RECONVERGENT B2, `(.L_x_249) ;  /* 0x0000013000027945 */ /* 0x000fe20003800200 */
[CC--:B------:R-:W-:Y:S01]  /*0810*/  IADD3 R17, P1, PT, R10.reuse, R2.reuse, RZ ;  /* 0x000000020a117210 */ /* 0x0c0fe20007f3e0ff */
[----:B------:R-:W-:Y:S01]  /*0820*/  IMAD.MOV.U32 R12, RZ, RZ, R9 ;  /* 0x000000ffff0c7224 */ /* 0x000fe200078e0009 */
[----:B------:R-:W-:Y:S02]  /*0830*/  IADD3 R18, P2, PT, R7, R2, RZ ;  /* 0x0000000207127210 */ /* 0x000fe40007f5e0ff */
        /* <DEDUP_REMOVED lines=15> */
.L_x_250:
[----:B------:R-:W-:Y:S05]  /*0930*/  BSYNC.RECONVERGENT B2 ;  /* 0x0000000000027941 */ /* 0x000fea0003800200 */
.L_x_249:
[----:B------:R-:W-:Y:S01]  /*0940*/  FSETP.GEU.AND P0, PT, R12, R11, PT ;  /* 0x0000000b0c00720b */ /* 0x000fe20003f0e000 */
[----:B------:R-:W-:Y:S01]  /*0950*/  BSSY.RECONVERGENT B2, `(.L_x_251) ;  /* 0x0000011000027945 */ /* 0x000fe20003800200 */
[----:B------:R-:W-:Y:S01]  /*0960*/  LEA.HI.X.SX32 R9, R7, R3, 0x1, P2 ;  /* 0x0000000307097211 */ /* 0x000fe200010f0eff */
        /* <DEDUP_REMOVED lines=15> */
.L_x_252:
[----:B------:R-:W-:Y:S05]  /*0a60*/  BSYNC.RECONVERGENT B2 ;  /* 0x0000000000027941 */ /* 0x000fea0003800200 */
.L_x_251:
[C---:B------:R-:W-:Y:S02]  /*0a70*/  VIADD R9, R10.reuse, 0x200 ;  /* 0x000002000a097836 */ /* 0x040fe40000000000 */
[----:B------:R-:W-:-:S03]  /*0a80*/  VIADD R10, R10, 0x400 ;  /* 0x000004000a0a7836 */ /* 0x000fc60000000000 */
[----:B------:R-:W-:-:S13]  /*0a90*/  ISETP.GE.AND P0, PT, R9, UR5, PT ;  /* 0x0000000509007c0c */ /* 0x000fda000bf06270 */
[----:B------:R-:W-:Y:S05]  /*0aa0*/  @!P0 BRA `(.L_x_253) ;  /* 0xfffffff800908947 */ /* 0x000fea000383ffff */
.L_x_239:
[----:B------:R-:W-:Y:S05]  /*0ab0*/  BSYNC.RECONVERGENT B1 ;  /* 0x0000000000017941 */ /* 0x000fea0003800200 */
.L_x_238:
[----:B------:R-:W0:Y:S02]  /*0ac0*/  LDCU UR6, c[0x0][0x398] ;  /* 0x00007300ff0677ac */ /* 0x000e240008000800 */
[----:B0-----:R-:W-:-:S09]  /*0ad0*/  UISETP.GE.AND UP0, UPT, UR6, 0x100, UPT ;  /* 0x000001000600788c */ /* 0x001fd2000bf06270 */
[----:B------:R-:W-:Y:S05]  /*0ae0*/  BRA.U !UP0, `(.L_x_254) ;  /* 0x00000011088c7547 */ /* 0x000fea000b800000 */
[----:B------:R-:W0:Y:S01]  /*0af0*/  S2R R11, SR_LANEID ;  /* 0x00000000000b7919 */ /* 0x000e220000000000 */
[----:B------:R-:W-:Y:S01]  /*0b00*/  BSSY.RECONVERGENT B1, `(.L_x_255) ;  /* 0x000001b000017945 */ /* 0x000fe20003800200 */
[----:B------:R-:W-:Y:S01]  /*0b10*/  IMAD.MOV.U32 R9, RZ, RZ, R7 ;  /* 0x000000ffff097224 */ /* 0x000fe200078e0007 */
[----:B-1---5:R1:W2:Y:S01]  /*0b20*/  SHFL.DOWN PT, R3, R6, 0x1, 0x1f ;  /* 0x08201f0006037f89 */ /* 0x0222a200000e0000 */
        /* <DEDUP_REMOVED lines=24> */
.L_x_256:
[----:B------:R-:W-:Y:S05]  /*0cb0*/  BSYNC.RECONVERGENT B1 ;  /* 0x0000000000017941 */ /* 0x000fea0003800200 */
.L_x_255:
[C---:B------:R-:W-:Y:S01]  /*0cc0*/  ISETP.GT.AND P5, PT, R11.reuse, 0x17, PT ;  /* 0x000000170b00780c */ /* 0x040fe20003fa4270 */
[----:B------:R0:W1:Y:S01]  /*0cd0*/  SHFL.DOWN PT, R7, R2, 0x2, 0x1f ;  /* 0x08401f0002077f89 */ /* 0x00006200000e0000 */
[C---:B------:R-:W-:Y:S01]  /*0ce0*/  ISETP.GT.AND P4, PT, R11.reuse, 0xf, PT ;  /* 0x0000000f0b00780c */ /* 0x040fe20003f84270 */
[----:B------:R-:W-:Y:S01]  /*0cf0*/  BSSY.RECONVERGENT B1, `(.L_x_257) ;  /* 0x0000018000017945 */ /* 0x000fe20003800200 */
[----:B------:R-:W-:Y:S01]  /*0d00*/  ISETP.NE.AND P2, PT, R11, RZ, PT ;  /* 0x000000ff0b00720c */ /* 0x000fe20003f45270 */
[----:B------:R0:W2:Y:S01]  /*0d10*/  SHFL.DOWN PT, R6, R9, 0x2, 0x1f ;  /* 0x08401f0009067f89 */ /* 0x0000a200000e0000 */
[----:B------:R-:W-:Y:S02]  /*0d20*/  IMAD.MOV.U32 R4, RZ, RZ, R9 ;  /* 0x000000ffff047224 */ /* 0x000fe400078e0009 */
[----:B------:R-:W-:Y:S01]  /*0d30*/  IMAD.MOV.U32 R5, RZ, RZ, R10 ;  /* 0x000000ffff057224 */ /* 0x000fe200078e000a */
[----:B------:R0:W3:Y:S01]  /*0d40*/  SHFL.DOWN PT, R11, R10, 0x2, 0x1f ;  /* 0x08401f000a0b7f89 */ /* 0x0000e200000e0000 */
[----:B------:R-:W-:Y:S01]  /*0d50*/  IMAD.MOV.U32 R3, RZ, RZ, R2 ;  /* 0x000000ffff037224 */ /* 0x000fe200078e0002 */
[----:B------:R-:W-:Y:S06]  /*0d60*/  @P1 BRA `(.L_x_258) ;  /* 0x0000000000401947 */ /* 0x000fec0003800000 */
        /* <DEDUP_REMOVED lines=16> */
.L_x_258:
[----:B------:R-:W-:Y:S05]  /*0e70*/  BSYNC.RECONVERGENT B1 ;  /* 0x0000000000017941 */ /* 0x000fea0003800200 */
.L_x_257:
[----:B------:R4:W3:Y:S01]  /*0e80*/  SHFL.DOWN PT, R8, R3, 0x4, 0x1f ;  /* 0x08801f0003087f89 */ /* 0x0008e200000e0000 */
[----:B------:R-:W-:Y:S01]  /*0e90*/  BSSY.RECONVERGENT B1, `(.L_x_259) ;  /* 0x0000017000017945 */ /* 0x000fe20003800200 */
[----:B--2---:R-:W-:Y:S02]  /*0ea0*/  IMAD.MOV.U32 R6, RZ, RZ, R4 ;  /* 0x000000ffff067224 */ /* 0x004fe400078e0004 */
[----:B0-----:R4:W0:Y:S01]  /*0eb0*/  SHFL.DOWN PT, R9, R4, 0x4, 0x1f ;  /* 0x08801f0004097f89 */ /* 0x00182200000e0000 */
[----:B-1----:R-:W-:Y:S02]  /*0ec0*/  IMAD.MOV.U32 R7, RZ, RZ, R5 ;  /* 0x000000ffff077224 */ /* 0x002fe400078e0005 */
[----:B------:R-:W-:Y:S01]  /*0ed0*/  IMAD.MOV.U32 R2, RZ, RZ, R3 ;  /* 0x000000ffff027224 */ /* 0x000fe200078e0003 */
[----:B------:R4:W1:Y:S01]  /*0ee0*/  SHFL.DOWN PT, R10, R5, 0x4, 0x1f ;  /* 0x08801f00050a7f89 */ /* 0x00086200000e0000 */
[----:B------:R-:W-:Y:S05]  /*0ef0*/  @P3 BRA `(.L_x_260) ;  /* 0x0000000000403947 */ /* 0x000fea0003800000 */
[----:B---3--:R-:W-:Y:S01]  /*0f00*/  FSETP.GEU.AND P0, PT, R3, R8, PT ;  /* 0x000000080300720b */ /* 0x008fe20003f0e000 */
        /* <DEDUP_REMOVED lines=15> */
.L_x_260:
[----:B------:R-:W-:Y:S05]  /*1000*/  BSYNC.RECONVERGENT B1 ;  /* 0x0000000000017941 */ /* 0x000fea0003800200 */
.L_x_259:
[----:B0-----:R0:W2:Y:S01]  /*1010*/  SHFL.DOWN PT, R9, R2, 0x8, 0x1f ;  /* 0x09001f0002097f89 */ /* 0x0010a200000e0000 */
[----:B------:R-:W-:Y:S01]  /*1020*/  BSSY.RECONVERGENT B1, `(.L_x_261) ;  /* 0x0000017000017945 */ /* 0x000fe20003800200 */
[----:B----4-:R-:W-:Y:S02]  /*1030*/  IMAD.MOV.U32 R4, RZ, RZ, R6 ;  /* 0x000000ffff047224 */ /* 0x010fe400078e0006 */
[----:B---3--:R0:W3:Y:S01]  /*1040*/  SHFL.DOWN PT, R11, R6, 0x8, 0x1f ;  /* 0x09001f00060b7f89 */ /* 0x0080e200000e0000 */
[----:B------:R-:W-:Y:S02]  /*1050*/  IMAD.MOV.U32 R5, RZ, RZ, R7 ;  /* 0x000000ffff057224 */ /* 0x000fe400078e0007 */
[----:B------:R-:W-:Y:S01]  /*1060*/  IMAD.MOV.U32 R3, RZ, RZ, R2 ;  /* 0x000000ffff037224 */ /* 0x000fe200078e0002 */
[----:B------:R0:W4:Y:S01]  /*1070*/  SHFL.DOWN PT, R8, R7, 0x8, 0x1f ;  /* 0x09001f0007087f89 */ /* 0x00012200000e0000 */
[----:B------:R-:W-:Y:S05]  /*1080*/  @P5 BRA `(.L_x_262) ;  /* 0x0000000000405947 */ /* 0x000fea0003800000 */
[----:B--2---:R-:W-:Y:S01]  /*1090*/  FSETP.GEU.AND P0, PT, R2, R9, PT ;  /* 0x000000090200720b */ /* 0x004fe20003f0e000 */
        /* <DEDUP_REMOVED lines=15> */
.L_x_262:
[----:B------:R-:W-:Y:S05]  /*1190*/  BSYNC.RECONVERGENT B1 ;  /* 0x0000000000017941 */ /* 0x000fea0003800200 */
.L_x_261:
[----:B0-----:R0:W0:Y:S01]  /*11a0*/  SHFL.DOWN PT, R2, R3, 0x10, 0x1f ;  /* 0x0a001f0003027f89 */ /* 0x00102200000e0000 */
[----:B------:R-:W-:Y:S01]  /*11b0*/  BSSY.RECONVERGENT B1, `(.L_x_263) ;  /* 0x0000017000017945 */ /* 0x000fe20003800200 */
[----:B------:R-:W-:Y:S02]  /*11c0*/  IMAD.MOV.U32 R7, RZ, RZ, R4 ;  /* 0x000000ffff077224 */ /* 0x000fe400078e0004 */
[----:B--2---:R2:W0:Y:S01]  /*11d0*/  SHFL.DOWN PT, R9, R4, 0x10, 0x1f ;  /* 0x0a001f0004097f89 */ /* 0x00442200000e0000 */
[----:B------:R-:W-:Y:S02]  /*11e0*/  IMAD.MOV.U32 R6, RZ, RZ, R5 ;  /* 0x000000ffff067224 */ /* 0x000fe400078e0005 */
[----:B----4-:R-:W-:Y:S01]  /*11f0*/  IMAD.MOV.U32 R8, RZ, RZ, R3 ;  /* 0x000000ffff087224 */ /* 0x010fe200078e0003 */
        /* <DEDUP_REMOVED lines=18> */
.L_x_264:
[----:B------:R-:W-:Y:S05]  /*1320*/  BSYNC.RECONVERGENT B1 ;  /* 0x0000000000017941 */ /* 0x000fea0003800200 */
.L_x_263:
        /* <DEDUP_REMOVED lines=12> */
.L_x_266:
[----:B------:R-:W-:Y:S05]  /*13f0*/  BSYNC.RECONVERGENT B1 ;  /* 0x0000000000017941 */ /* 0x000fea0003800200 */
.L_x_265:
        /* <DEDUP_REMOVED lines=27> */
.L_x_269:
[----:B------:R-:W-:Y:S05]  /*15b0*/  BSYNC.RECONVERGENT B1 ;  /* 0x0000000000017941 */ /* 0x000fea0003800200 */
.L_x_268:
        /* <DEDUP_REMOVED lines=9> */
[----:B---3--:R3:W1:Y:S04]  /*1650*/  LDS.64 R10, [R24+0x50] ;  /* 0x00005000180a7984 */ /* 0x0086680000000a00 */
        /* <DEDUP_REMOVED lines=17> */
.L_x_271:
[----:B------:R-:W-:Y:S05]  /*1770*/  BSYNC.RECONVERGENT B1 ;  /* 0x0000000000017941 */ /* 0x000fea0003800200 */
.L_x_270:
        /* <DEDUP_REMOVED lines=17> */
.L_x_273:
[----:B------:R-:W-:Y:S05]  /*1890*/  BSYNC.RECONVERGENT B1 ;  /* 0x0000000000017941 */ /* 0x000fea0003800200 */
.L_x_272:
        /* <DEDUP_REMOVED lines=17> */
.L_x_275:
[----:B------:R-:W-:Y:S05]  /*19b0*/  BSYNC.RECONVERGENT B1 ;  /* 0x0000000000017941 */ /* 0x000fea0003800200 */
.L_x_274:
        /* <DEDUP_REMOVED lines=17> */
.L_x_277:
[----:B------:R-:W-:Y:S05]  /*1ad0*/  BSYNC.RECONVERGENT B1 ;  /* 0x0000000000017941 */ /* 0x000fea0003800200 */
.L_x_276:
        /* <DEDUP_REMOVED lines=17> */
.L_x_279:
[----:B------:R-:W-:Y:S05]  /*1bf0*/  BSYNC.RECONVERGENT B1 ;  /* 0x0000000000017941 */ /* 0x000fea0003800200 */
.L_x_278:
        /* <DEDUP_REMOVED lines=18> */
.L_x_254:
[----:B------:R-:W0:Y:S01]  /*1d20*/  S2R R12, SR_LANEID ;  /* 0x00000000000c7919 */ /* 0x000e220000000000 */
[----:B-1----:R-:W-:Y:S01]  /*1d30*/  LOP3.LUT R2, R0, 0x3e0, RZ, 0xc0, !PT ;  /* 0x000003e000027812 */ /* 0x002fe200078ec0ff */
[----:B------:R-:W-:Y:S01]  /*1d40*/  BSSY.RECONVERGENT B1, `(.L_x_280) ;  /* 0x0000027000017945 */ /* 0x000fe20003800200 */
[----:B------:R-:W-:Y:S02]  /*1d50*/  IMAD.MOV.U32 R14, RZ, RZ, R7 ;  /* 0x000000ffff0e7224 */ /* 0x000fe400078e0007 */
[----:B------:R-:W-:Y:S02]  /*1d60*/  IMAD.MOV.U32 R16, RZ, RZ, R8 ;  /* 0x000000ffff107224 */ /* 0x000fe400078e0008 */
[----:B------:R-:W-:Y:S01]  /*1d70*/  VIADD R3, R2, 0x20 ;  /* 0x0000002002037836 */ /* 0x000fe20000000000 */
[----:B------:R-:W-:-:S04]  /*1d80*/  LOP3.LUT R2, RZ, R2, RZ, 0x33, !PT ;  /* 0x00000002ff027212 */ /* 0x000fc800078e33ff */
[----:B------:R-:W-:Y:S01]  /*1d90*/  ISETP.GT.AND P0, PT, R3, UR6, PT ;  /* 0x0000000603007c0c */ /* 0x000fe2000bf04270 */
[----:B------:R-:W-:-:S05]  /*1da0*/  VIADD R2, R2, UR6 ;  /* 0x0000000602027c36 */ /* 0x000fca0008000000 */
[----:B------:R-:W-:-:S05]  /*1db0*/  SEL R3, R2, 0x1f, P0 ;  /* 0x0000001f02037807 */ /* 0x000fca0000000000 */
[----:B-----5:R1:W2:Y:S04]  /*1dc0*/  SHFL.DOWN PT, R5, R6, 0x1, R3 ;  /* 0x0820000006057989 */ /* 0x0202a800000e0003 */
[----:B------:R1:W3:Y:S01]  /*1dd0*/  SHFL.DOWN PT, R9, R8, 0x1, R3 ;  /* 0x0820000008097989 */ /* 0x0002e200000e0003 */
[CC--:B0-----:R-:W-:Y:S01]  /*1de0*/  ISETP.GE.AND P0, PT, R12.reuse, R3.reuse, PT ;  /* 0x000000030c00720c */ /* 0x0c1fe20003f06270 */
[C---:B------:R-:W-:Y:S01]  /*1df0*/  VIADD R4, R12.reuse, 0x4 ;  /* 0x000000040c047836 */ /* 0x040fe20000000000 */
[C---:B------:R-:W-:Y:S01]  /*1e00*/  ISETP.NE.AND P2, PT, R12.reuse, RZ, PT ;  /* 0x000000ff0c00720c */ /* 0x040fe20003f45270 */
[C---:B------:R-:W-:Y:S02]  /*1e10*/  VIADD R2, R12.reuse, 0x2 ;  /* 0x000000020c027836 */ /* 0x040fe40000000000 */
[----:B------:R-:W-:Y:S01]  /*1e20*/  VIADD R10, R12, 0x8 ;  /* 0x000000080c0a7836 */ /* 0x000fe20000000000 */
[-C--:B------:R-:W-:Y:S01]  /*1e30*/  ISETP.GT.AND P5, PT, R4, R3.reuse, PT ;  /* 0x000000030400720c */ /* 0x080fe20003fa4270 */
[----:B------:R-:W-:Y:S01]  /*1e40*/  VIADD R12, R12, 0x10 ;  /* 0x000000100c0c7836 */ /* 0x000fe20000000000 */
[----:B------:R1:W0:Y:S01]  /*1e50*/  SHFL.DOWN PT, R4, R7, 0x1, R3 ;  /* 0x0820000007047989 */ /* 0x00022200000e0003 */
[-C--:B------:R-:W-:Y:S01]  /*1e60*/  ISETP.GT.AND P1, PT, R2, R3.reuse, PT ;  /* 0x000000030200720c */ /* 0x080fe20003f24270 */
[----:B------:R-:W-:Y:S01]  /*1e70*/  IMAD.MOV.U32 R2, RZ, RZ, R6 ;  /* 0x000000ffff027224 */ /* 0x000fe200078e0006 */
[----:B------:R-:W-:-:S02]  /*1e80*/  ISETP.GT.AND P4, PT, R10, R3, PT ;  /* 0x000000030a00720c */ /* 0x000fc40003f84270 */
[----:B------:R-:W-:Y:S01]  /*1e90*/  ISETP.GT.AND P3, PT, R12, R3, PT ;  /* 0x000000030c00720c */ /* 0x000fe20003f64270 */
[----:B------:R-:W-:-:S12]  /*1ea0*/  @P0 BRA `(.L_x_281) ;  /* 0x0000000000400947 */ /* 0x000fd80003800000 */
[----:B--2---:R-:W-:Y:S01]  /*1eb0*/  FSETP.GEU.AND P0, PT, R6, R5, PT ;  /* 0x000000050600720b */ /* 0x004fe20003f0e000 */
[----:B------:R-:W-:Y:S02]  /*1ec0*/  IMAD.MOV.U32 R2, RZ, RZ, R5 ;  /* 0x000000ffff027224 */ /* 0x000fe400078e0005 */
[----:B0-----:R-:W-:Y:S02]  /*1ed0*/  IMAD.MOV.U32 R14, RZ, RZ, R4 ;  /* 0x000000ffff0e7224 */ /* 0x001fe400078e0004 */
        /* <DEDUP_REMOVED lines=13> */
.L_x_281:
[----:B------:R-:W-:Y:S05]  /*1fb0*/  BSYNC.RECONVERGENT B1 ;  /* 0x0000000000017941 */ /* 0x000fea0003800200 */
.L_x_280:
[----:B--2---:R2:W4:Y:S01]  /*1fc0*/  SHFL.DOWN PT, R5, R2, 0x2, R3 ;  /* 0x0840000002057989 */ /* 0x00452200000e0003 */
[----:B------:R-:W-:Y:S01]  /*1fd0*/  BSSY.RECONVERGENT B1, `(.L_x_282) ;  /* 0x0000017000017945 */ /* 0x000fe20003800200 */
[----:B0-----:R-:W-:Y:S02]  /*1fe0*/  IMAD.MOV.U32 R4, RZ, RZ, R2 ;  /* 0x000000ffff047224 */ /* 0x001fe400078e0002 */
[----:B-1----:R2:W0:Y:S01]  /*1ff0*/  SHFL.DOWN PT, R7, R14, 0x2, R3 ;  /* 0x084000000e077989 */ /* 0x00242200000e0003 */
[----:B------:R-:W-:Y:S02]  /*2000*/  IMAD.MOV.U32 R10, RZ, RZ, R14 ;  /* 0x000000ffff0a7224 */ /* 0x000fe400078e000e */
[----:B------:R-:W-:Y:S01]  /*2010*/  IMAD.MOV.U32 R12, RZ, RZ, R16 ;  /* 0x000000ffff0c7224 */ /* 0x000fe200078e0010 */
[----:B---3--:R2:W1:Y:S01]  /*2020*/  SHFL.DOWN PT, R9, R16, 0x2, R3 ;  /* 0x0840000010097989 */ /* 0x00846200000e0003 */
        /* <DEDUP_REMOVED lines=17> */
.L_x_283:
[----:B------:R-:W-:Y:S05]  /*2140*/  BSYNC.RECONVERGENT B1 ;  /* 0x0000000000017941 */ /* 0x000fea0003800200 */
.L_x_282:
[----:B----4-:R3:W4:Y:S01]  /*2150*/  SHFL.DOWN PT, R5, R4, 0x4, R3 ;  /* 0x0880000004057989 */ /* 0x01072200000e0003 */
[----:B------:R-:W-:Y:S01]  /*2160*/  BSSY.RECONVERGENT B1, `(.L_x_284) ;  /* 0x0000017000017945 */ /* 0x000fe20003800200 */
[----:B--2---:R-:W-:Y:S02]  /*2170*/  IMAD.MOV.U32 R2, RZ, RZ, R4 ;  /* 0x000000ffff027224 */ /* 0x004fe400078e0004 */
[----:B0-----:R3:W0:Y:S01]  /*2180*/  SHFL.DOWN PT, R7, R10, 0x4, R3 ;  /* 0x088000000a077989 */ /* 0x00162200000e0003 */
[----:B------:R-:W-:Y:S02]  /*2190*/  IMAD.MOV.U32 R6, RZ, RZ, R10 ;  /* 0x000000ffff067224 */ /* 0x000fe400078e000a */
[----:B------:R-:W-:Y:S01]  /*21a0*/  IMAD.MOV.U32 R8, RZ, RZ, R12 ;  /* 0x000000ffff087224 */ /* 0x000fe200078e000c */
[----:B-1----:R3:W1:Y:S01]  /*21b0*/  SHFL.DOWN PT, R9, R12, 0x4, R3 ;  /* 0x088000000c097989 */ /* 0x00266200000e0003 */
        /* <DEDUP_REMOVED lines=17> */
.L_x_285:
[----:B------:R-:W-:Y:S05]  /*22d0*/  BSYNC.RECONVERGENT B1 ;  /* 0x0000000000017941 */ /* 0x000fea0003800200 */
.L_x_284:
[----:B----4-:R2:W4:Y:S01]  /*22e0*/  SHFL.DOWN PT, R5, R2, 0x8, R3 ;  /* 0x0900000002057989 */ /* 0x01052200000e0003 */
[----:B------:R-:W-:Y:S01]  /*22f0*/  BSSY.RECONVERGENT B1, `(.L_x_286) ;  /* 0x0000017000017945 */ /* 0x000fe20003800200 */
[----:B---3--:R-:W-:Y:S02]  /*2300*/  IMAD.MOV.U32 R4, RZ, RZ, R2 ;  /* 0x000000ffff047224 */ /* 0x008fe400078e0002 */
        /* <DEDUP_REMOVED lines=21> */
.L_x_287:
[----:B------:R-:W-:Y:S05]  /*2460*/  BSYNC.RECONVERGENT B1 ;  /* 0x0000000000017941 */ /* 0x000fea0003800200 */
.L_x_286:
[----:B----4-:R3:W4:Y:S01]  /*2470*/  SHFL.DOWN PT, R5, R4, 0x10, R3 ;  /* 0x0a00000004057989 */ /* 0x01072200000e0003 */
[----:B------:R-:W-:Y:S01]  /*2480*/  BSSY.RECONVERGENT B1, `(.L_x_288) ;  /* 0x0000017000017945 */ /* 0x000fe20003800200 */
[----:B--2---:R-:W-:Y:S02]  /*2490*/  IMAD.MOV.U32 R8, RZ, RZ, R4 ;  /* 0x000000ffff087224 */ /* 0x004fe400078e0004 */
[----:B-1----:R3:W1:Y:S01]  /*24a0*/  SHFL.DOWN PT, R9, R10, 0x10, R3 ;  /* 0x0a0000000a097989 */ /* 0x00266200000e0003 */
        /* <DEDUP_REMOVED lines=20> */
.L_x_289:
[----:B------:R-:W-:Y:S05]  /*25f0*/  BSYNC.RECONVERGENT B1 ;  /* 0x0000000000017941 */ /* 0x000fea0003800200 */
.L_x_288:
        /* <DEDUP_REMOVED lines=12> */
.L_x_291:
[----:B------:R-:W-:Y:S05]  /*26c0*/  BSYNC.RECONVERGENT B1 ;  /* 0x0000000000017941 */ /* 0x000fea0003800200 */
.L_x_290:
[----:B------:R-:W-:Y:S01]  /*26d0*/  BAR.SYNC.DEFER_BLOCKING 0x0 ;  /* 0x0000000000007b1d */ /* 0x000fe20000010000 */
[----:B------:R-:W-:-:S13]  /*26e0*/  ISETP.NE.AND P1, PT, R0, RZ, PT ;  /* 0x000000ff0000720c */ /* 0x000fda0003f25270 */
[----:B------:R-:W-:Y:S05]  /*26f0*/  @P1 BRA `(.L_x_267) ;  /* 0x0000002c00b81947 */ /* 0x000fea0003800000 */
[----:B------:R-:W-:Y:S01]  /*2700*/  UISETP.GE.AND UP0, UPT, UR6, 0x21, UPT ;  /* 0x000000210600788c */ /* 0x000fe2000bf06270 */
[----:B------:R-:W-:Y:S02]  /*2710*/  IMAD.MOV.U32 R0, RZ, RZ, R8 ;  /* 0x000000ffff007224 */ /* 0x000fe400078e0008 */
[----:B-1----:R-:W-:Y:S02]  /*2720*/  IMAD.MOV.U32 R9, RZ, RZ, R7 ;  /* 0x000000ffff097224 */ /* 0x002fe400078e0007 */
[----:B---3--:R-:W-:-:S04]  /*2730*/  IMAD.MOV.U32 R10, RZ, RZ, R6 ;  /* 0x000000ffff0a7224 */ /* 0x008fc800078e0006 */
[----:B------:R-:W-:Y:S05]  /*2740*/  BRA.U !UP0, `(.L_x_292) ;  /* 0x00000001085c7547 */ /* 0x000fea000b800000 */
[----:B------:R-:W1:Y:S01]  /*2750*/  S2UR UR5, SR_CgaCtaId ;  /* 0x00000000000579c3 */ /* 0x000e620000008800 */
[----:B------:R-:W-:Y:S01]  /*2760*/  UMOV UR4, 0x400 ;  /* 0x0000040000047882 */ /* 0x000fe20000000000 */
[----:B------:R-:W-:Y:S01]  /*2770*/  BSSY.RECONVERGENT B1, `(.L_x_292) ;  /* 0x0000014000017945 */ /* 0x000fe20003800200 */
[----:B-1----:R-:W-:-:S09]  /*2780*/  ULEA UR4, UR5, UR4, 0x18 ;  /* 0x0000000405047291 */ /* 0x002fd2000f8ec0ff */
[----:B--2---:R-:W1:Y:S04]  /*2790*/  LDS R3, [UR4+0x18] ;  /* 0x00001804ff037984 */ /* 0x004e680008000800 */
[----:B----4-:R-:W2:Y:S01]  /*27a0*/  LDS.64 R4, [UR4+0x20] ;  /* 0x00002004ff047984 */ /* 0x010ea20008000a00 */
[----:B-1----:R-:W-:Y:S01]  /*27b0*/  FSETP.GEU.AND P0, PT, R8, R3, PT ;  /* 0x000000030800720b */ /* 0x002fe20003f0e000 */
        /* <DEDUP_REMOVED lines=15> */
.L_x_293:
[----:B------:R-:W-:Y:S05]  /*28b0*/  BSYNC.RECONVERGENT B1 ;  /* 0x0000000000017941 */ /* 0x000fea0003800200 */
.L_x_292:
[----:B------:R-:W-:Y:S01]  /*28c0*/  UISETP.GE.AND UP0, UPT, UR6, 0x41, UPT ;  /* 0x000000410600788c */ /* 0x000fe2000bf06270 */
[----:B--2---:R-:W-:Y:S02]  /*28d0*/  IMAD.MOV.U32 R2, RZ, RZ, R0 ;  /* 0x000000ffff027224 */ /* 0x004fe400078e0000 */
[----:B----4-:R-:W-:Y:S02]  /*28e0*/  IMAD.MOV.U32 R5, RZ, RZ, R9 ;  /* 0x000000ffff057224 */ /* 0x010fe400078e0009 */
[----:B------:R-:W-:-:S04]  /*28f0*/  IMAD.MOV.U32 R4, RZ, RZ, R10 ;  /* 0x000000ffff047224 */ /* 0x000fc800078e000a */
[----:B------:R-:W-:Y:S05]  /*2900*/  BRA.U !UP0, `(.L_x_294) ;  /* 0x00000001085c7547 */ /* 0x000fea000b800000 */
[----:B------:R-:W1:Y:S01]  /*2910*/  S2UR UR5, SR_CgaCtaId ;  /* 0x00000000000579c3 */ /* 0x000e620000008800 */
[----:B------:R-:W-:Y:S01]  /*2920*/  UMOV UR4, 0x400 ;  /* 0x0000040000047882 */ /* 0x000fe20000000000 */
[----:B------:R-:W-:Y:S01]  /*2930*/  BSSY.RECONVERGENT B1, `(.L_x_294) ;  /* 0x0000014000017945 */ /* 0x000fe20003800200 */
[----:B-1----:R-:W-:-:S09]  /*2940*/  ULEA UR4, UR5, UR4, 0x18 ;  /* 0x0000000405047291 */ /* 0x002fd2000f8ec0ff */
[----:B------:R-:W1:Y:S04]  /*2950*/  LDS R3, [UR4+0x28] ;  /* 0x00002804ff037984 */ /* 0x000e680008000800 */
[----:B------:R-:W2:Y:S01]  /*2960*/  LDS.64 R6, [UR4+0x30] ;  /* 0x00003004ff067984 */ /* 0x000ea20008000a00 */
        /* <DEDUP_REMOVED lines=16> */
.L_x_295:
[----:B------:R-:W-:Y:S05]  /*2a70*/  BSYNC.RECONVERGENT B1 ;  /* 0x0000000000017941 */ /* 0x000fea0003800200 */
.L_x_294:
[----:B------:R-:W-:Y:S01]  /*2a80*/  UISETP.GE.AND UP0, UPT, UR6, 0x61, UPT ;  /* 0x000000610600788c */ /* 0x000fe2000bf06270 */
[----:B------:R-:W-:Y:S02]  /*2a90*/  IMAD.MOV.U32 R0, RZ, RZ, R2 ;  /* 0x000000ffff007224 */ /* 0x000fe400078e0002 */
[----:B------:R-:W-:Y:S02]  /*2aa0*/  IMAD.MOV.U32 R7, RZ, RZ, R5 ;  /* 0x000000ffff077224 */ /* 0x000fe400078e0005 */
        /* <DEDUP_REMOVED lines=24> */
.L_x_297:
[----:B------:R-:W-:Y:S05]  /*2c30*/  BSYNC.RECONVERGENT B1 ;  /* 0x0000000000017941 */ /* 0x000fea0003800200 */
.L_x_296:
        /* <DEDUP_REMOVED lines=27> */
.L_x_299:
[----:B------:R-:W-:Y:S05]  /*2df0*/  BSYNC.RECONVERGENT B1 ;  /* 0x0000000000017941 */ /* 0x000fea0003800200 */
.L_x_298:
        /* <DEDUP_REMOVED lines=27> */
.L_x_301:
[----:B------:R-:W-:Y:S05]  /*2fb0*/  BSYNC.RECONVERGENT B1 ;  /* 0x0000000000017941 */ /* 0x000fea0003800200 */
.L_x_300:
        /* <DEDUP_REMOVED lines=27> */
.L_x_303:
[----:B------:R-:W-:Y:S05]  /*3170*/  BSYNC.RECONVERGENT B1 ;  /* 0x0000000000017941 */ /* 0x000fea0003800200 */
.L_x_302:
[----:B------:R-:W-:Y:S01]  /*3180*/  UISETP.GE.AND UP0, UPT, UR6, 0xe1, UPT ;  /* 0x000000e10600788c */ /* 0x000fe2000bf06270 */
[----:B------:R-:W-:Y:S02]  /*3190*/  IMAD.MOV.U32 R8, RZ, RZ, R2 ;  /* 0x000000ffff087224 */ /* 0x000fe400078e0002 */
[----:B------:R-:W-:Y:S02]  /*31a0*/  IMAD.MOV.U32 R7, RZ, RZ, R5 ;  /* 0x000000ffff077224 */ /* 0x000fe400078e0005 */
[----:B------:R-:W-:-:S04]  /*31b0*/  IMAD.MOV.U32 R6, RZ, RZ, R4 ;  /* 0x000000ffff067224 */ /* 0x000fc800078e0004 */
[----:B------:R-:W-:Y:S05]  /*31c0*/  BRA.U !UP0, `(.L_x_267) ;  /* 0x0000002508047547 */ /* 0x000fea000b800000 */
[----:B------:R-:W1:Y:S01]  /*31d0*/  S2UR UR5, SR_CgaCtaId ;  /* 0x00000000000579c3 */ /* 0x000e620000008800 */
[----:B------:R-:W-:Y:S02]  /*31e0*/  UMOV UR4, 0x400 ;  /* 0x0000040000047882 */ /* 0x000fe40000000000 */
[----:B-1----:R-:W-:-:S09]  /*31f0*/  ULEA UR4, UR5, UR4, 0x18 ;  /* 0x0000000405047291 */ /* 0x002fd2000f8ec0ff */
[----:B------:R-:W1:Y:S04]  /*3200*/  LDS R3, [UR4+0x78] ;  /* 0x00007804ff037984 */ /* 0x000e680008000800 */
[----:B0-----:R-:W0:Y:S01]  /*3210*/  LDS.64 R10, [UR4+0x80] ;  /* 0x00008004ff0a7984 */ /* 0x001e220008000a00 */
[----:B-1----:R-:W-:Y:S01]  /*3220*/  FSETP.GEU.AND P0, PT, R2, R3, PT ;  /* 0x000000030200720b */ /* 0x002fe20003f0e000 */
[----:B------:R-:W-:Y:S02]  /*3230*/  IMAD.MOV.U32 R8, RZ, RZ, R3 ;  /* 0x000000ffff087224 */ /* 0x000fe400078e0003 */
[----:B0-----:R-:W-:Y:S02]  /*3240*/  IMAD.MOV.U32 R7, RZ, RZ, R10 ;  /* 0x000000ffff077224 */ /* 0x001fe400078e000a */
        /* <DEDUP_REMOVED lines=15> */
.L_x_235:
[----:B------:R-:W1:Y:S01]  /*3340*/  S2R R0, SR_TID.X ;  /* 0x0000000000007919 */ /* 0x000e620000002100 */
[----:B------:R-:W1:Y:S01]  /*3350*/  LDC.64 R2, c[0x0][0x380] ;  /* 0x0000e000ff027b82 */ /* 0x000e620000000a00 */
[----:B------:R-:W2:Y:S01]  /*3360*/  LDCU.64 UR6, c[0x0][0x388] ;  /* 0x00007100ff0677ac */ /* 0x000ea20008000a00 */
[----:B-1----:R-:W-:-:S05]  /*3370*/  IMAD.WIDE.U32 R2, R0, 0x4, R2 ;  /* 0x0000000400027825 */ /* 0x002fca00078e0002 */
[----:B0-----:R-:W3:Y:S04]  /*3380*/  LDG.E R5, desc[UR8][R2.64] ;  /* 0x0000000802057981 */ /* 0x001ee8000c1e1900 */
[----:B------:R-:W3:Y:S04]  /*3390*/  LDG.E R6, desc[UR8][R2.64+0x400] ;  /* 0x0004000802067981 */ /* 0x000ee8000c1e1900 */
[----:B------:R-:W4:Y:S04]  /*33a0*/  LDG.E R7, desc[UR8][R2.64+0x800] ;  /* 0x0008000802077981 */ /* 0x000f28000c1e1900 */
[----:B------:R-:W5:Y:S04]  /*33b0*/  LDG.E R8, desc[UR8][R2.64+0xc00] ;  /* 0x000c000802087981 */ /* 0x000f68000c1e1900 */
[----:B------:R-:W2:Y:S01]  /*33c0*/  LDG.E R4, desc[UR8][R2.64+0x1000] ;  /* 0x0010000802047981 */ /* 0x000ea2000c1e1900 */
[----:B------:R-:W-:Y:S01]  /*33d0*/  UISETP.GE.U32.AND UP0, UPT, UR4, 0xa00, UPT ;  /* 0x00000a000400788c */ /* 0x000fe2000bf06070 */
[----:B------:R-:W-:-:S03]  /*33e0*/  IMAD.MOV.U32 R10, RZ, RZ, RZ ;  /* 0x000000ffff0a7224 */ /* 0x000fc600078e00ff */
[----:B------:R-:W-:Y:S01]  /*33f0*/  UISETP.GE.U32.AND.EX UP0, UPT, UR5, URZ, UPT, UP0 ;  /* 0x000000ff0500728c */ /* 0x000fe2000bf06100 */
[----:B---3--:R-:W-:-:S04]  /*3400*/  FSETP.GEU.AND P0, PT, R5, R6, PT ;  /* 0x000000060500720b */ /* 0x008fc80003f0e000 */
[----:B------:R-:W-:Y:S01]  /*3410*/  FSEL R6, R5, R6, P0 ;  /* 0x0000000605067208 */ /* 0x000fe20000000000 */
[----:B------:R-:W-:-:S03]  /*3420*/  VIADD R5, R0, 0x100 ;  /* 0x0000010000057836 */ /* 0x000fc60000000000 */
[----:B----4-:R-:W-:-:S04]  /*3430*/  FSETP.GEU.AND P2, PT, R6, R7, PT ;  /* 0x000000070600720b */ /* 0x010fc80003f4e000 */
[----:B------:R-:W-:-:S04]  /*3440*/  FSEL R7, R6, R7, P2 ;  /* 0x0000000706077208 */ /* 0x000fc80001000000 */
[----:B-----5:R-:W-:-:S04]  /*3450*/  FSETP.GEU.AND P3, PT, R7, R8, PT ;  /* 0x000000080700720b */ /* 0x020fc80003f6e000 */
[----:B------:R-:W-:Y:S01]  /*3460*/  FSEL R7, R7, R8, P3 ;  /* 0x0000000807077208 */ /* 0x000fe20001800000 */
[C---:B------:R-:W-:Y:S01]  /*3470*/  VIADD R8, R0.reuse, 0x200 ;  /* 0x0000020000087836 */ /* 0x040fe20000000000 */
[C---:B------:R-:W-:Y:S02]  /*3480*/  @P2 SEL R8, R0.reuse, R5, P0 ;  /* 0x0000000500082207 */ /* 0x040fe40000000000 */
[----:B--2---:R-:W-:Y:S02]  /*3490*/  FSETP.GEU.AND P1, PT, R7, R4, PT ;  /* 0x000000040700720b */ /* 0x004fe40003f2e000 */
[----:B------:R-:W-:-:S03]  /*34a0*/  LOP3.LUT R5, R0, 0x400, RZ, 0xfc, !PT ;  /* 0x0000040000057812 */ /* 0x000fc600078efcff */
[----:B------:R-:W-:-:S08]  /*34b0*/  @!P3 VIADD R8, R0, 0x300 ;  /* 0x000003000008b836 */ /* 0x000fd00000000000 */
[C---:B------:R-:W-:Y:S02]  /*34c0*/  @P1 ISETP.GE.U32.AND P0, PT, R8.reuse, R5, PT ;  /* 0x000000050800120c */ /* 0x040fe40003f06070 */
[----:B------:R-:W-:Y:S02]  /*34d0*/  IADD3 R5, P2, PT, R5, UR6, RZ ;  /* 0x0000000605057c10 */ /* 0x000fe4000ff5e0ff */
[----:B------:R-:W-:Y:S02]  /*34e0*/  @P1 IADD3 R8, P3, PT, R8, UR6, RZ ;  /* 0x0000000608081c10 */ /* 0x000fe4000ff7e0ff */
[----:B------:R-:W-:Y:S01]  /*34f0*/  @P1 ISETP.GE.U32.AND.EX P0, PT, RZ, RZ, PT, P0 ;  /* 0x000000ffff00120c */ /* 0x000fe20003f06100 */
[----:B------:R-:W-:Y:S02]  /*3500*/  IMAD.X R6, RZ, RZ, UR7, P2 ;  /* 0x00000007ff067e24 */ /* 0x000fe400090e06ff */
[----:B------:R-:W-:Y:S01]  /*3510*/  @P1 IMAD.X R9, RZ, RZ, UR7, P3 ;  /* 0x00000007ff091e24 */ /* 0x000fe200098e06ff */
[----:B------:R-:W-:-:S04]  /*3520*/  @P1 FSETP.LT.OR P0, PT, R4, R7, !P0 ;  /* 0x000000070400120b */ /* 0x000fc80004701400 */
[----:B------:R-:W-:Y:S01]  /*3530*/  @P1 FSEL R4, R7, R4, P0 ;  /* 0x0000000407041208 */ /* 0x000fe20000000000 */
[----:B------:R-:W-:Y:S01]  /*3540*/  IMAD.MOV.U32 R7, RZ, RZ, 0x500 ;  /* 0x00000500ff077424 */ /* 0x000fe200078e00ff */
[----:B------:R-:W-:Y:S02]  /*3550*/  @P1 SEL R5, R8, R5, P0 ;  /* 0x0000000508051207 */ /* 0x000fe40000000000 */
[----:B------:R-:W-:Y:S01]  /*3560*/  @P1 SEL R6, R9, R6, P0 ;  /* 0x0000000609061207 */ /* 0x000fe20000000000 */
[----:B------:R-:W-:Y:S06]  /*3570*/  BRA.U !UP0, `(.L_x_304) ;  /* 0x00000005081c7547 */ /* 0x000fec000b800000 */
[----:B------:R-:W-:Y:S01]  /*3580*/  IMAD.MOV.U32 R7, RZ, RZ, R4 ;  /* 0x000000ffff077224 */ /* 0x000fe200078e0004 */
[----:B------:R-:W0:Y:S01]  /*3590*/  LDCU.64 UR6, c[0x0][0x388] ;  /* 0x00007100ff0677ac */ /* 0x000e220008000a00 */
[----:B------:R-:W-:Y:S02]  /*35a0*/  IMAD.MOV.U32 R15, RZ, RZ, 0x500 ;  /* 0x00000500ff0f7424 */ /* 0x000fe400078e00ff */
[----:B------:R-:W-:Y:S01]  /*35b0*/  IMAD.MOV.U32 R16, RZ, RZ, RZ ;  /* 0x000000ffff107224 */ /* 0x000fe200078e00ff */
[----:B------:R-:W1:Y:S01]  /*35c0*/  LDCU.64 UR4, c[0x0][0x398] ;  /* 0x00007300ff0477ac */ /* 0x000e620008000a00 */
[----:B------:R-:W-:-:S05]  /*35d0*/  NOP ;  /* 0x0000000000007918 */ /* 0x000fca0000000000 */
.L_x_305:
[----:B------:R-:W-:-:S04]  /*35e0*/  LEA R8, P0, R15, R2, 0x2 ;  /* 0x000000020f087211 */ /* 0x000fc800078010ff */
[----:B------:R-:W-:-:S05]  /*35f0*/  LEA.HI.X R9, R15, R3, R16, 0x2, P0 ;  /* 0x000000030f097211 */ /* 0x000fca00000f1410 */
[----:B------:R-:W2:Y:S04]  /*3600*/  LDG.E R10, desc[UR8][R8.64] ;  /* 0x00000008080a7981 */ /* 0x000ea8000c1e1900 */
[----:B------:R-:W3:Y:S04]  /*3610*/  LDG.E R11, desc[UR8][R8.64+0x400] ;  /* 0x00040008080b7981 */ /* 0x000ee8000c1e1900 */
[----:B------:R-:W4:Y:S04]  /*3620*/  LDG.E R12, desc[UR8][R8.64+0x800] ;  /* 0x00080008080c7981 */ /* 0x000f28000c1e1900 */
[----:B------:R-:W5:Y:S04]  /*3630*/  LDG.E R13, desc[UR8][R8.64+0xc00] ;  /* 0x000c0008080d7981 */ /* 0x000f68000c1e1900 */
[----:B------:R1:W5:Y:S01]  /*3640*/  LDG.E R4, desc[UR8][R8.64+0x1000] ;  /* 0x0010000808047981 */ /* 0x000362000c1e1900 */
[----:B0-----:R-:W-:-:S04]  /*3650*/  IADD3 R18, P0, P2, R15, UR6, R0 ;  /* 0x000000060f127c10 */ /* 0x001fc8000fa1e000 */
[----:B------:R-:W-:Y:S01]  /*3660*/  IADD3.X R17, PT, PT, R16, UR7, RZ, P0, P2 ;  /* 0x0000000710117c10 */ /* 0x000fe200087e44ff */
[----:B-1----:R-:W-:Y:S01]  /*3670*/  IMAD.MOV.U32 R8, RZ, RZ, R18 ;  /* 0x000000ffff087224 */ /* 0x002fe200078e0012 */
[----:B------:R-:W-:-:S03]  /*3680*/  IADD3 R9, P4, PT, R15, 0xa00, RZ ;  /* 0x00000a000f097810 */ /* 0x000fc60007f9e0ff */
[----:B------:R-:W-:Y:S01]  /*3690*/  IMAD.MOV.U32 R14, RZ, RZ, R17 ;  /* 0x000000ffff0e7224 */ /* 0x000fe200078e0011 */
        /* <DEDUP_REMOVED lines=9> */
[----:B------:R-:W-:Y:S02]  /*3730*/  @P1 SEL R14, R6, R17, P0 ;  /* 0x00000011060e1207 */ /* 0x000fe40000000000 */
[----:B------:R-:W-:-:S07]  /*3740*/  IADD3 R6, P3, PT, R18, 0x200, RZ ;  /* 0x0000020012067810 */ /* 0x000fce0007f7e0ff */
[----:B------:R-:W-:-:S04]  /*3750*/  @P2 ISETP.GE.U32.AND P0, PT, R8, R7, PT ;  /* 0x000000070800220c */ /* 0x000fc80003f06070 */
[----:B------:R-:W-:-:S04]  /*3760*/  @P2 ISETP.GE.AND.EX P0, PT, R14, R5, PT, P0 ;  /* 0x000000050e00220c */ /* 0x000fc80003f06300 */
[----:B------:R-:W-:-:S04]  /*3770*/  @P2 FSETP.LT.OR P0, PT, R11, R10, !P0 ;  /* 0x0000000a0b00220b */ /* 0x000fc80004701400 */
[----:B------:R-:W-:Y:S02]  /*3780*/  @P2 FSEL R11, R10, R11, P0 ;  /* 0x0000000b0a0b2208 */ /* 0x000fe40000000000 */
[----:B------:R-:W-:Y:S01]  /*3790*/  @P2 SEL R7, R8, R7, P0 ;  /* 0x0000000708072207 */ /* 0x000fe20000000000 */
[----:B------:R-:W-:Y:S01]  /*37a0*/  IMAD.X R8, RZ, RZ, R17, P3 ;  /* 0x000000ffff087224 */ /* 0x000fe200018e0611 */
[----:B----4-:R-:W-:Y:S02]  /*37b0*/  FSETP.GEU.AND P1, PT, R11, R12, PT ;  /* 0x0000000c0b00720b */ /* 0x010fe40003f2e000 */
[----:B------:R-:W-:Y:S02]  /*37c0*/  @P2 SEL R5, R14, R5, P0 ;  /* 0x000000050e052207 */ /* 0x000fe40000000000 */
[----:B------:R-:W-:-:S09]  /*37d0*/  IADD3 R14, P2, PT, R18, 0x300, RZ ;  /* 0x00000300120e7810 */ /* 0x000fd20007f5e0ff */
[----:B------:R-:W-:-:S04]  /*37e0*/  @P1 ISETP.GE.U32.AND P0, PT, R7, R6, PT ;  /* 0x000000060700120c */ /* 0x000fc80003f06070 */
[----:B------:R-:W-:-:S04]  /*37f0*/  @P1 ISETP.GE.AND.EX P0, PT, R5, R8, PT, P0 ;  /* 0x000000080500120c */ /* 0x000fc80003f06300 */
[----:B------:R-:W-:-:S04]  /*3800*/  @P1 FSETP.LT.OR P0, PT, R12, R11, !P0 ;  /* 0x0000000b0c00120b */ /* 0x000fc80004701400 */
[----:B------:R-:W-:Y:S02]  /*3810*/  @P1 FSEL R12, R11, R12, P0 ;  /* 0x0000000c0b0c1208 */ /* 0x000fe40000000000 */
[----:B------:R-:W-:Y:S01]  /*3820*/  @P1 SEL R6, R7, R6, P0 ;  /* 0x0000000607061207 */ /* 0x000fe20000000000 */
[----:B------:R-:W-:Y:S01]  /*3830*/  IMAD.X R7, RZ, RZ, R17, P2 ;  /* 0x000000ffff077224 */ /* 0x000fe200010e0611 */
[----:B-----5:R-:W-:Y:S02]  /*3840*/  FSETP.GEU.AND P3, PT, R12, R13, PT ;  /* 0x0000000d0c00720b */ /* 0x020fe40003f6e000 */
        /* <DEDUP_REMOVED lines=8> */
[----:B------:R-:W-:Y:S02]  /*38d0*/  FSETP.GEU.AND P2, PT, R13, R4, PT ;  /* 0x000000040d00720b */ /* 0x000fe40003f4e000 */
[----:B------:R-:W-:Y:S01]  /*38e0*/  ISETP.GT.U32.AND P1, PT, R9, UR4, PT ;  /* 0x0000000409007c0c */ /* 0x000fe2000bf24070 */
[----:B------:R-:W-:Y:S01]  /*38f0*/  IMAD.X R9, RZ, RZ, R16, P4 ;  /* 0x000000ffff097224 */ /* 0x000fe200020e0610 */
[----:B------:R-:W-:Y:S02]  /*3900*/  @P3 SEL R7, R8, R7, P0 ;  /* 0x0000000708073207 */ /* 0x000fe40000000000 */
[----:B------:R-:W-:-:S02]  /*3910*/  IADD3 R8, P3, PT, R15, 0x500, RZ ;  /* 0x000005000f087810 */ /* 0x000fc40007f7e0ff */
[----:B------:R-:W-:-:S03]  /*3920*/  ISETP.GT.AND.EX P1, PT, R9, UR5, PT, P1 ;  /* 0x0000000509007c0c */ /* 0x000fc6000bf24310 */
[----:B------:R-:W-:Y:S02]  /*3930*/  IMAD.X R10, RZ, RZ, R16, P3 ;  /* 0x000000ffff0a7224 */ /* 0x000fe400018e0610 */
[----:B------:R-:W-:Y:S01]  /*3940*/  @P2 ISETP.GE.U32.AND P0, PT, R14, R5, PT ;  /* 0x000000050e00220c */ /* 0x000fe20003f06070 */
[----:B------:R-:W-:Y:S02]  /*3950*/  IMAD.MOV.U32 R15, RZ, RZ, R8 ;  /* 0x000000ffff0f7224 */ /* 0x000fe400078e0008 */
[----:B------:R-:W-:Y:S01]  /*3960*/  IMAD.MOV.U32 R16, RZ, RZ, R10 ;  /* 0x000000ffff107224 */ /* 0x000fe200078e000a */
[----:B------:R-:W-:-:S04]  /*3970*/  @P2 ISETP.GE.AND.EX P0, PT, R7, R6, PT, P0 ;  /* 0x000000060700220c */ /* 0x000fc80003f06300 */
[----:B------:R-:W-:-:S04]  /*3980*/  @P2 FSETP.LT.OR P0, PT, R4, R13, !P0 ;  /* 0x0000000d0400220b */ /* 0x000fc80004701400 */
[----:B------:R-:W-:Y:S02]  /*3990*/  @P2 FSEL R4, R13, R4, P0 ;  /* 0x000000040d042208 */ /* 0x000fe40000000000 */
[----:B------:R-:W-:Y:S02]  /*39a0*/  @P2 SEL R6, R7, R6, P0 ;  /* 0x0000000607062207 */ /* 0x000fe40000000000 */
[----:B------:R-:W-:Y:S01]  /*39b0*/  @P2 SEL R5, R14, R5, P0 ;  /* 0x000000050e052207 */ /* 0x000fe20000000000 */
[----:B------:R-:W-:Y:S01]  /*39c0*/  IMAD.MOV.U32 R7, RZ, RZ, R4 ;  /* 0x000000ffff077224 */ /* 0x000fe200078e0004 */
[----:B------:R-:W-:Y:S06]  /*39d0*/  @!P1 BRA `(.L_x_305) ;  /* 0xfffffffc00009947 */ /* 0x000fec000383ffff */
[----:B------:R-:W-:-:S07]  /*39e0*/  IMAD.MOV.U32 R7, RZ, RZ, R8 ;  /* 0x000000ffff077224 */ /* 0x000fce00078e0008 */
.L_x_304:
        /* <DEDUP_REMOVED lines=8> */
[----:B------:R-:W-:Y:S01]  /*3a70*/  BSSY.RECONVERGENT B2, `(.L_x_308) ;  /* 0x0000030000027945 */ /* 0x000fe20003800200 */
[----:B------:R-:W-:Y:S02]  /*3a80*/  IMAD.MOV.U32 R12, RZ, RZ, R0 ;  /* 0x000000ffff0c7224 */ /* 0x000fe400078e0000 */
[----:B------:R-:W-:-:S04]  /*3a90*/  IADD3 R15, PT, PT, -R7, UR4, R2 ;  /* 0x00000004070f7c10 */ /* 0x000fc8000fffe102 */
[----:B------:R-:W-:-:S04]  /*3aa0*/  LOP3.LUT R2, R15, 0x300, RZ, 0xc0, !PT ;  /* 0x000003000f027812 */ /* 0x000fc800078ec0ff */
[----:B------:R-:W-:-:S13]  /*3ab0*/  ISETP.NE.AND P0, PT, R2, 0x300, PT ;  /* 0x000003000200780c */ /* 0x000fda0003f05270 */
[----:B------:R-:W-:Y:S05]  /*3ac0*/  @!P0 BRA `(.L_x_309) ;  /* 0x0000000000a88947 */ /* 0x000fea0003800000 */
[----:B------:R-:W0:Y:S01]  /*3ad0*/  LDCU.64 UR10, c[0x0][0x380] ;  /* 0x00007000ff0a77ac */ /* 0x000e220008000a00 */
[----:B------:R-:W-:Y:S01]  /*3ae0*/  IADD3 R3, P0, PT, R0, R7, RZ ;  /* 0x0000000700037210 */ /* 0x000fe20007f1e0ff */
[----:B------:R-:W-:Y:S01]  /*3af0*/  IMAD.MOV.U32 R12, RZ, RZ, R0 ;  /* 0x000000ffff0c7224 */ /* 0x000fe200078e0000 */
[----:B------:R-:W-:-:S03]  /*3b00*/  LEA.HI R2, R15, 0x1, RZ, 0x18 ;  /* 0x000000010f027811 */ /* 0x000fc600078fc0ff */
[----:B------:R-:W-:Y:S01]  /*3b10*/  IMAD.X R14, RZ, RZ, R10, P0 ;  /* 0x000000ffff0e7224 */ /* 0x000fe200000e060a */
[----:B------:R-:W-:Y:S02]  /*3b20*/  LOP3.LUT R2, R2, 0x3, RZ, 0xc0, !PT ;  /* 0x0000000302027812 */ /* 0x000fe400078ec0ff */
[----:B------:R-:W-:-:S03]  /*3b30*/  IADD3 R13, P0, PT, R3, UR6, RZ ;  /* 0x00000006030d7c10 */ /* 0x000fc6000ff1e0ff */
[----:B------:R-:W-:Y:S01]  /*3b40*/  IMAD.MOV R8, RZ, RZ, -R2 ;  /* 0x000000ffff087224 */ /* 0x000fe200078e0a02 */
[----:B0-----:R-:W-:-:S04]  /*3b50*/  LEA R9, P1, R3, UR10, 0x2 ;  /* 0x0000000a03097c11 */ /* 0x001fc8000f8210ff */
[----:B------:R-:W-:Y:S02]  /*3b60*/  LEA.HI.X R3, R3, UR11, R14, 0x2, P1 ;  /* 0x0000000b03037c11 */ /* 0x000fe400088f140e */
[----:B------:R-:W-:-:S07]  /*3b70*/  IADD3.X R14, PT, PT, R14, UR7, RZ, P0, !PT ;  /* 0x000000070e0e7c10 */ /* 0x000fce00087fe4ff */
.L_x_312:
        /* <DEDUP_REMOVED lines=25> */
.L_x_311:
[----:B------:R-:W-:Y:S05]  /*3d10*/  BSYNC.RECONVERGENT B3 ;  /* 0x0000000000037941 */ /* 0x000fea0003800200 */
.L_x_310:
[----:B------:R-:W-:Y:S01]  /*3d20*/  IADD3 R13, P0, PT, R13, 0x100, RZ ;  /* 0x000001000d0d7810 */ /* 0x000fe20007f1e0ff */
[----:B------:R-:W-:Y:S02]  /*3d30*/  VIADD R12, R12, 0x100 ;  /* 0x000001000c0c7836 */ /* 0x000fe40000000000 */
[----:B------:R-:W-:Y:S02]  /*3d40*/  IMAD.X R3, RZ, RZ, R3, P3 ;  /* 0x000000ffff037224 */ /* 0x000fe400018e0603 */
[----:B------:R-:W-:Y:S01]  /*3d50*/  IMAD.X R14, RZ, RZ, R14, P0 ;  /* 0x000000ffff0e7224 */ /* 0x000fe200000e060e */
[----:B------:R-:W-:Y:S07]  /*3d60*/  @P2 BRA `(.L_x_312) ;  /* 0xfffffffc00842947 */ /* 0x000fee000383ffff */
.L_x_309:
[----:B------:R-:W-:Y:S05]  /*3d70*/  BSYNC.RECONVERGENT B2 ;  /* 0x0000000000027941 */ /* 0x000fea0003800200 */
.L_x_308:
[----:B------:R-:W-:-:S13]  /*3d80*/  ISETP.GE.U32.AND P0, PT, R15, 0x300, PT ;  /* 0x000003000f00780c */ /* 0x000fda0003f06070 */
[----:B------:R-:W-:Y:S05]  /*3d90*/  @!P0 BRA `(.L_x_307) ;  /* 0x0000000400888947 */ /* 0x000fea0003800000 */
[----:B------:R-:W0:Y:S01]  /*3da0*/  LDC.64 R2, c[0x0][0x380] ;  /* 0x0000e000ff027b82 */ /* 0x000e220000000a00 */
[----:B------:R-:W-:-:S07]  /*3db0*/  VIADD R12, R12, 0x200 ;  /* 0x000002000c0c7836 */ /* 0x000fce0000000000 */
[----:B------:R-:W1:Y:S02]  /*3dc0*/  LDC.64 R8, c[0x0][0x388] ;  /* 0x0000e200ff087b82 */ /* 0x000e640000000a00 */
.L_x_321:
        /* <DEDUP_REMOVED lines=29> */
.L_x_314:
[----:B------:R-:W-:Y:S05]  /*3fa0*/  BSYNC.RECONVERGENT B2 ;  /* 0x0000000000027941 */ /* 0x000fea0003800200 */
.L_x_313:
        /* <DEDUP_REMOVED lines=20> */
.L_x_316:
[----:B------:R-:W-:Y:S05]  /*40f0*/  BSYNC.RECONVERGENT B2 ;  /* 0x0000000000027941 */ /* 0x000fea0003800200 */
.L_x_315:
        /* <DEDUP_REMOVED lines=20> */
.L_x_318:
[----:B------:R-:W-:Y:S05]  /*4240*/  BSYNC.RECONVERGENT B2 ;  /* 0x0000000000027941 */ /* 0x000fea0003800200 */
.L_x_317:
        /* <DEDUP_REMOVED lines=18> */
.L_x_320:
[----:B------:R-:W-:Y:S05]  /*4370*/  BSYNC.RECONVERGENT B2 ;  /* 0x0000000000027941 */ /* 0x000fea0003800200 */
.L_x_319:
[C---:B------:R-:W-:Y:S02]  /*4380*/  VIADD R14, R12.reuse, 0x200 ;  /* 0x000002000c0e7836 */ /* 0x040fe40000000000 */
[----:B------:R-:W-:-:S03]  /*4390*/  VIADD R12, R12, 0x400 ;  /* 0x000004000c0c7836 */ /* 0x000fc60000000000 */
[----:B------:R-:W-:-:S13]  /*43a0*/  ISETP.GE.AND P0, PT, R14, R11, PT ;  /* 0x0000000b0e00720c */ /* 0x000fda0003f06270 */
[----:B------:R-:W-:Y:S05]  /*43b0*/  @!P0 BRA `(.L_x_321) ;  /* 0xfffffff800848947 */ /* 0x000fea000383ffff */
.L_x_307:
[----:B------:R-:W-:Y:S05]  /*43c0*/  BSYNC.RECONVERGENT B1 ;  /* 0x0000000000017941 */ /* 0x000fea0003800200 */
.L_x_306:
        /* <DEDUP_REMOVED lines=31> */
.L_x_323:
[----:B------:R-:W-:Y:S05]  /*45c0*/  BSYNC.RECONVERGENT B1 ;  /* 0x0000000000017941 */ /* 0x000fea0003800200 */
.L_x_322:
        /* <DEDUP_REMOVED lines=24> */
.L_x_325:
[----:B------:R-:W-:Y:S05]  /*4750*/  BSYNC.RECONVERGENT B1 ;  /* 0x0000000000017941 */ /* 0x000fea0003800200 */
.L_x_324:
[----:B0-----:R0:W4:Y:S01]  /*4760*/  SHFL.DOWN PT, R8, R3, 0x4, 0x1f ;  /* 0x08801f0003087f89 */ /* 0x00112200000e0000 */
[----:B------:R-:W-:Y:S01]  /*4770*/  BSSY.RECONVERGENT B1, `(.L_x_326) ;  /* 0x0000017000017945 */ /* 0x000fe20003800200 */
[----:B------:R-:W-:Y:S02]  /*4780*/  IMAD.MOV.U32 R2, RZ, RZ, R3 ;  /* 0x000000ffff027224 */ /* 0x000fe400078e0003 */
[----:B-1----:R0:W1:Y:S01]  /*4790*/  SHFL.DOWN PT, R9, R4, 0x4, 0x1f ;  /* 0x08801f0004097f89 */ /* 0x00206200000e0000 */
[----:B--2---:R-:W-:Y:S02]  /*47a0*/  IMAD.MOV.U32 R6, RZ, RZ, R4 ;  /* 0x000000ffff067224 */ /* 0x004fe400078e0004 */
[----:B------:R-:W-:Y:S01]  /*47b0*/  IMAD.MOV.U32 R7, RZ, RZ, R5 ;  /* 0x000000ffff077224 */ /* 0x000fe200078e0005 */
[----:B------:R0:W2:Y:S01]  /*47c0*/  SHFL.DOWN PT, R10, R5, 0x4, 0x1f ;  /* 0x08801f00050a7f89 */ /* 0x0000a200000e0000 */
[----:B------:R-:W-:Y:S05]  /*47d0*/  @P5 BRA `(.L_x_327) ;  /* 0x0000000000405947 */ /* 0x000fea0003800000 */
[----:B----4-:R-:W-:Y:S01]  /*47e0*/  FSETP.GEU.AND P0, PT, R3, R8, PT ;  /* 0x000000080300720b */ /* 0x010fe20003f0e000 */
[----:B------:R-:W-:Y:S02]  /*47f0*/  IMAD.MOV.U32 R2, RZ, RZ, R8 ;  /* 0x000000ffff027224 */ /* 0x000fe400078e0008 */
[----:B-1----:R-:W-:Y:S02]  /*4800*/  IMAD.MOV.U32 R6, RZ, RZ, R9 ;  /* 0x000000ffff067224 */ /* 0x002fe400078e0009 */
[----:B--2---:R-:W-:-:S08]  /*4810*/  IMAD.MOV.U32 R7, RZ, RZ, R10 ;  /* 0x000000ffff077224 */ /* 0x004fd000078e000a */
        /* <DEDUP_REMOVED lines=12> */
.L_x_327:
[----:B------:R-:W-:Y:S05]  /*48e0*/  BSYNC.RECONVERGENT B1 ;  /* 0x0000000000017941 */ /* 0x000fea0003800200 */
.L_x_326:
[----:B-1----:R1:W1:Y:S01]  /*48f0*/  SHFL.DOWN PT, R9, R2, 0x8, 0x1f ;  /* 0x09001f0002097f89 */ /* 0x00226200000e0000 */
[----:B------:R-:W-:Y:S01]  /*4900*/  BSSY.RECONVERGENT B1, `(.L_x_328) ;  /* 0x0000017000017945 */ /* 0x000fe20003800200 */
[----:B0-----:R-:W-:Y:S02]  /*4910*/  IMAD.MOV.U32 R3, RZ, RZ, R2 ;  /* 0x000000ffff037224 */ /* 0x001fe400078e0002 */
[----:B---3--:R0:W3:Y:S01]  /*4920*/  SHFL.DOWN PT, R11, R6, 0x8, 0x1f ;  /* 0x09001f00060b7f89 */ /* 0x0080e200000e0000 */
[----:B------:R-:W-:Y:S02]  /*4930*/  IMAD.MOV.U32 R4, RZ, RZ, R6 ;  /* 0x000000ffff047224 */ /* 0x000fe400078e0006 */
[----:B------:R-:W-:Y:S01]  /*4940*/  IMAD.MOV.U32 R5, RZ, RZ, R7 ;  /* 0x000000ffff057224 */ /* 0x000fe200078e0007 */
[----:B----4-:R0:W4:Y:S01]  /*4950*/  SHFL.DOWN PT, R8, R7, 0x8, 0x1f ;  /* 0x09001f0007087f89 */ /* 0x01012200000e0000 */
[----:B------:R-:W-:Y:S05]  /*4960*/  @P4 BRA `(.L_x_329) ;  /* 0x0000000000404947 */ /* 0x000fea0003800000 */
[----:B-1----:R-:W-:Y:S01]  /*4970*/  FSETP.GEU.AND P0, PT, R2, R9, PT ;  /* 0x000000090200720b */ /* 0x002fe20003f0e000 */
        /* <DEDUP_REMOVED lines=15> */
.L_x_329:
[----:B------:R-:W-:Y:S05]  /*4a70*/  BSYNC.RECONVERGENT B1 ;  /* 0x0000000000017941 */ /* 0x000fea0003800200 */
.L_x_328:
[----:B-1----:R1:W1:Y:S01]  /*4a80*/  SHFL.DOWN PT, R2, R3, 0x10, 0x1f ;  /* 0x0a001f0003027f89 */ /* 0x00226200000e0000 */
[----:B------:R-:W-:Y:S01]  /*4a90*/  BSSY.RECONVERGENT B1, `(.L_x_330) ;  /* 0x0000017000017945 */ /* 0x000fe20003800200 */
[----:B----4-:R-:W-:Y:S02]  /*4aa0*/  IMAD.MOV.U32 R8, RZ, RZ, R3 ;  /* 0x000000ffff087224 */ /* 0x010fe400078e0003 */
[----:B------:R4:W1:Y:S01]  /*4ab0*/  SHFL.DOWN PT, R9, R4, 0x10, 0x1f ;  /* 0x0a001f0004097f89 */ /* 0x00086200000e0000 */
[----:B0-----:R-:W-:Y:S02]  /*4ac0*/  IMAD.MOV.U32 R7, RZ, RZ, R4 ;  /* 0x000000ffff077224 */ /* 0x001fe400078e0004 */
[----:B------:R-:W-:Y:S01]  /*4ad0*/  IMAD.MOV.U32 R6, RZ, RZ, R5 ;  /* 0x000000ffff067224 */ /* 0x000fe200078e0005 */
[----:B--2---:R4:W0:Y:S01]  /*4ae0*/  SHFL.DOWN PT, R10, R5, 0x10, 0x1f ;  /* 0x0a001f00050a7f89 */ /* 0x00482200000e0000 */
[----:B------:R-:W-:Y:S05]  /*4af0*/  @P3 BRA `(.L_x_331) ;  /* 0x0000000000403947 */ /* 0x000fea0003800000 */
[----:B-1----:R-:W-:Y:S01]  /*4b00*/  FSETP.GEU.AND P0, PT, R3, R2, PT ;  /* 0x000000020300720b */ /* 0x002fe20003f0e000 */
        /* <DEDUP_REMOVED lines=15> */
.L_x_331:
[----:B------:R-:W-:Y:S05]  /*4c00*/  BSYNC.RECONVERGENT B1 ;  /* 0x0000000000017941 */ /* 0x000fea0003800200 */
.L_x_330:
[----:B------:R-:W-:Y:S04]  /*4c10*/  BSSY.RECONVERGENT B1, `(.L_x_332) ;  /* 0x000000c000017945 */ /* 0x000fe80003800200 */
[----:B------:R-:W-:Y:S05]  /*4c20*/  @P2 BRA `(.L_x_333) ;  /* 0x0000000000282947 */ /* 0x000fea0003800000 */
[----:B----4-:R-:W2:Y:S01]  /*4c30*/  S2R R4, SR_CgaCtaId ;  /* 0x0000000000047919 */ /* 0x010ea20000008800 */
[----:B-1----:R-:W-:Y:S02]  /*4c40*/  MOV R3, 0x400 ;  /* 0x0000040000037802 */ /* 0x002fe40000000f00 */
        /* <DEDUP_REMOVED lines=8> */
.L_x_333:
[----:B------:R-:W-:Y:S05]  /*4cd0*/  BSYNC.RECONVERGENT B1 ;  /* 0x0000000000017941 */ /* 0x000fea0003800200 */
.L_x_332:
[----:B------:R-:W-:Y:S01]  /*4ce0*/  BAR.SYNC.DEFER_BLOCKING 0x0 ;  /* 0x0000000000007b1d */ /* 0x000fe20000010000 */
[----:B------:R-:W-:-:S13]  /*4cf0*/  ISETP.NE.AND P1, PT, R0, RZ, PT ;  /* 0x000000ff0000720c */ /* 0x000fda0003f25270 */
[----:B------:R-:W-:Y:S05]  /*4d00*/  @P1 BRA `(.L_x_267) ;  /* 0x0000000800341947 */ /* 0x000fea0003800000 */
[----:B-12---:R-:W1:Y:S01]  /*4d10*/  S2R R3, SR_CgaCtaId ;  /* 0x0000000000037919 */ /* 0x006e620000008800 */
[----:B------:R-:W-:Y:S01]  /*4d20*/  MOV R0, 0x400 ;  /* 0x0000040000007802 */ /* 0x000fe20000000f00 */
[----:B------:R-:W-:Y:S03]  /*4d30*/  BSSY.RECONVERGENT B1, `(.L_x_334) ;  /* 0x0000016000017945 */ /* 0x000fe60003800200 */
[----:B-1----:R-:W-:-:S05]  /*4d40*/  LEA R24, R3, R0, 0x18 ;  /* 0x0000000003187211 */ /* 0x002fca00078ec0ff */
[----:B------:R-:W1:Y:S04]  /*4d50*/  LDS R3, [R24+0x18] ;  /* 0x0000180018037984 */ /* 0x000e680000000800 */
[----:B----4-:R-:W2:Y:S04]  /*4d60*/  LDS.64 R4, [R24+0x20] ;  /* 0x0000200018047984 */ /* 0x010ea80000000a00 */
[----:B------:R4:W0:Y:S04]  /*4d70*/  LDS R18, [R24+0x28] ;  /* 0x0000280018127984 */ /* 0x0008280000000800 */
[----:B------:R4:W0:Y:S01]  /*4d80*/  LDS R16, [R24+0x38] ;  /* 0x0000380018107984 */ /* 0x0008220000000800 */
[----:B-1----:R-:W-:Y:S01]  /*4d90*/  FSETP.GEU.AND P0, PT, R8, R3, PT ;  /* 0x000000030800720b */ /* 0x002fe20003f0e000 */
[----:B------:R-:W-:-:S02]  /*4da0*/  IMAD.MOV.U32 R19, RZ, RZ, R3 ;  /* 0x000000ffff137224 */ /* 0x000fc400078e0003 */
[----:B--2---:R-:W-:Y:S02]  /*4db0*/  IMAD.MOV.U32 R21, RZ, RZ, R4 ;  /* 0x000000ffff157224 */ /* 0x004fe400078e0004 */
[----:B------:R-:W-:-:S08]  /*4dc0*/  IMAD.MOV.U32 R20, RZ, RZ, R5 ;  /* 0x000000ffff147224 */ /* 0x000fd000078e0005 */
[----:B0---4-:R-:W-:Y:S05]  /*4dd0*/  @!P0 BRA `(.L_x_335) ;  /* 0x00000000002c8947 */ /* 0x011fea0003800000 */
        /* <DEDUP_REMOVED lines=11> */
.L_x_335:
[----:B------:R-:W-:Y:S05]  /*4e90*/  BSYNC.RECONVERGENT B1 ;  /* 0x0000000000017941 */ /* 0x000fea0003800200 */
.L_x_334:
        /* <DEDUP_REMOVED lines=27> */
.L_x_337:
[----:B------:R-:W-:Y:S05]  /*5050*/  BSYNC.RECONVERGENT B1 ;  /* 0x0000000000017941 */ /* 0x000fea0003800200 */
.L_x_336:
        /* <DEDUP_REMOVED lines=17> */
.L_x_339:
[----:B------:R-:W-:Y:S05]  /*5170*/  BSYNC.RECONVERGENT B1 ;  /* 0x0000000000017941 */ /* 0x000fea0003800200 */
.L_x_338:
        /* <DEDUP_REMOVED lines=17> */
.L_x_341:
[----:B------:R-:W-:Y:S05]  /*5290*/  BSYNC.RECONVERGENT B1 ;  /* 0x0000000000017941 */ /* 0x000fea0003800200 */
.L_x_340:
        /* <DEDUP_REMOVED lines=17> */
.L_x_343:
[----:B------:R-:W-:Y:S05]  /*53b0*/  BSYNC.RECONVERGENT B1 ;  /* 0x0000000000017941 */ /* 0x000fea0003800200 */
.L_x_342:
        /* <DEDUP_REMOVED lines=17> */
.L_x_345:
[----:B------:R-:W-:Y:S05]  /*54d0*/  BSYNC.RECONVERGENT B1 ;  /* 0x0000000000017941 */ /* 0x000fea0003800200 */
.L_x_344:
        /* <DEDUP_REMOVED lines=16> */
.L_x_267:
[----:B------:R-:W-:Y:S05]  /*55e0*/  BSYNC.RECONVERGENT B0 ;  /* 0x0000000000007941 */ /* 0x000fea0003800200 */
.L_x_234:
[----:B------:R-:W-:Y:S05]  /*55f0*/  @P1 EXIT ;  /* 0x000000000000194d */ /* 0x000fea0003800000 */
[----:B01234-:R-:W0:Y:S01]  /*5600*/  LDC.64 R2, c[0x0][0x390] ;  /* 0x0000e400ff027b82 */ /* 0x01fe220000000a00 */
[----:B------:R-:W-:-:S04]  /*5610*/  LOP3.LUT R7, R7, R6, RZ, 0x3c, !PT ;  /* 0x0000000607077212 */ /* 0x000fc800078e3cff */
[----:B------:R-:W-:-:S04]  /*5620*/  LOP3.LUT R6, R7, R6, RZ, 0x3c, !PT ;  /* 0x0000000607067212 */ /* 0x000fc800078e3cff */
[----:B------:R-:W-:-:S05]  /*5630*/  LOP3.LUT R7, R7, R6, RZ, 0x3c, !PT ;  /* 0x0000000607077212 */ /* 0x000fca00078e3cff */
[----:B0-----:R-:W-:Y:S04]  /*5640*/  STG.E.64 desc[UR8][R2.64+0x8], R6 ;  /* 0x0000080602007986 */ /* 0x001fe8000c101b08 */
[----:B------:R-:W-:Y:S01]  /*5650*/  STG.E desc[UR8][R2.64], R8 ;  /* 0x0000000802007986 */ /* 0x000fe2000c101908 */
[----:B------:R-:W-:Y:S05]  /*5660*/  EXIT ;  /* 0x000000000000794d */ /* 0x000fea0003800000 */
.L_x_346:
        /* <DEDUP_REMOVED lines=9> */
.L_x_1539:


//--------------------- .text._ZN6thrust24THRUST_300001_SM_1000_NS8cuda_cub4core6detail13_kernel_agentINS1_8__reduce11ReduceAgentIPN4cuda3std3__45tupleIJflEEESC_SB_iNS1_9__extrema9arg_max_fIflNS9_4lessIfEEEEEEJSC_SC_iSH_EEEvDpT0_ --------------------------
	.section	.text._ZN6thrust24THRUST_300001_SM_1000_NS8cuda_cub4core6detail13_kernel_agentINS1_8__reduce11ReduceAgentIPN4cuda3std3__45tupleIJflEEESC_SB_iNS1_9__extrema9arg_max_fIflNS9_4lessIfEEEEEEJSC_SC_iSH_EEEvDpT0_,"ax",@progbits
	.align	128
        .global         _ZN6thrust24THRUST_300001_SM_1000_NS8cuda_cub4core6detail13_kernel_agentINS1_8__reduce11ReduceAgentIPN4cuda3std3__45tupleIJflEEESC_SB_iNS1_9__extrema9arg_max_fIflNS9_4lessIfEEEEEEJSC_SC_iSH_EEEvDpT0_
        .type           _ZN6thrust24THRUST_300001_SM_1000_NS8cuda_cub4core6detail13_kernel_agentINS1_8__reduce11ReduceAgentIPN4cuda3std3__45tupleIJflEEESC_SB_iNS1_9__extrema9arg_max_fIflNS9_4lessIfEEEEEEJSC_SC_iSH_EEEvDpT0_,@function
        .size           _ZN6thrust24THRUST_300001_SM_1000_NS8cuda_cub4core6detail13_kernel_agentINS1_8__reduce11ReduceAgentIPN4cuda3std3__45tupleIJflEEESC_SB_iNS1_9__extrema9arg_max_fIflNS9_4lessIfEEEEEEJSC_SC_iSH_EEEvDpT0_,(.L_x_1540 - _ZN6thrust24THRUST_300001_SM_1000_NS8cuda_cub4core6detail13_kernel_agentINS1_8__reduce11ReduceAgentIPN4cuda3std3__45tupleIJflEEESC_SB_iNS1_9__extrema9arg_max_fIflNS9_4lessIfEEEEEEJSC_SC_iSH_EEEvDpT0_)
        .other          _ZN6thrust24THRUST_300001_SM_1000_NS8cuda_cub4core6detail13_kernel_agentINS1_8__reduce11ReduceAgentIPN4cuda3std3__45tupleIJflEEESC_SB_iNS1_9__extrema9arg_max_fIflNS9_4lessIfEEEEEEJSC_SC_iSH_EEEvDpT0_,@"STO_CUDA_ENTRY STV_DEFAULT"
_ZN6thrust24THRUST_300001_SM_1000_NS8cuda_cub4core6detail13_kernel_agentINS1_8__reduce11ReduceAgentIPN4cuda3std3__45tupleIJflEEESC_SB_iNS1_9__extrema9arg_max_fIflNS9_4lessIfEEEEEEJSC_SC_iSH_EEEvDpT0_:
.text._ZN6thrust24THRUST_300001_SM_1000_NS8cuda_cub4core6detail13_kernel_agentINS1_8__reduce11ReduceAgentIPN4cuda3std3__45tupleIJflEEESC_SB_iNS1_9__extrema9arg_max_fIflNS9_4lessIfEEEEEEJSC_SC_iSH_EEEvDpT0_:
        /* <DEDUP_REMOVED lines=21> */
.L_x_350:
[----:B0-----:R-:W-:Y:S05]  /*0150*/  BSYNC.RECONVERGENT B1 ;  /* 0x0000000000017941 */ /* 0x001fea0003800200 */
.L_x_349:
        /* <DEDUP_REMOVED lines=15> */
.L_x_357:
        /* <DEDUP_REMOVED lines=28> */
.L_x_356:
[----:B------:R-:W-:Y:S05]  /*0410*/  BSYNC.RECONVERGENT B3 ;  /* 0x0000000000037941 */ /* 0x000fea0003800200 */
.L_x_355:
[----:B------:R-:W-:Y:S02]  /*0420*/  IMAD.X R7, RZ, RZ, R7, P3 ;  /* 0x000000ffff077224 */ /* 0x000fe400018e0607 */
[----:B------:R-:W-:Y:S01]  /*0430*/  VIADD R5, R5, 0x100 ;  /* 0x0000010005057836 */ /* 0x000fe20000000000 */
[----:B------:R-:W-:Y:S06]  /*0440*/  @P2 BRA `(.L_x_357) ;  /* 0xfffffffc00802947 */ /* 0x000fec000383ffff */
.L_x_354:
[----:B------:R-:W-:Y:S05]  /*0450*/  BSYNC.RECONVERGENT B2 ;  /* 0x0000000000027941 */ /* 0x000fea0003800200 */
.L_x_353:
[----:B------:R-:W0:Y:S01]  /*0460*/  LDC.64 R8, c[0x0][0x380] ;  /* 0x0000e000ff087b82 */ /* 0x000e220000000a00 */
[----:B------:R-:W-:-:S13]  /*0470*/  ISETP.GE.U32.AND P0, PT, R12, 0x300, PT ;  /* 0x000003000c00780c */ /* 0x000fda0003f06070 */
[----:B------:R-:W-:Y:S05]  /*0480*/  @!P0 BRA `(.L_x_352) ;  /* 0x0000000400588947 */ /* 0x000fea0003800000 */
.L_x_366:
        /* <DEDUP_REMOVED lines=26> */
.L_x_359:
[----:B------:R-:W-:Y:S05]  /*0630*/  BSYNC.RECONVERGENT B2 ;  /* 0x0000000000027941 */ /* 0x000fea0003800200 */
.L_x_358:
        /* <DEDUP_REMOVED lines=17> */
.L_x_361:
[----:B------:R-:W-:Y:S05]  /*0750*/  BSYNC.RECONVERGENT B2 ;  /* 0x0000000000027941 */ /* 0x000fea0003800200 */
.L_x_360:
        /* <DEDUP_REMOVED lines=17> */
.L_x_363:
[----:B------:R-:W-:Y:S05]  /*0870*/  BSYNC.RECONVERGENT B2 ;  /* 0x0000000000027941 */ /* 0x000fea0003800200 */
.L_x_362:
        /* <DEDUP_REMOVED lines=19> */
.L_x_365:
[----:B------:R-:W-:Y:S05]  /*09b0*/  BSYNC.RECONVERGENT B2 ;  /* 0x0000000000027941 */ /* 0x000fea0003800200 */
.L_x_364:
[----:B------:R-:W-:-:S05]  /*09c0*/  VIADD R5, R5, 0x400 ;  /* 0x0000040005057836 */ /* 0x000fca0000000000 */
[----:B------:R-:W-:-:S13]  /*09d0*/  ISETP.GE.AND P0, PT, R5, UR5, PT ;  /* 0x0000000505007c0c */ /* 0x000fda000bf06270 */
[----:B------:R-:W-:Y:S05]  /*09e0*/  @!P0 BRA `(.L_x_366) ;  /* 0xfffffff800a88947 */ /* 0x000fea000383ffff */
.L_x_352:
[----:B------:R-:W-:Y:S05]  /*09f0*/  BSYNC.RECONVERGENT B1 ;  /* 0x0000000000017941 */ /* 0x000fea0003800200 */
.L_x_351:
        /* <DEDUP_REMOVED lines=31> */
.L_x_369:
[----:B------:R-:W-:Y:S05]  /*0bf0*/  BSYNC.RECONVERGENT B1 ;  /* 0x0000000000017941 */ /* 0x000fea0003800200 */
.L_x_368:
        /* <DEDUP_REMOVED lines=27> */
.L_x_371:
[----:B------:R-:W-:Y:S05]  /*0db0*/  BSYNC.RECONVERGENT B1 ;  /* 0x0000000000017941 */ /* 0x000fea0003800200 */
.L_x_370:
        /* <DEDUP_REMOVED lines=24> */
.L_x_373:
[----:B------:R-:W-:Y:S05]  /*0f40*/  BSYNC.RECONVERGENT B1 ;  /* 0x0000000000017941 */ /* 0x000fea0003800200 */
.L_x_372:
        /* <DEDUP_REMOVED lines=24> */
.L_x_375:
[----:B------:R-:W-:Y:S05]  /*10d0*/  BSYNC.RECONVERGENT B1 ;  /* 0x0000000000017941 */ /* 0x000fea0003800200 */
.L_x_374:
        /* <DEDUP_REMOVED lines=24> */
.L_x_377:
[----:B------:R-:W-:Y:S05]  /*1260*/  BSYNC.RECONVERGENT B1 ;  /* 0x0000000000017941 */ /* 0x000fea0003800200 */
.L_x_376:
        /* <DEDUP_REMOVED lines=12> */
.L_x_379:
[----:B------:R-:W-:Y:S05]  /*1330*/  BSYNC.RECONVERGENT B1 ;  /* 0x0000000000017941 */ /* 0x000fea0003800200 */
.L_x_378:
        /* <DEDUP_REMOVED lines=27> */
.L_x_382:
[----:B------:R-:W-:Y:S05]  /*14f0*/  BSYNC.RECONVERGENT B1 ;  /* 0x0000000000017941 */ /* 0x000fea0003800200 */
.L_x_381:
        /* <DEDUP_REMOVED lines=27> */
.L_x_384:
[----:B------:R-:W-:Y:S05]  /*16b0*/  BSYNC.RECONVERGENT B1 ;  /* 0x0000000000017941 */ /* 0x000fea0003800200 */
.L_x_383:
        /* <DEDUP_REMOVED lines=17> */
.L_x_386:
[----:B------:R-:W-:Y:S05]  /*17d0*/  BSYNC.RECONVERGENT B1 ;  /* 0x0000000000017941 */ /* 0x000fea0003800200 */
.L_x_385:
        /* <DEDUP_REMOVED lines=17> */
.L_x_388:
[----:B------:R-:W-:Y:S05]  /*18f0*/  BSYNC.RECONVERGENT B1 ;  /* 0x0000000000017941 */ /* 0x000fea0003800200 */
.L_x_387:
        /* <DEDUP_REMOVED lines=17> */
.L_x_390:
[----:B------:R-:W-:Y:S05]  /*1a10*/  BSYNC.RECONVERGENT B1 ;  /* 0x0000000000017941 */ /* 0x000fea0003800200 */
.L_x_389:
        /* <DEDUP_REMOVED lines=17> */
.L_x_392:
[----:B------:R-:W-:Y:S05]  /*1b30*/  BSYNC.RECONVERGENT B1 ;  /* 0x0000000000017941 */ /* 0x000fea0003800200 */
.L_x_391:
        /* <DEDUP_REMOVED lines=18> */
.L_x_367:
        /* <DEDUP_REMOVED lines=40> */
.L_x_394:
[----:B------:R-:W-:Y:S05]  /*1ee0*/  BSYNC.RECONVERGENT B1 ;  /* 0x0000000000017941 */ /* 0x000fea0003800200 */
.L_x_393:
        /* <DEDUP_REMOVED lines=25> */
.L_x_396:
[----:B------:R-:W-:Y:S05]  /*2080*/  BSYNC.RECONVERGENT B1 ;  /* 0x0000000000017941 */ /* 0x000fea0003800200 */
.L_x_395:
        /* <DEDUP_REMOVED lines=24> */
.L_x_398:
[----:B------:R-:W-:Y:S05]  /*2210*/  BSYNC.RECONVERGENT B1 ;  /* 0x0000000000017941 */ /* 0x000fea0003800200 */
.L_x_397:
        /* <DEDUP_REMOVED lines=24> */
.L_x_400:
[----:B------:R-:W-:Y:S05]  /*23a0*/  BSYNC.RECONVERGENT B1 ;  /* 0x0000000000017941 */ /* 0x000fea0003800200 */
.L_x_399:
        /* <DEDUP_REMOVED lines=24> */
.L_x_402:
[----:B------:R-:W-:Y:S05]  /*2530*/  BSYNC.RECONVERGENT B1 ;  /* 0x0000000000017941 */ /* 0x000fea0003800200 */
.L_x_401:
        /* <DEDUP_REMOVED lines=12> */
.L_x_404:
[----:B------:R-:W-:Y:S05]  /*2600*/  BSYNC.RECONVERGENT B1 ;  /* 0x0000000000017941 */ /* 0x000fea0003800200 */
.L_x_403:
        /* <DEDUP_REMOVED lines=30> */
.L_x_406:
[----:B------:R-:W-:Y:S05]  /*27f0*/  BSYNC.RECONVERGENT B1 ;  /* 0x0000000000017941 */ /* 0x000fea0003800200 */
.L_x_405:
        /* <DEDUP_REMOVED lines=27> */
.L_x_408:
[----:B------:R-:W-:Y:S05]  /*29b0*/  BSYNC.RECONVERGENT B1 ;  /* 0x0000000000017941 */ /* 0x000fea0003800200 */
.L_x_407:
        /* <DEDUP_REMOVED lines=27> */
.L_x_410:
[----:B------:R-:W-:Y:S05]  /*2b70*/  BSYNC.RECONVERGENT B1 ;  /* 0x0000000000017941 */ /* 0x000fea0003800200 */
.L_x_409:
        /* <DEDUP_REMOVED lines=27> */
.L_x_412:
[----:B------:R-:W-:Y:S05]  /*2d30*/  BSYNC.RECONVERGENT B1 ;  /* 0x0000000000017941 */ /* 0x000fea0003800200 */
.L_x_411:
        /* <DEDUP_REMOVED lines=27> */
.L_x_414:
[----:B------:R-:W-:Y:S05]  /*2ef0*/  BSYNC.RECONVERGENT B1 ;  /* 0x0000000000017941 */ /* 0x000fea0003800200 */
.L_x_413:
        /* <DEDUP_REMOVED lines=27> */
.L_x_416:
[----:B------:R-:W-:Y:S05]  /*30b0*/  BSYNC.RECONVERGENT B1 ;  /* 0x0000000000017941 */ /* 0x000fea0003800200 */
.L_x_415:
        /* <DEDUP_REMOVED lines=28> */
.L_x_348:
        /* <DEDUP_REMOVED lines=12> */
[----:B------:R-:W5:Y:S01]  /*3340*/  LDG.E.64.CONSTANT R2, desc[UR6][R6.64+0x4008] ;  /* 0x0040080606027981 */ /* 0x000f62000c1e9b00 */
[----:B------:R-:W-:Y:S01]  /*3350*/  UISETP.GE.U32.AND UP0, UPT, UR4, 0xa00, UPT ;  /* 0x00000a000400788c */ /* 0x000fe2000bf06070 */
[----:B------:R-:W-:Y:S01]  /*3360*/  IMAD.MOV.U32 R19, RZ, RZ, 0x500 ;  /* 0x00000500ff137424 */ /* 0x000fe200078e00ff */
        /* <DEDUP_REMOVED lines=29> */
[----:B------:R-:W0:Y:S01]  /*3540*/  LDC.64 R6, c[0x0][0x380] ;  /* 0x0000e000ff067b82 */ /* 0x000e220000000a00 */
[----:B------:R-:W-:Y:S01]  /*3550*/  IMAD.MOV.U32 R23, RZ, RZ, R2 ;  /* 0x000000ffff177224 */ /* 0x000fe200078e0002 */
[----:B------:R-:W1:Y:S01]  /*3560*/  LDCU UR4, c[0x0][0x390] ;  /* 0x00007200ff0477ac */ /* 0x000e620008000800 */
[----:B------:R-:W-:Y:S02]  /*3570*/  IMAD.MOV.U32 R24, RZ, RZ, R3 ;  /* 0x000000ffff187224 */ /* 0x000fe400078e0003 */
[----:B------:R-:W-:Y:S02]  /*3580*/  IMAD.MOV.U32 R18, RZ, RZ, R4 ;  /* 0x000000ffff127224 */ /* 0x000fe400078e0004 */
[----:B------:R-:W-:-:S07]  /*3590*/  IMAD.MOV.U32 R5, RZ, RZ, 0x500 ;  /* 0x00000500ff057424 */ /* 0x000fce00078e00ff */
.L_x_418:
[----:B------:R-:W-:-:S04]  /*35a0*/  IMAD.IADD R17, R0, 0x1, R5 ;  /* 0x0000000100117824 */ /* 0x000fc800078e0205 */
[----:B0-----:R-:W-:-:S05]  /*35b0*/  IMAD.WIDE.U32 R16, R17, 0x10, R6 ;  /* 0x0000001011107825 */ /* 0x001fca00078e0006 */
        /* <DEDUP_REMOVED lines=36> */
[----:B------:R-:W-:Y:S01]  /*3800*/  @P2 SEL R14, R8, R14, P0 ;  /* 0x0000000e080e2207 */ /* 0x000fe20000000000 */
[C---:B------:R-:W-:Y:S01]  /*3810*/  VIADD R8, R5.reuse, 0xa00 ;  /* 0x00000a0005087836 */ /* 0x040fe20000000000 */
[----:B------:R-:W-:Y:S01]  /*3820*/  FSETP.GEU.AND P1, PT, R22, R4, PT ;  /* 0x000000041600720b */ /* 0x000fe20003f2e000 */
[----:B------:R-:W-:Y:S01]  /*3830*/  VIADD R5, R5, 0x500 ;  /* 0x0000050005057836 */ /* 0x000fe20000000000 */
[----:B------:R-:W-:Y:S02]  /*3840*/  @P2 SEL R15, R9, R15, P0 ;  /* 0x0000000f090f2207 */ /* 0x000fe40000000000 */
[----:B-1----:R-:W-:-:S09]  /*3850*/  ISETP.GT.AND P2, PT, R8, UR4, PT ;  /* 0x0000000408007c0c */ /* 0x002fd2000bf44270 */
[----:B------:R-:W-:-:S04]  /*3860*/  @P1 ISETP.GE.U32.AND P0, PT, R14, R2, PT ;  /* 0x000000020e00120c */ /* 0x000fc80003f06070 */
[----:B------:R-:W-:-:S04]  /*3870*/  @P1 ISETP.GE.AND.EX P0, PT, R15, R3, PT, P0 ;  /* 0x000000030f00120c */ /* 0x000fc80003f06300 */
[----:B------:R-:W-:-:S04]  /*3880*/  @P1 FSETP.LT.OR P0, PT, R4, R22, !P0 ;  /* 0x000000160400120b */ /* 0x000fc80004701400 */
[----:B------:R-:W-:Y:S02]  /*3890*/  @P1 FSEL R4, R22, R4, P0 ;  /* 0x0000000416041208 */ /* 0x000fe40000000000 */
[----:B------:R-:W-:Y:S02]  /*38a0*/  @P1 SEL R2, R14, R2, P0 ;  /* 0x000000020e021207 */ /* 0x000fe40000000000 */
[----:B------:R-:W-:Y:S01]  /*38b0*/  @P1 SEL R3, R15, R3, P0 ;  /* 0x000000030f031207 */ /* 0x000fe20000000000 */
[----:B------:R-:W-:Y:S02]  /*38c0*/  IMAD.MOV.U32 R18, RZ, RZ, R4 ;  /* 0x000000ffff127224 */ /* 0x000fe400078e0004 */
[----:B------:R-:W-:Y:S02]  /*38d0*/  IMAD.MOV.U32 R23, RZ, RZ, R2 ;  /* 0x000000ffff177224 */ /* 0x000fe400078e0002 */
[----:B------:R-:W-:Y:S01]  /*38e0*/  IMAD.MOV.U32 R24, RZ, RZ, R3 ;  /* 0x000000ffff187224 */ /* 0x000fe200078e0003 */
[----:B------:R-:W-:Y:S06]  /*38f0*/  @!P2 BRA `(.L_x_418) ;  /* 0xfffffffc0028a947 */ /* 0x000fec000383ffff */
[----:B------:R-:W-:-:S07]  /*3900*/  IMAD.MOV.U32 R19, RZ, RZ, R5 ;  /* 0x000000ffff137224 */ /* 0x000fce00078e0005 */
.L_x_417:
[----:B------:R-:W-:-:S13]  /*3910*/  ISETP.GE.AND P0, PT, R19, UR4, PT ;  /* 0x0000000413007c0c */ /* 0x000fda000bf06270 */
        /* <DEDUP_REMOVED lines=12> */
[----:B------:R-:W0:Y:S01]  /*39e0*/  LDC.64 R6, c[0x0][0x380] ;  /* 0x0000e000ff067b82 */ /* 0x000e220000000a00 */
[----:B------:R-:W-:Y:S01]  /*39f0*/  LEA.HI R8, R14, 0x1, RZ, 0x18 ;  /* 0x000000010e087811 */ /* 0x000fe200078fc0ff */
[----:B------:R-:W-:Y:S02]  /*3a00*/  IMAD.IADD R13, R0, 0x1, R19 ;  /* 0x00000001000d7824 */ /* 0x000fe400078e0213 */
[----:B------:R-:W-:Y:S01]  /*3a10*/  IMAD.MOV.U32 R18, RZ, RZ, R0 ;  /* 0x000000ffff127224 */ /* 0x000fe200078e0000 */
[----:B------:R-:W-:-:S05]  /*3a20*/  LOP3.LUT R8, R8, 0x3, RZ, 0xc0, !PT ;  /* 0x0000000308087812 */ /* 0x000fca00078ec0ff */
[----:B------:R-:W-:-:S07]  /*3a30*/  IMAD.MOV R12, RZ, RZ, -R8 ;  /* 0x000000ffff0c7224 */ /* 0x000fce00078e0a08 */
.L_x_425:
[----:B0-----:R-:W-:-:S05]  /*3a40*/  IMAD.WIDE.U32 R10, R13, 0x10, R6 ;  /* 0x000000100d0a7825 */ /* 0x001fca00078e0006 */
[----:B------:R-:W2:Y:S04]  /*3a50*/  LDG.E.CONSTANT R16, desc[UR6][R10.64] ;  /* 0x000000060a107981 */ /* 0x000ea8000c1e9900 */
[----:B------:R-:W3:Y:S01]  /*3a60*/  LDG.E.64.CONSTANT R8, desc[UR6][R10.64+0x8] ;  /* 0x000008060a087981 */ /* 0x000ee2000c1e9b00 */
[----:B------:R-:W-:Y:S01]  /*3a70*/  VIADD R12, R12, 0x1 ;  /* 0x000000010c0c7836 */ /* 0x000fe20000000000 */
[----:B------:R-:W-:Y:S01]  /*3a80*/  BSSY.RECONVERGENT B3, `(.L_x_423) ;  /* 0x0000015000037945 */ /* 0x000fe20003800200 */
[----:B------:R-:W-:Y:S02]  /*3a90*/  IMAD.MOV.U32 R17, RZ, RZ, R2 ;  /* 0x000000ffff117224 */ /* 0x000fe400078e0002 */
        /* <DEDUP_REMOVED lines=19> */
.L_x_424:
[----:B------:R-:W-:Y:S05]  /*3bd0*/  BSYNC.RECONVERGENT B3 ;  /* 0x0000000000037941 */ /* 0x000fea0003800200 */
.L_x_423:
[----:B------:R-:W-:Y:S02]  /*3be0*/  VIADD R18, R18, 0x100 ;  /* 0x0000010012127836 */ /* 0x000fe40000000000 */
[----:B------:R-:W-:Y:S01]  /*3bf0*/  VIADD R13, R13, 0x100 ;  /* 0x000001000d0d7836 */ /* 0x000fe20000000000 */
[----:B------:R-:W-:Y:S06]  /*3c00*/  @P3 BRA `(.L_x_425) ;  /* 0xfffffffc008c3947 */ /* 0x000fec000383ffff */
.L_x_422:
[----:B------:R-:W-:Y:S05]  /*3c10*/  BSYNC.RECONVERGENT B2 ;  /* 0x0000000000027941 */ /* 0x000fea0003800200 */
.L_x_421:
[----:B------:R-:W-:-:S13]  /*3c20*/  ISETP.GE.U32.AND P0, PT, R14, 0x300, PT ;  /* 0x000003000e00780c */ /* 0x000fda0003f06070 */
[----:B------:R-:W-:Y:S05]  /*3c30*/  @!P0 BRA `(.L_x_420) ;  /* 0x0000000400888947 */ /* 0x000fea0003800000 */
[----:B------:R-:W0:Y:S01]  /*3c40*/  LDCU.64 UR8, c[0x0][0x380] ;  /* 0x00007000ff0877ac */ /* 0x000e220008000a00 */
[----:B------:R-:W1:Y:S01]  /*3c50*/  LDC.64 R6, c[0x0][0x380] ;  /* 0x0000e000ff067b82 */ /* 0x000e620000000a00 */
[C---:B------:R-:W-:Y:S01]  /*3c60*/  IADD3 R13, P0, PT, R18.reuse, R19, RZ ;  /* 0x00000013120d7210 */ /* 0x040fe20007f1e0ff */
[----:B------:R-:W-:-:S04]  /*3c70*/  IMAD.IADD R19, R18, 0x1, R19 ;  /* 0x0000000112137824 */ /* 0x000fc800078e0213 */
[----:B------:R-:W-:Y:S01]  /*3c80*/  IMAD.X R8, RZ, RZ, RZ, P0 ;  /* 0x000000ffff087224 */ /* 0x000fe200000e06ff */
[----:B0-----:R-:W-:-:S04]  /*3c90*/  LEA R12, P1, R13, UR8, 0x4 ;  /* 0x000000080d0c7c11 */ /* 0x001fc8000f8220ff */
[----:B------:R-:W-:Y:S02]  /*3ca0*/  IADD3 R12, P0, PT, R12, 0x3008, RZ ;  /* 0x000030080c0c7810 */ /* 0x000fe40007f1e0ff */
[----:B------:R-:W-:-:S05]  /*3cb0*/  LEA.HI.X R13, R13, UR9, R8, 0x4, P1 ;  /* 0x000000090d0d7c11 */ /* 0x000fca00088f2408 */
[----:B------:R-:W-:-:S07]  /*3cc0*/  IMAD.X R13, RZ, RZ, R13, P0 ;  /* 0x000000ffff0d7224 */ /* 0x000fce00000e060d */
.L_x_434:
[----:B-1----:R-:W-:-:S05]  /*3cd0*/  IMAD.WIDE.U32 R10, R19, 0x10, R6 ;  /* 0x00000010130a7825 */ /* 0x002fca00078e0006 */
[----:B------:R-:W2:Y:S04]  /*3ce0*/  LDG.E.CONSTANT R23, desc[UR6][R10.64] ;  /* 0x000000060a177981 */ /* 0x000ea8000c1e9900 */
[----:B------:R0:W3:Y:S02]  /*3cf0*/  LDG.E.64.CONSTANT R8, desc[UR6][R10.64+0x8] ;  /* 0x000008060a087981 */ /* 0x0000e4000c1e9b00 */
[----:B0-----:R-:W-:Y:S02]  /*3d00*/  IMAD.MOV.U32 R10, RZ, RZ, R12 ;  /* 0x000000ffff0a7224 */ /* 0x001fe400078e000c */
[----:B------:R-:W-:-:S05]  /*3d10*/  IMAD.MOV.U32 R11, RZ, RZ, R13 ;  /* 0x000000ffff0b7224 */ /* 0x000fca00078e000d */
        /* <DEDUP_REMOVED lines=16> */
[CC--:B------:R-:W-:Y:S02]  /*3e20*/  @P2 ISETP.LT.U32.AND P1, PT, R2.reuse, R8.reuse, PT ;  /* 0x000000080200220c */ /* 0x0c0fe40003f21070 */
[CC--:B------:R-:W-:Y:S02]  /*3e30*/  @P2 ISETP.GE.U32.AND P0, PT, R2.reuse, R8.reuse, PT ;  /* 0x000000080200220c */ /* 0x0c0fe40003f06070 */
[CC--:B------:R-:W-:Y:S02]  /*3e40*/  @P2 ISETP.LT.AND.EX P1, PT, R3.reuse, R9.reuse, PT, P1 ;  /* 0x000000090300220c */ /* 0x0c0fe40003f21310 */
[CC--:B------:R-:W-:Y:S02]  /*3e50*/  @P2 ISETP.GE.AND.EX P0, PT, R3.reuse, R9.reuse, PT, P0 ;  /* 0x000000090300220c */ /* 0x0c0fe40003f06300 */
[----:B------:R-:W-:Y:S02]  /*3e60*/  @P2 SEL R27, R2, R8, P1 ;  /* 0x00000008021b2207 */ /* 0x000fe40000800000 */
[----:B------:R-:W-:-:S02]  /*3e70*/  @P2 SEL R29, R3, R9, P1 ;  /* 0x00000009031d2207 */ /* 0x000fc40000800000 */
[----:B------:R-:W-:-:S07]  /*3e80*/  @P2 FSEL R22, R4, R23, !P0 ;  /* 0x0000001704162208 */ /* 0x000fce0004000000 */
.L_x_427:
[----:B------:R-:W-:Y:S05]  /*3e90*/  BSYNC.RECONVERGENT B2 ;  /* 0x0000000000027941 */ /* 0x000fea0003800200 */
.L_x_426:
        /* <DEDUP_REMOVED lines=17> */
.L_x_429:
[----:B------:R-:W-:Y:S05]  /*3fb0*/  BSYNC.RECONVERGENT B2 ;  /* 0x0000000000027941 */ /* 0x000fea0003800200 */
.L_x_428:
        /* <DEDUP_REMOVED lines=17> */
.L_x_431:
[----:B------:R-:W-:Y:S05]  /*40d0*/  BSYNC.RECONVERGENT B2 ;  /* 0x0000000000027941 */ /* 0x000fea0003800200 */
.L_x_430:
        /* <DEDUP_REMOVED lines=17> */
.L_x_433:
[----:B------:R-:W-:Y:S05]  /*41f0*/  BSYNC.RECONVERGENT B2 ;  /* 0x0000000000027941 */ /* 0x000fea0003800200 */
.L_x_432:
[----:B------:R-:W-:Y:S01]  /*4200*/  VIADD R18, R18, 0x400 ;  /* 0x0000040012127836 */ /* 0x000fe20000000000 */
[----:B------:R-:W-:Y:S01]  /*4210*/  IADD3 R12, P1, PT, R10, 0x4000, RZ ;  /* 0x000040000a0c7810 */ /* 0x000fe20007f3e0ff */
[----:B------:R-:W-:-:S03]  /*4220*/  VIADD R19, R19, 0x400 ;  /* 0x0000040013137836 */ /* 0x000fc60000000000 */
[----:B------:R-:W-:Y:S01]  /*4230*/  ISETP.GE.AND P0, PT, R18, R5, PT ;  /* 0x000000051200720c */ /* 0x000fe20003f06270 */
[----:B------:R-:W-:-:S12]  /*4240*/  IMAD.X R13, RZ, RZ, R11, P1 ;  /* 0x000000ffff0d7224 */ /* 0x000fd800008e060b */
[----:B------:R-:W-:Y:S05]  /*4250*/  @!P0 BRA `(.L_x_434) ;  /* 0xfffffff8009c8947 */ /* 0x000fea000383ffff */
.L_x_420:
[----:B------:R-:W-:Y:S05]  /*4260*/  BSYNC.RECONVERGENT B1 ;  /* 0x0000000000017941 */ /* 0x000fea0003800200 */
.L_x_419:
        /* <DEDUP_REMOVED lines=31> */
.L_x_436:
[----:B------:R-:W-:Y:S05]  /*4460*/  BSYNC.RECONVERGENT B1 ;  /* 0x0000000000017941 */ /* 0x000fea0003800200 */
.L_x_435:
        /* <DEDUP_REMOVED lines=24> */
.L_x_438:
[----:B------:R-:W-:Y:S05]  /*45f0*/  BSYNC.RECONVERGENT B1 ;  /* 0x0000000000017941 */ /* 0x000fea0003800200 */
.L_x_437:
[----:B0-----:R0:W4:Y:S01]  /*4600*/  SHFL.DOWN PT, R5, R2, 0x4, 0x1f ;  /* 0x08801f0002057f89 */ /* 0x00112200000e0000 */
[----:B------:R-:W-:Y:S01]  /*4610*/  BSSY.RECONVERGENT B1, `(.L_x_439) ;  /* 0x0000017000017945 */ /* 0x000fe20003800200 */
[----:B--2---:R-:W-:Y:S02]  /*4620*/  IMAD.MOV.U32 R3, RZ, RZ, R2 ;  /* 0x000000ffff037224 */ /* 0x004fe400078e0002 */
[----:B------:R0:W2:Y:S01]  /*4630*/  SHFL.DOWN PT, R9, R4, 0x4, 0x1f ;  /* 0x08801f0004097f89 */ /* 0x0000a200000e0000 */
[----:B------:R-:W-:Y:S02]  /*4640*/  IMAD.MOV.U32 R6, RZ, RZ, R4 ;  /* 0x000000ffff067224 */ /* 0x000fe400078e0004 */
[----:B------:R-:W-:Y:S01]  /*4650*/  IMAD.MOV.U32 R7, RZ, RZ, R8 ;  /* 0x000000ffff077224 */ /* 0x000fe200078e0008 */
[----:B------:R0:W0:Y:S01]  /*4660*/  SHFL.DOWN PT, R11, R8, 0x4, 0x1f ;  /* 0x08801f00080b7f89 */ /* 0x00002200000e0000 */
[----:B------:R-:W-:Y:S05]  /*4670*/  @P5 BRA `(.L_x_440) ;  /* 0x0000000000405947 */ /* 0x000fea0003800000 */
[----:B----4-:R-:W-:Y:S01]  /*4680*/  FSETP.GEU.AND P0, PT, R2, R5, PT ;  /* 0x000000050200720b */ /* 0x010fe20003f0e000 */
[----:B------:R-:W-:Y:S02]  /*4690*/  IMAD.MOV.U32 R3, RZ, RZ, R5 ;  /* 0x000000ffff037224 */ /* 0x000fe400078e0005 */
[----:B--2---:R-:W-:Y:S02]  /*46a0*/  IMAD.MOV.U32 R6, RZ, RZ, R9 ;  /* 0x000000ffff067224 */ /* 0x004fe400078e0009 */
        /* <DEDUP_REMOVED lines=13> */
.L_x_440:
[----:B------:R-:W-:Y:S05]  /*4780*/  BSYNC.RECONVERGENT B1 ;  /* 0x0000000000017941 */ /* 0x000fea0003800200 */
.L_x_439:
        /* <DEDUP_REMOVED lines=24> */
.L_x_442:
[----:B------:R-:W-:Y:S05]  /*4910*/  BSYNC.RECONVERGENT B1 ;  /* 0x0000000000017941 */ /* 0x000fea0003800200 */
.L_x_441:
[----:B0-----:R0:W4:Y:S01]  /*4920*/  SHFL.DOWN PT, R3, R2, 0x10, 0x1f ;  /* 0x0a001f0002037f89 */ /* 0x00112200000e0000 */
[----:B------:R-:W-:Y:S01]  /*4930*/  BSSY.RECONVERGENT B1, `(.L_x_443) ;  /* 0x0000017000017945 */ /* 0x000fe20003800200 */
[----:B------:R-:W-:Y:S02]  /*4940*/  IMAD.MOV.U32 R8, RZ, RZ, R2 ;  /* 0x000000ffff087224 */ /* 0x000fe400078e0002 */
[----:B------:R0:W0:Y:S01]  /*4950*/  SHFL.DOWN PT, R9, R4, 0x10, 0x1f ;  /* 0x0a001f0004097f89 */ /* 0x00002200000e0000 */
[----:B--2---:R-:W-:Y:S02]  /*4960*/  IMAD.MOV.U32 R7, RZ, RZ, R4 ;  /* 0x000000ffff077224 */ /* 0x004fe400078e0004 */
[----:B------:R-:W-:Y:S01]  /*4970*/  IMAD.MOV.U32 R6, RZ, RZ, R5 ;  /* 0x000000ffff067224 */ /* 0x000fe200078e0005 */
[----:B-1----:R1:W2:Y:S01]  /*4980*/  SHFL.DOWN PT, R10, R5, 0x10, 0x1f ;  /* 0x0a001f00050a7f89 */ /* 0x0022a200000e0000 */
[----:B------:R-:W-:Y:S05]  /*4990*/  @P3 BRA `(.L_x_444) ;  /* 0x0000000000403947 */ /* 0x000fea0003800000 */
[----:B----4-:R-:W-:Y:S01]  /*49a0*/  FSETP.GEU.AND P0, PT, R2, R3, PT ;  /* 0x000000030200720b */ /* 0x010fe20003f0e000 */
[----:B------:R-:W-:Y:S02]  /*49b0*/  IMAD.MOV.U32 R8, RZ, RZ, R3 ;  /* 0x000000ffff087224 */ /* 0x000fe400078e0003 */
[----:B0-----:R-:W-:Y:S02]  /*49c0*/  IMAD.MOV.U32 R7, RZ, RZ, R9 ;  /* 0x000000ffff077224 */ /* 0x001fe400078e0009 */
[----:B--2---:R-:W-:-:S08]  /*49d0*/  IMAD.MOV.U32 R6, RZ, RZ, R10 ;  /* 0x000000ffff067224 */ /* 0x004fd000078e000a */
        /* <DEDUP_REMOVED lines=12> */
.L_x_444:
[----:B------:R-:W-:Y:S05]  /*4aa0*/  BSYNC.RECONVERGENT B1 ;  /* 0x0000000000017941 */ /* 0x000fea0003800200 */
.L_x_443:
[----:B------:R-:W-:Y:S04]  /*4ab0*/  BSSY.RECONVERGENT B1, `(.L_x_445) ;  /* 0x000000c000017945 */ /* 0x000fe80003800200 */
[----:B------:R-:W-:Y:S05]  /*4ac0*/  @P2 BRA `(.L_x_446) ;  /* 0x0000000000282947 */ /* 0x000fea0003800000 */
[----:B0-----:R-:W0:Y:S01]  /*4ad0*/  S2R R4, SR_CgaCtaId ;  /* 0x0000000000047919 */ /* 0x001e220000008800 */
[----:B----4-:R-:W-:Y:S02]  /*4ae0*/  MOV R3, 0x400 ;  /* 0x0000040000037802 */ /* 0x010fe40000000f00 */
[----:B------:R-:W-:-:S04]  /*4af0*/  SHF.R.U32.HI R2, RZ, 0x1, R0 ;  /* 0x00000001ff027819 */ /* 0x000fc80000011600 */
[----:B------:R-:W-:Y:S02]  /*4b00*/  LOP3.LUT R2, R2, 0x1f0, RZ, 0xc0, !PT ;  /* 0x000001f002027812 */ /* 0x000fe400078ec0ff */
[----:B0-----:R-:W-:-:S05]  /*4b10*/  LEA R3, R4, R3, 0x18 ;  /* 0x0000000304037211 */ /* 0x001fca00078ec0ff */
[----:B-1----:R-:W-:Y:S02]  /*4b20*/  IMAD.IADD R5, R2, 0x1, R3 ;  /* 0x0000000102057824 */ /* 0x002fe400078e0203 */
[----:B------:R-:W-:Y:S02]  /*4b30*/  IMAD.MOV.U32 R2, RZ, RZ, R7 ;  /* 0x000000ffff027224 */ /* 0x000fe400078e0007 */
[----:B------:R-:W-:Y:S01]  /*4b40*/  IMAD.MOV.U32 R3, RZ, RZ, R6 ;  /* 0x000000ffff037224 */ /* 0x000fe200078e0006 */
[----:B------:R0:W-:Y:S04]  /*4b50*/  STS [R5+0x8], R8 ;  /* 0x0000080805007388 */ /* 0x0001e80000000800 */
[----:B------:R0:W-:Y:S02]  /*4b60*/  STS.64 [R5+0x10], R2 ;  /* 0x0000100205007388 */ /* 0x0001e40000000a00 */
.L_x_446:
[----:B------:R-:W-:Y:S05]  /*4b70*/  BSYNC.RECONVERGENT B1 ;  /* 0x0000000000017941 */ /* 0x000fea0003800200 */
.L_x_445:
        /* <DEDUP_REMOVED lines=8> */
[----:B-1----:R-:W1:Y:S04]  /*4c00*/  LDS.64 R4, [R24+0x20] ;  /* 0x0000200018047984 */ /* 0x002e680000000a00 */
[----:B------:R4:W2:Y:S04]  /*4c10*/  LDS R18, [R24+0x28] ;  /* 0x0000280018127984 */ /* 0x0008a80000000800 */
[----:B------:R4:W2:Y:S01]  /*4c20*/  LDS R16, [R24+0x38] ;  /* 0x0000380018107984 */ /* 0x0008a20000000800 */
[----:B0-----:R-:W-:Y:S01]  /*4c30*/  FSETP.GEU.AND P0, PT, R8, R3, PT ;  /* 0x000000030800720b */ /* 0x001fe20003f0e000 */
[----:B------:R-:W-:-:S02]  /*4c40*/  IMAD.MOV.U32 R19, RZ, RZ, R3 ;  /* 0x000000ffff137224 */ /* 0x000fc400078e0003 */
[----:B-1----:R-:W-:Y:S02]  /*4c50*/  IMAD.MOV.U32 R21, RZ, RZ, R4 ;  /* 0x000000ffff157224 */ /* 0x002fe400078e0004 */
[----:B------:R-:W-:-:S08]  /*4c60*/  IMAD.MOV.U32 R20, RZ, RZ, R5 ;  /* 0x000000ffff147224 */ /* 0x000fd000078e0005 */
[----:B--2-4-:R-:W-:Y:S05]  /*4c70*/  @!P0 BRA `(.L_x_448) ;  /* 0x00000000002c8947 */ /* 0x014fea0003800000 */
        /* <DEDUP_REMOVED lines=11> */
.L_x_448:
[----:B------:R-:W-:Y:S05]  /*4d30*/  BSYNC.RECONVERGENT B1 ;  /* 0x0000000000017941 */ /* 0x000fea0003800200 */
.L_x_447:
        /* <DEDUP_REMOVED lines=27> */
.L_x_450:
[----:B------:R-:W-:Y:S05]  /*4ef0*/  BSYNC.RECONVERGENT B1 ;  /* 0x0000000000017941 */ /* 0x000fea0003800200 */
.L_x_449:
        /* <DEDUP_REMOVED lines=17> */
.L_x_452:
[----:B------:R-:W-:Y:S05]  /*5010*/  BSYNC.RECONVERGENT B1 ;  /* 0x0000000000017941 */ /* 0x000fea0003800200 */
.L_x_451:
        /* <DEDUP_REMOVED lines=17> */
.L_x_454:
[----:B------:R-:W-:Y:S05]  /*5130*/  BSYNC.RECONVERGENT B1 ;  /* 0x0000000000017941 */ /* 0x000fea0003800200 */
.L_x_453:
        /* <DEDUP_REMOVED lines=17> */
.L_x_456:
[----:B------:R-:W-:Y:S05]  /*5250*/  BSYNC.RECONVERGENT B1 ;  /* 0x0000000000017941 */ /* 0x000fea0003800200 */
.L_x_455:
        /* <DEDUP_REMOVED lines=17> */
.L_x_458:
[----:B------:R-:W-:Y:S05]  /*5370*/  BSYNC.RECONVERGENT B1 ;  /* 0x0000000000017941 */ /* 0x000fea0003800200 */
.L_x_457:
        /* <DEDUP_REMOVED lines=16> */
.L_x_380:
[----:B------:R-:W-:Y:S05]  /*5480*/  BSYNC.RECONVERGENT B0 ;  /* 0x0000000000007941 */ /* 0x000fea0003800200 */
.L_x_347:
        /* <DEDUP_REMOVED lines=8> */
.L_x_459:
        /* <DEDUP_REMOVED lines=15> */
.L_x_1540:


//--------------------- .text._ZN6thrust24THRUST_300001_SM_1000_NS8cuda_cub4core6detail13_kernel_agentINS1_8__reduce11ReduceAgentINS0_12zip_iteratorIN4cuda3std3__45tupleIJNS0_10device_ptrIfEENS0_17counting_iteratorIlNS0_11use_defaultESF_SF_EEEEEEEPNSB_IJflEEESJ_iNS1_9__extrema9arg_max_fIflNSA_4lessIfEEEEEEJSI_SK_iN3cub18CUB_300001_SM_100013GridEvenShareIiEENSS_9GridQueueIjEESP_EEEvDpT0_ --------------------------
	.section	.text._ZN6thrust24THRUST_300001_SM_1000_NS8cuda_cub4core6detail13_kernel_agentINS1_8__reduce11ReduceAgentINS0_12zip_iteratorIN4cuda3std3__45tupleIJNS0_10device_ptrIfEENS0_17counting_iteratorIlNS0_11use_defaultESF_SF_EEEEEEEPNSB_IJflEEESJ_iNS1_9__extrema9arg_max_fIflNSA_4lessIfEEEEEEJSI_SK_iN3cub18CUB_300001_SM_100013GridEvenShareIiEENSS_9GridQueueIjEESP_EEEvDpT0_,"ax",@progbits
	.align	128
        .global         _ZN6thrust24THRUST_300001_SM_1000_NS8cuda_cub4core6detail13_kernel_agentINS1_8__reduce11ReduceAgentINS0_12zip_iteratorIN4cuda3std3__45tupleIJNS0_10device_ptrIfEENS0_17counting_iteratorIlNS0_11use_defaultESF_SF_EEEEEEEPNSB_IJflEEESJ_iNS1_9__extrema9arg_max_fIflNSA_4lessIfEEEEEEJSI_SK_iN3cub18CUB_300001_SM_100013GridEvenShareIiEENSS_9GridQueueIjEESP_EEEvDpT0_
        .type           _ZN6thrust24THRUST_300001_SM_1000_NS8cuda_cub4core6detail13_kernel_agentINS1_8__reduce11ReduceAgentINS0_12zip_iteratorIN4cuda3std3__45tupleIJNS0_10device_ptrIfEENS0_17counting_iteratorIlNS0_11use_defaultESF_SF_EEEEEEEPNSB_IJflEEESJ_iNS1_9__extrema9arg_max_fIflNSA_4lessIfEEEEEEJSI_SK_iN3cub18CUB_300001_SM_100013GridEvenShareIiEENSS_9GridQueueIjEESP_EEEvDpT0_,@function
        .size           _ZN6thrust24THRUST_300001_SM_1000_NS8cuda_cub4core6detail13_kernel_agentINS1_8__reduce11ReduceAgentINS0_12zip_iteratorIN4cuda3std3__45tupleIJNS0_10device_ptrIfEENS0_17counting_iteratorIlNS0_11use_defaultESF_SF_EEEEEEEPNSB_IJflEEESJ_iNS1_9__extrema9arg_max_fIflNSA_4lessIfEEEEEEJSI_SK_iN3cub18CUB_300001_SM_100013GridEvenShareIiEENSS_9GridQueueIjEESP_EEEvDpT0_,(.L_x_1541 - _ZN6thrust24THRUST_300001_SM_1000_NS8cuda_cub4core6detail13_kernel_agentINS1_8__reduce11ReduceAgentINS0_12zip_iteratorIN4cuda3std3__45tupleIJNS0_10device_ptrIfEENS0_17counting_iteratorIlNS0_11use_defaultESF_SF_EEEEEEEPNSB_IJflEEESJ_iNS1_9__extrema9arg_max_fIflNSA_4lessIfEEEEEEJSI_SK_iN3cub18CUB_300001_SM_100013GridEvenShareIiEENSS_9GridQueueIjEESP_EEEvDpT0_)
        .other          _ZN6thrust24THRUST_300001_SM_1000_NS8cuda_cub4core6detail13_kernel_agentINS1_8__reduce11ReduceAgentINS0_12zip_iteratorIN4cuda3std3__45tupleIJNS0_10device_ptrIfEENS0_17counting_iteratorIlNS0_11use_defaultESF_SF_EEEEEEEPNSB_IJflEEESJ_iNS1_9__extrema9arg_max_fIflNSA_4lessIfEEEEEEJSI_SK_iN3cub18CUB_300001_SM_100013GridEvenShareIiEENSS_9GridQueueIjEESP_EEEvDpT0_,@"STO_CUDA_ENTRY STV_DEFAULT"
_ZN6thrust24THRUST_300001_SM_1000_NS8cuda_cub4core6detail13_kernel_agentINS1_8__reduce11ReduceAgentINS0_12zip_iteratorIN4cuda3std3__45tupleIJNS0_10device_ptrIfEENS0_17counting_iteratorIlNS0_11use_defaultESF_SF_EEEEEEEPNSB_IJflEEESJ_iNS1_9__extrema9arg_max_fIflNSA_4lessIfEEEEEEJSI_SK_iN3cub18CUB_300001_SM_100013GridEvenShareIiEENSS_9GridQueueIjEESP_EEEvDpT0_:
.text._ZN6thrust24THRUST_300001_SM_1000_NS8cuda_cub4core6detail13_kernel_agentINS1_8__reduce11ReduceAgentINS0_12zip_iteratorIN4cuda3std3__45tupleIJNS0_10device_ptrIfEENS0_17counting_iteratorIlNS0_11use_defaultESF_SF_EEEEEEEPNSB_IJflEEESJ_iNS1_9__extrema9arg_max_fIflNSA_4lessIfEEEEEEJSI_SK_iN3cub18CUB_300001_SM_100013GridEvenShareIiEENSS_9GridQueueIjEESP_EEEvDpT0_:
[----:B------:R-:W-:Y:S01]  /*0000*/  LDC R1, c[0x0][0x37c] ;  /* 0x0000df00ff017b82 */ /* 0x000fe20000000800 */
[----:B------:R-:W0:Y:S01]  /*0010*/  S2R R0, SR_CTAID.X ;  /* 0x0000000000007919 */ /* 0x000e220000002500 */
[----:B------:R-:W1:Y:S01]  /*0020*/  LDCU UR4, c[0x0][0x398] ;  /* 0x00007300ff0477ac */ /* 0x000e620008000800 */
[----:B------:R-:W-:Y:S01]  /*0030*/  BSSY.RECONVERGENT B0, `(.L_x_460) ;  /* 0x0000586000007945 */ /* 0x000fe20003800200 */
[----:B------:R-:W2:Y:S01]  /*0040*/  LDCU UR6, c[0x0][0x370] ;  /* 0x00006e00ff0677ac */ /* 0x000ea20008000800 */
[----:B------:R-:W3:Y:S01]  /*0050*/  LDCU.64 UR10, c[0x0][0x358] ;  /* 0x00006b00ff0a77ac */ /* 0x000ee20008000a00 */
[----:B-1----:R-:W-:Y:S01]  /*0060*/  IMAD.U32 R4, RZ, RZ, UR4 ;  /* 0x00000004ff047e24 */ /* 0x002fe2000f8e00ff */
[----:B--2---:R-:W-:Y:S01]  /*0070*/  UIMAD UR6, UR6, 0x500, URZ ;  /* 0x00000500060678a4 */ /* 0x004fe2000f8e02ff */
[----:B0-----:R-:W-:-:S04]  /*0080*/  IMAD R5, R0, 0x500, RZ ;  /* 0x0000050000057824 */ /* 0x001fc800078e02ff */
[----:B------:R-:W-:-:S05]  /*0090*/  VIADD R3, R5, 0x500 ;  /* 0x0000050005037836 */ /* 0x000fca0000000000 */
[----:B------:R-:W-:-:S13]  /*00a0*/  ISETP.GT.AND P0, PT, R3, R4, PT ;  /* 0x000000040300720c */ /* 0x000fda0003f04270 */
[----:B---3--:R-:W-:Y:S05]  /*00b0*/  @!P0 BRA `(.L_x_461) ;  /* 0x0000003000b48947 */ /* 0x008fea0003800000 */
[----:B------:R-:W0:Y:S01]  /*00c0*/  S2R R2, SR_TID.X ;  /* 0x0000000000027919 */ /* 0x000e220000002100 */
[----:B------:R-:W-:Y:S01]  /*00d0*/  IMAD.IADD R3, R4, 0x1, -R5 ;  /* 0x0000000104037824 */ /* 0x000fe200078e0a05 */
[----:B------:R-:W1:Y:S01]  /*00e0*/  LDCU.64 UR6, c[0x0][0x388] ;  /* 0x00007100ff0677ac */ /* 0x000e620008000a00 */
[----:B------:R-:W-:Y:S01]  /*00f0*/  BSSY.RECONVERGENT B1, `(.L_x_462) ;  /* 0x000000f000017945 */ /* 0x000fe20003800200 */
[----:B------:R-:W-:Y:S01]  /*0100*/  CS2R R6, SRZ ;  /* 0x0000000000067805 */ /* 0x000fe2000001ff00 */
[----:B------:R-:W-:Y:S01]  /*0110*/  IMAD.MOV.U32 R8, RZ, RZ, RZ ;  /* 0x000000ffff087224 */ /* 0x000fe200078e00ff */
[----:B------:R-:W2:Y:S01]  /*0120*/  LDCU.64 UR8, c[0x0][0x388] ;  /* 0x00007100ff0877ac */ /* 0x000ea20008000a00 */
[----:B0-----:R-:W-:Y:S01]  /*0130*/  ISETP.GE.AND P0, PT, R2, R3, PT ;  /* 0x000000030200720c */ /* 0x001fe20003f06270 */
[----:B------:R-:W-:-:S12]  /*0140*/  IMAD.MOV.U32 R10, RZ, RZ, R2 ;  /* 0x000000ffff0a7224 */ /* 0x000fd800078e0002 */
[----:B-12---:R-:W-:Y:S05]  /*0150*/  @P0 BRA `(.L_x_463) ;  /* 0x0000000000200947 */ /* 0x006fea0003800000 */
[----:B------:R-:W0:Y:S01]  /*0160*/  LDC.64 R12, c[0x0][0x380] ;  /* 0x0000e000ff0c7b82 */ /* 0x000e220000000a00 */
[----:B------:R-:W-:Y:S01]  /*0170*/  IMAD.IADD R9, R5, 0x1, R2 ;  /* 0x0000000105097824 */ /* 0x000fe200078e0202 */
[----:B------:R-:W1:Y:S03]  /*0180*/  LDCU.64 UR4, c[0x0][0x388] ;  /* 0x00007100ff0477ac */ /* 0x000e660008000a00 */
[----:B0-----:R-:W-:-:S05]  /*0190*/  IMAD.WIDE R12, R9, 0x4, R12 ;  /* 0x00000004090c7825 */ /* 0x001fca00078e020c */
[----:B------:R0:W5:Y:S01]  /*01a0*/  LDG.E R7, desc[UR10][R12.64] ;  /* 0x0000000a0c077981 */ /* 0x000162000c1e1900 */
[----:B-1----:R-:W-:Y:S01]  /*01b0*/  IADD3 R6, P0, PT, R9, UR4, RZ ;  /* 0x0000000409067c10 */ /* 0x002fe2000ff1e0ff */
[----:B------:R-:W-:-:S03]  /*01c0*/  VIADD R10, R2, 0x100 ;  /* 0x00000100020a7836 */ /* 0x000fc60000000000 */
[----:B------:R-:W-:-:S09]  /*01d0*/  LEA.HI.X.SX32 R8, R9, UR5, 0x1, P0 ;  /* 0x0000000509087c11 */ /* 0x000fd200080f0eff */
.L_x_463:
[----:B------:R-:W-:Y:S05]  /*01e0*/  BSYNC.RECONVERGENT B1 ;  /* 0x0000000000017941 */ /* 0x000fea0003800200 */
.L_x_462:
[----:B------:R-:W-:Y:S01]  /*01f0*/  ISETP.GE.AND P0, PT, R10, R3, PT ;  /* 0x000000030a00720c */ /* 0x000fe20003f06270 */
[----:B------:R-:W-:-:S12]  /*0200*/  BSSY.RECONVERGENT B1, `(.L_x_464) ;  /* 0x0000091000017945 */ /* 0x000fd80003800200 */
[----:B------:R-:W-:Y:S05]  /*0210*/  @P0 BRA `(.L_x_465) ;  /* 0x00000008003c0947 */ /* 0x000fea0003800000 */
[----:B------:R-:W-:Y:S01]  /*0220*/  LOP3.LUT R9, RZ, R10, RZ, 0x33, !PT ;  /* 0x0000000aff097212 */ /* 0x000fe200078e33ff */
[----:B------:R-:W-:Y:S03]  /*0230*/  BSSY.RECONVERGENT B2, `(.L_x_466) ;  /* 0x0000028000027945 */ /* 0x000fe60003800200 */
[----:B------:R-:W-:-:S04]  /*0240*/  IADD3 R11, PT, PT, -R5, R4, R9 ;  /* 0x00000004050b7210 */ /* 0x000fc80007ffe109 */
[----:B------:R-:W-:-:S04]  /*0250*/  LOP3.LUT R4, R11, 0x300, RZ, 0xc0, !PT ;  /* 0x000003000b047812 */ /* 0x000fc800078ec0ff */
[----:B------:R-:W-:-:S13]  /*0260*/  ISETP.NE.AND P0, PT, R4, 0x300, PT ;  /* 0x000003000400780c */ /* 0x000fda0003f05270 */
[----:B------:R-:W-:Y:S05]  /*0270*/  @!P0 BRA `(.L_x_467) ;  /* 0x00000000008c8947 */ /* 0x000fea0003800000 */
[----:B0-----:R-:W0:Y:S01]  /*0280*/  LDC.64 R12, c[0x0][0x380] ;  /* 0x0000e000ff0c7b82 */ /* 0x001e220000000a00 */
[----:B------:R-:W-:Y:S01]  /*0290*/  LEA.HI R4, R11, 0x1, RZ, 0x18 ;  /* 0x000000010b047811 */ /* 0x000fe200078fc0ff */
[----:B------:R-:W-:-:S03]  /*02a0*/  IMAD.IADD R9, R5, 0x1, R10 ;  /* 0x0000000105097824 */ /* 0x000fc600078e020a */
[----:B------:R-:W-:-:S05]  /*02b0*/  LOP3.LUT R4, R4, 0x3, RZ, 0xc0, !PT ;  /* 0x0000000304047812 */ /* 0x000fca00078ec0ff */
[----:B------:R-:W-:-:S07]  /*02c0*/  IMAD.MOV R4, RZ, RZ, -R4 ;  /* 0x000000ffff047224 */ /* 0x000fce00078e0a04 */
.L_x_470:
[----:B0-----:R-:W-:-:S06]  /*02d0*/  IMAD.WIDE R14, R9, 0x4, R12 ;  /* 0x00000004090e7825 */ /* 0x001fcc00078e020c */
[----:B------:R-:W2:Y:S01]  /*02e0*/  LDG.E R15, desc[UR10][R14.64] ;  /* 0x0000000a0e0f7981 */ /* 0x000ea2000c1e1900 */
[C---:B------:R-:W-:Y:S01]  /*02f0*/  IADD3 R20, P1, PT, R9.reuse, UR6, RZ ;  /* 0x0000000609147c10 */ /* 0x040fe2000ff3e0ff */
[----:B------:R-:W-:Y:S01]  /*0300*/  VIADD R4, R4, 0x1 ;  /* 0x0000000104047836 */ /* 0x000fe20000000000 */
[----:B------:R-:W-:Y:S01]  /*0310*/  BSSY.RECONVERGENT B3, `(.L_x_468) ;  /* 0x0000016000037945 */ /* 0x000fe20003800200 */
[----:B------:R-:W-:Y:S01]  /*0320*/  IMAD.MOV.U32 R17, RZ, RZ, R6 ;  /* 0x000000ffff117224 */ /* 0x000fe200078e0006 */
[----:B------:R-:W-:Y:S01]  /*0330*/  LEA.HI.X.SX32 R19, R9, UR7, 0x1, P1 ;  /* 0x0000000709137c11 */ /* 0x000fe200088f0eff */
[----:B------:R-:W-:Y:S01]  /*0340*/  IMAD.MOV.U32 R18, RZ, RZ, R8 ;  /* 0x000000ffff127224 */ /* 0x000fe200078e0008 */
[----:B------:R-:W-:Y:S01]  /*0350*/  ISETP.NE.AND P2, PT, R4, RZ, PT ;  /* 0x000000ff0400720c */ /* 0x000fe20003f45270 */
[----:B-----5:R-:W-:Y:S02]  /*0360*/  IMAD.MOV.U32 R16, RZ, RZ, R7 ;  /* 0x000000ffff107224 */ /* 0x020fe400078e0007 */
[----:B------:R-:W-:-:S02]  /*0370*/  IMAD.MOV.U32 R6, RZ, RZ, R20 ;  /* 0x000000ffff067224 */ /* 0x000fc400078e0014 */
        /* <DEDUP_REMOVED lines=15> */
.L_x_469:
[----:B------:R-:W-:Y:S05]  /*0470*/  BSYNC.RECONVERGENT B3 ;  /* 0x0000000000037941 */ /* 0x000fea0003800200 */
.L_x_468:
[----:B------:R-:W-:Y:S02]  /*0480*/  VIADD R10, R10, 0x100 ;  /* 0x000001000a0a7836 */ /* 0x000fe40000000000 */
[----:B------:R-:W-:Y:S01]  /*0490*/  VIADD R9, R9, 0x100 ;  /* 0x0000010009097836 */ /* 0x000fe20000000000 */
[----:B------:R-:W-:Y:S06]  /*04a0*/  @P2 BRA `(.L_x_470) ;  /* 0xfffffffc00882947 */ /* 0x000fec000383ffff */
.L_x_467:
[----:B------:R-:W-:Y:S05]  /*04b0*/  BSYNC.RECONVERGENT B2 ;  /* 0x0000000000027941 */ /* 0x000fea0003800200 */
.L_x_466:
[----:B------:R-:W-:-:S13]  /*04c0*/  ISETP.GE.U32.AND P0, PT, R11, 0x300, PT ;  /* 0x000003000b00780c */ /* 0x000fda0003f06070 */
[----:B------:R-:W-:Y:S05]  /*04d0*/  @!P0 BRA `(.L_x_465) ;  /* 0x00000004008c8947 */ /* 0x000fea0003800000 */
[----:B0-----:R-:W0:Y:S01]  /*04e0*/  LDC.64 R12, c[0x0][0x380] ;  /* 0x0000e000ff0c7b82 */ /* 0x001e220000000a00 */
[----:B------:R-:W-:-:S04]  /*04f0*/  IMAD.IADD R9, R5, 0x1, R10 ;  /* 0x0000000105097824 */ /* 0x000fc800078e020a */
[C---:B------:R-:W-:Y:S02]  /*0500*/  VIADD R19, R9.reuse, 0x100 ;  /* 0x0000010009137836 */ /* 0x040fe40000000000 */
[C---:B------:R-:W-:Y:S02]  /*0510*/  VIADD R18, R9.reuse, 0x200 ;  /* 0x0000020009127836 */ /* 0x040fe40000000000 */
[----:B------:R-:W-:Y:S01]  /*0520*/  VIADD R20, R9, 0x300 ;  /* 0x0000030009147836 */ /* 0x000fe20000000000 */
[----:B0-----:R-:W-:-:S05]  /*0530*/  IADD3 R4, P0, PT, R12, 0x800, RZ ;  /* 0x000008000c047810 */ /* 0x001fca0007f1e0ff */
[----:B------:R-:W-:-:S08]  /*0540*/  IMAD.X R5, RZ, RZ, R13, P0 ;  /* 0x000000ffff057224 */ /* 0x000fd000000e060d */
.L_x_479:
[----:B------:R-:W-:-:S05]  /*0550*/  IMAD.WIDE R14, R9, 0x4, R4 ;  /* 0x00000004090e7825 */ /* 0x000fca00078e0204 */
[----:B------:R-:W2:Y:S04]  /*0560*/  LDG.E R22, desc[UR10][R14.64+-0x800] ;  /* 0xfff8000a0e167981 */ /* 0x000ea8000c1e1900 */
[----:B-----5:R0:W5:Y:S04]  /*0570*/  LDG.E R24, desc[UR10][R14.64+-0x400] ;  /* 0xfffc000a0e187981 */ /* 0x020168000c1e1900 */
[----:B------:R0:W5:Y:S04]  /*0580*/  LDG.E R11, desc[UR10][R14.64] ;  /* 0x0000000a0e0b7981 */ /* 0x000168000c1e1900 */
[----:B------:R0:W5:Y:S01]  /*0590*/  LDG.E R12, desc[UR10][R14.64+0x400] ;  /* 0x0004000a0e0c7981 */ /* 0x000162000c1e1900 */
[C---:B------:R-:W-:Y:S01]  /*05a0*/  IADD3 R21, P1, PT, R9.reuse, UR8, RZ ;  /* 0x0000000809157c10 */ /* 0x040fe2000ff3e0ff */
[----:B------:R-:W-:Y:S03]  /*05b0*/  BSSY.RECONVERGENT B2, `(.L_x_471) ;  /* 0x0000012000027945 */ /* 0x000fe60003800200 */
[----:B------:R-:W-:Y:S01]  /*05c0*/  LEA.HI.X.SX32 R23, R9, UR9, 0x1, P1 ;  /* 0x0000000909177c11 */ /* 0x000fe200088f0eff */
[----:B------:R-:W-:-:S04]  /*05d0*/  IMAD.MOV.U32 R16, RZ, RZ, R21 ;  /* 0x000000ffff107224 */ /* 0x000fc800078e0015 */
        /* <DEDUP_REMOVED lines=15> */
.L_x_472:
[----:B------:R-:W-:Y:S05]  /*06d0*/  BSYNC.RECONVERGENT B2 ;  /* 0x0000000000027941 */ /* 0x000fea0003800200 */
.L_x_471:
[----:B-----5:R-:W-:Y:S01]  /*06e0*/  FSETP.GEU.AND P0, PT, R13, R24, PT ;  /* 0x000000180d00720b */ /* 0x020fe20003f0e000 */
[----:B------:R-:W-:Y:S01]  /*06f0*/  BSSY.RECONVERGENT B2, `(.L_x_473) ;  /* 0x0000012000027945 */ /* 0x000fe20003800200 */
[----:B------:R-:W-:Y:S01]  /*0700*/  IADD3 R15, P1, PT, R19, UR8, RZ ;  /* 0x00000008130f7c10 */ /* 0x000fe2000ff3e0ff */
[----:B------:R-:W-:-:S03]  /*0710*/  IMAD.MOV.U32 R6, RZ, RZ, R24 ;  /* 0x000000ffff067224 */ /* 0x000fc600078e0018 */
[----:B------:R-:W-:Y:S01]  /*0720*/  LEA.HI.X.SX32 R14, R19, UR9, 0x1, P1 ;  /* 0x00000009130e7c11 */ /* 0x000fe200088f0eff */
        /* <DEDUP_REMOVED lines=14> */
.L_x_474:
[----:B------:R-:W-:Y:S05]  /*0810*/  BSYNC.RECONVERGENT B2 ;  /* 0x0000000000027941 */ /* 0x000fea0003800200 */
.L_x_473:
[----:B------:R-:W-:Y:S01]  /*0820*/  FSETP.GEU.AND P0, PT, R6, R11, PT ;  /* 0x0000000b0600720b */ /* 0x000fe20003f0e000 */
[----:B------:R-:W-:Y:S01]  /*0830*/  BSSY.RECONVERGENT B2, `(.L_x_475) ;  /* 0x0000013000027945 */ /* 0x000fe20003800200 */
[----:B------:R-:W-:Y:S01]  /*0840*/  IADD3 R16, P1, PT, R18, UR8, RZ ;  /* 0x0000000812107c10 */ /* 0x000fe2000ff3e0ff */
[----:B------:R-:W-:Y:S01]  /*0850*/  IMAD.MOV.U32 R13, RZ, RZ, R11 ;  /* 0x000000ffff0d7224 */ /* 0x000fe200078e000b */
[----:B------:R-:W-:Y:S02]  /*0860*/  IADD3 R21, P2, PT, R20, UR8, RZ ;  /* 0x0000000814157c10 */ /* 0x000fe4000ff5e0ff */
        /* <DEDUP_REMOVED lines=15> */
.L_x_476:
[----:B------:R-:W-:Y:S05]  /*0960*/  BSYNC.RECONVERGENT B2 ;  /* 0x0000000000027941 */ /* 0x000fea0003800200 */
.L_x_475:
[----:B------:R-:W-:Y:S01]  /*0970*/  FSETP.GEU.AND P0, PT, R13, R12, PT ;  /* 0x0000000c0d00720b */ /* 0x000fe20003f0e000 */
[----:B------:R-:W-:Y:S01]  /*0980*/  BSSY.RECONVERGENT B2, `(.L_x_477) ;  /* 0x0000011000027945 */ /* 0x000fe20003800200 */
[----:B------:R-:W-:Y:S01]  /*0990*/  LEA.HI.X.SX32 R16, R20, UR9, 0x1, P2 ;  /* 0x0000000914107c11 */ /* 0x000fe200090f0eff */
        /* <DEDUP_REMOVED lines=15> */
.L_x_478:
[----:B------:R-:W-:Y:S05]  /*0a90*/  BSYNC.RECONVERGENT B2 ;  /* 0x0000000000027941 */ /* 0x000fea0003800200 */
.L_x_477:
[----:B------:R-:W-:Y:S02]  /*0aa0*/  VIADD R10, R10, 0x400 ;  /* 0x000004000a0a7836 */ /* 0x000fe40000000000 */
[----:B------:R-:W-:Y:S02]  /*0ab0*/  VIADD R19, R19, 0x400 ;  /* 0x0000040013137836 */ /* 0x000fe40000000000 */
[----:B------:R-:W-:Y:S01]  /*0ac0*/  VIADD R18, R18, 0x400 ;  /* 0x0000040012127836 */ /* 0x000fe20000000000 */
[----:B------:R-:W-:Y:S01]  /*0ad0*/  ISETP.GE.AND P0, PT, R10, R3, PT ;  /* 0x000000030a00720c */ /* 0x000fe20003f06270 */
[----:B------:R-:W-:Y:S02]  /*0ae0*/  VIADD R20, R20, 0x400 ;  /* 0x0000040014147836 */ /* 0x000fe40000000000 */
[----:B------:R-:W-:-:S10]  /*0af0*/  VIADD R9, R9, 0x400 ;  /* 0x0000040009097836 */ /* 0x000fd40000000000 */
[----:B------:R-:W-:Y:S05]  /*0b00*/  @!P0 BRA `(.L_x_479) ;  /* 0xfffffff800908947 */ /* 0x000fea000383ffff */
.L_x_465:
[----:B------:R-:W-:Y:S05]  /*0b10*/  BSYNC.RECONVERGENT B1 ;  /* 0x0000000000017941 */ /* 0x000fea0003800200 */
.L_x_464:
[----:B------:R-:W-:-:S13]  /*0b20*/  ISETP.GE.AND P0, PT, R3, 0x100, PT ;  /* 0x000001000300780c */ /* 0x000fda0003f06270 */
[----:B------:R-:W-:Y:S05]  /*0b30*/  @!P0 BRA `(.L_x_480) ;  /* 0x00000010008c8947 */ /* 0x000fea0003800000 */
[----:B0-----:R-:W0:Y:S01]  /*0b40*/  S2R R12, SR_LANEID ;  /* 0x00000000000c7919 */ /* 0x001e220000000000 */
[----:B------:R-:W-:Y:S01]  /*0b50*/  BSSY.RECONVERGENT B1, `(.L_x_481) ;  /* 0x000001b000017945 */ /* 0x000fe20003800200 */
[----:B------:R-:W-:Y:S01]  /*0b60*/  IMAD.MOV.U32 R9, RZ, RZ, R6 ;  /* 0x000000ffff097224 */ /* 0x000fe200078e0006 */
[----:B-----5:R1:W2:Y:S01]  /*0b70*/  SHFL.DOWN PT, R4, R7, 0x1, 0x1f ;  /* 0x08201f0007047f89 */ /* 0x0202a200000e0000 */
        /* <DEDUP_REMOVED lines=24> */
.L_x_482:
[----:B------:R-:W-:Y:S05]  /*0d00*/  BSYNC.RECONVERGENT B1 ;  /* 0x0000000000017941 */ /* 0x000fea0003800200 */
.L_x_481:
        /* <DEDUP_REMOVED lines=12> */
[----:B---3--:R-:W-:Y:S02]  /*0dd0*/  IMAD.MOV.U32 R5, RZ, RZ, R12 ;  /* 0x000000ffff057224 */ /* 0x008fe400078e000c */
[----:B--2---:R-:W-:Y:S02]  /*0de0*/  IMAD.MOV.U32 R8, RZ, RZ, R7 ;  /* 0x000000ffff087224 */ /* 0x004fe400078e0007 */
        /* <DEDUP_REMOVED lines=13> */
.L_x_484:
[----:B------:R-:W-:Y:S05]  /*0ec0*/  BSYNC.RECONVERGENT B1 ;  /* 0x0000000000017941 */ /* 0x000fea0003800200 */
.L_x_483:
[----:B0-----:R0:W4:Y:S01]  /*0ed0*/  SHFL.DOWN PT, R9, R4, 0x4, 0x1f ;  /* 0x08801f0004097f89 */ /* 0x00112200000e0000 */
[----:B------:R-:W-:Y:S01]  /*0ee0*/  BSSY.RECONVERGENT B1, `(.L_x_485) ;  /* 0x0000017000017945 */ /* 0x000fe20003800200 */
[----:B-1----:R-:W-:Y:S02]  /*0ef0*/  IMAD.MOV.U32 R6, RZ, RZ, R5 ;  /* 0x000000ffff067224 */ /* 0x002fe400078e0005 */
[----:B------:R0:W1:Y:S01]  /*0f00*/  SHFL.DOWN PT, R10, R5, 0x4, 0x1f ;  /* 0x08801f00050a7f89 */ /* 0x00006200000e0000 */
[----:B--2---:R-:W-:Y:S02]  /*0f10*/  IMAD.MOV.U32 R7, RZ, RZ, R8 ;  /* 0x000000ffff077224 */ /* 0x004fe400078e0008 */
[----:B------:R-:W-:Y:S01]  /*0f20*/  IMAD.MOV.U32 R3, RZ, RZ, R4 ;  /* 0x000000ffff037224 */ /* 0x000fe200078e0004 */
[----:B------:R0:W2:Y:S01]  /*0f30*/  SHFL.DOWN PT, R11, R8, 0x4, 0x1f ;  /* 0x08801f00080b7f89 */ /* 0x0000a200000e0000 */
[----:B------:R-:W-:Y:S05]  /*0f40*/  @P3 BRA `(.L_x_486) ;  /* 0x0000000000403947 */ /* 0x000fea0003800000 */
[----:B----4-:R-:W-:Y:S01]  /*0f50*/  FSETP.GEU.AND P0, PT, R4, R9, PT ;  /* 0x000000090400720b */ /* 0x010fe20003f0e000 */
[----:B-1----:R-:W-:Y:S02]  /*0f60*/  IMAD.MOV.U32 R6, RZ, RZ, R10 ;  /* 0x000000ffff067224 */ /* 0x002fe400078e000a */
        /* <DEDUP_REMOVED lines=14> */
.L_x_486:
[----:B------:R-:W-:Y:S05]  /*1050*/  BSYNC.RECONVERGENT B1 ;  /* 0x0000000000017941 */ /* 0x000fea0003800200 */
.L_x_485:
[----:B0-----:R0:W0:Y:S01]  /*1060*/  SHFL.DOWN PT, R8, R3, 0x8, 0x1f ;  /* 0x09001f0003087f89 */ /* 0x00102200000e0000 */
[----:B------:R-:W-:Y:S01]  /*1070*/  BSSY.RECONVERGENT B1, `(.L_x_487) ;  /* 0x0000017000017945 */ /* 0x000fe20003800200 */
[----:B------:R-:W-:Y:S02]  /*1080*/  IMAD.MOV.U32 R5, RZ, RZ, R6 ;  /* 0x000000ffff057224 */ /* 0x000fe400078e0006 */
[----:B--2---:R2:W0:Y:S01]  /*1090*/  SHFL.DOWN PT, R11, R6, 0x8, 0x1f ;  /* 0x09001f00060b7f89 */ /* 0x00442200000e0000 */
        /* <DEDUP_REMOVED lines=20> */
.L_x_488:
[----:B------:R-:W-:Y:S05]  /*11e0*/  BSYNC.RECONVERGENT B1 ;  /* 0x0000000000017941 */ /* 0x000fea0003800200 */
.L_x_487:
[----:B0-----:R0:W4:Y:S01]  /*11f0*/  SHFL.DOWN PT, R3, R4, 0x10, 0x1f ;  /* 0x0a001f0004037f89 */ /* 0x00112200000e0000 */
[----:B------:R-:W-:Y:S01]  /*1200*/  BSSY.RECONVERGENT B1, `(.L_x_489) ;  /* 0x0000017000017945 */ /* 0x000fe20003800200 */
[----:B--2---:R-:W-:Y:S02]  /*1210*/  IMAD.MOV.U32 R7, RZ, RZ, R5 ;  /* 0x000000ffff077224 */ /* 0x004fe400078e0005 */
[----:B-1----:R0:W1:Y:S01]  /*1220*/  SHFL.DOWN PT, R10, R5, 0x10, 0x1f ;  /* 0x0a001f00050a7f89 */ /* 0x00206200000e0000 */
[----:B------:R-:W-:Y:S02]  /*1230*/  IMAD.MOV.U32 R8, RZ, RZ, R9 ;  /* 0x000000ffff087224 */ /* 0x000fe400078e0009 */
[----:B------:R-:W-:Y:S01]  /*1240*/  IMAD.MOV.U32 R6, RZ, RZ, R4 ;  /* 0x000000ffff067224 */ /* 0x000fe200078e0004 */
[----:B---3--:R0:W2:Y:S01]  /*1250*/  SHFL.DOWN PT, R12, R9, 0x10, 0x1f ;  /* 0x0a001f00090c7f89 */ /* 0x0080a200000e0000 */
        /* <DEDUP_REMOVED lines=17> */
.L_x_490:
[----:B------:R-:W-:Y:S05]  /*1370*/  BSYNC.RECONVERGENT B1 ;  /* 0x0000000000017941 */ /* 0x000fea0003800200 */
.L_x_489:
[----:B------:R-:W-:Y:S04]  /*1380*/  BSSY.RECONVERGENT B1, `(.L_x_491) ;  /* 0x000000c000017945 */ /* 0x000fe80003800200 */
[----:B------:R-:W-:Y:S05]  /*1390*/  @P2 BRA `(.L_x_492) ;  /* 0x0000000000282947 */ /* 0x000fea0003800000 */
[----:B0-----:R-:W0:Y:S01]  /*13a0*/  S2R R5, SR_CgaCtaId ;  /* 0x0000000000057919 */ /* 0x001e220000008800 */
[----:B------:R-:W-:Y:S02]  /*13b0*/  MOV R4, 0x400 ;  /* 0x0000040000047802 */ /* 0x000fe40000000f00 */
[----:B----4-:R-:W-:-:S04]  /*13c0*/  SHF.R.U32.HI R3, RZ, 0x1, R2 ;  /* 0x00000001ff037819 */ /* 0x010fc80000011602 */
[----:B------:R-:W-:Y:S02]  /*13d0*/  LOP3.LUT R3, R3, 0x1f0, RZ, 0xc0, !PT ;  /* 0x000001f003037812 */ /* 0x000fe400078ec0ff */
[----:B0-----:R-:W-:Y:S01]  /*13e0*/  LEA R4, R5, R4, 0x18 ;  /* 0x0000000405047211 */ /* 0x001fe200078ec0ff */
[----:B------:R-:W-:-:S04]  /*13f0*/  IMAD.MOV.U32 R5, RZ, RZ, R8 ;  /* 0x000000ffff057224 */ /* 0x000fc800078e0008 */
[----:B------:R-:W-:Y:S02]  /*1400*/  IMAD.IADD R3, R3, 0x1, R4 ;  /* 0x0000000103037824 */ /* 0x000fe400078e0204 */
[----:B------:R-:W-:-:S03]  /*1410*/  IMAD.MOV.U32 R4, RZ, RZ, R7 ;  /* 0x000000ffff047224 */ /* 0x000fc600078e0007 */
[----:B------:R3:W-:Y:S04]  /*1420*/  STS [R3+0x8], R6 ;  /* 0x0000080603007388 */ /* 0x0007e80000000800 */
[----:B------:R3:W-:Y:S02]  /*1430*/  STS.64 [R3+0x10], R4 ;  /* 0x0000100403007388 */ /* 0x0007e40000000a00 */
.L_x_492:
[----:B------:R-:W-:Y:S05]  /*1440*/  BSYNC.RECONVERGENT B1 ;  /* 0x0000000000017941 */ /* 0x000fea0003800200 */
.L_x_491:
[----:B------:R-:W-:Y:S01]  /*1450*/  BAR.SYNC.DEFER_BLOCKING 0x0 ;  /* 0x0000000000007b1d */ /* 0x000fe20000010000 */
[----:B------:R-:W-:-:S13]  /*1460*/  ISETP.NE.AND P2, PT, R2, RZ, PT ;  /* 0x000000ff0200720c */ /* 0x000fda0003f45270 */
[----:B------:R-:W-:Y:S05]  /*1470*/  @P2 BRA `(.L_x_493) ;  /* 0x0000004400042947 */ /* 0x000fea0003800000 */
[----:B---34-:R-:W3:Y:S01]  /*1480*/  S2R R3, SR_CgaCtaId ;  /* 0x0000000000037919 */ /* 0x018ee20000008800 */
[----:B------:R-:W-:Y:S01]  /*1490*/  MOV R2, 0x400 ;  /* 0x0000040000027802 */ /* 0x000fe20000000f00 */
[----:B------:R-:W-:Y:S03]  /*14a0*/  BSSY.RECONVERGENT B1, `(.L_x_494) ;  /* 0x0000016000017945 */ /* 0x000fe60003800200 */
[----:B---3--:R-:W-:-:S05]  /*14b0*/  LEA R26, R3, R2, 0x18 ;  /* 0x00000002031a7211 */ /* 0x008fca00078ec0ff */
[----:B0-----:R-:W0:Y:S04]  /*14c0*/  LDS R5, [R26+0x18] ;  /* 0x000018001a057984 */ /* 0x001e280000000800 */
        /* <DEDUP_REMOVED lines=19> */
.L_x_495:
[----:B------:R-:W-:Y:S05]  /*1600*/  BSYNC.RECONVERGENT B1 ;  /* 0x0000000000017941 */ /* 0x000fea0003800200 */
.L_x_494:
[----:B------:R-:W0:Y:S01]  /*1610*/  LDS.64 R6, [R26+0x30] ;  /* 0x000030001a067984 */ /* 0x000e220000000a00 */
[----:B------:R-:W-:Y:S01]  /*1620*/  FSETP.GEU.AND P0, PT, R21, R22, PT ;  /* 0x000000161500720b */ /* 0x000fe20003f0e000 */
[----:B------:R-:W-:Y:S01]  /*1630*/  BSSY.RECONVERGENT B1, `(.L_x_496) ;  /* 0x0000019000017945 */ /* 0x000fe20003800200 */
[----:B------:R-:W-:Y:S01]  /*1640*/  IMAD.MOV.U32 R23, RZ, RZ, R22 ;  /* 0x000000ffff177224 */ /* 0x000fe200078e0016 */
[----:B------:R1:W3:Y:S04]  /*1650*/  LDS R20, [R26+0x48] ;  /* 0x000048001a147984 */ /* 0x0002e80000000800 */
[----:B------:R1:W4:Y:S04]  /*1660*/  LDS R19, [R26+0x58] ;  /* 0x000058001a137984 */ /* 0x0003280000000800 */
[----:B------:R1:W1:Y:S04]  /*1670*/  LDS R18, [R26+0x68] ;  /* 0x000068001a127984 */ /* 0x0002680000000800 */
[----:B------:R0:W1:Y:S04]  /*1680*/  LDS R17, [R26+0x78] ;  /* 0x000078001a117984 */ /* 0x0000680000000800 */
[----:B------:R0:W1:Y:S04]  /*1690*/  LDS.64 R8, [R26+0x40] ;  /* 0x000040001a087984 */ /* 0x0000680000000a00 */
[----:B------:R0:W1:Y:S04]  /*16a0*/  LDS.64 R10, [R26+0x50] ;  /* 0x000050001a0a7984 */ /* 0x0000680000000a00 */
[----:B--2---:R2:W1:Y:S04]  /*16b0*/  LDS.64 R12, [R26+0x60] ;  /* 0x000060001a0c7984 */ /* 0x0044680000000a00 */
        /* <DEDUP_REMOVED lines=16> */
.L_x_497:
[----:B------:R-:W-:Y:S05]  /*17c0*/  BSYNC.RECONVERGENT B1 ;  /* 0x0000000000017941 */ /* 0x000fea0003800200 */
.L_x_496:
        /* <DEDUP_REMOVED lines=17> */
.L_x_499:
[----:B------:R-:W-:Y:S05]  /*18e0*/  BSYNC.RECONVERGENT B1 ;  /* 0x0000000000017941 */ /* 0x000fea0003800200 */
.L_x_498:
[----:B---3--:R-:W-:Y:S01]  /*18f0*/  FSETP.GEU.AND P0, PT, R3, R20, PT ;  /* 0x000000140300720b */ /* 0x008fe20003f0e000 */
        /* <DEDUP_REMOVED lines=16> */
.L_x_501:
[----:B------:R-:W-:Y:S05]  /*1a00*/  BSYNC.RECONVERGENT B1 ;  /* 0x0000000000017941 */ /* 0x000fea0003800200 */
.L_x_500:
        /* <DEDUP_REMOVED lines=17> */
.L_x_503:
[----:B------:R-:W-:Y:S05]  /*1b20*/  BSYNC.RECONVERGENT B1 ;  /* 0x0000000000017941 */ /* 0x000fea0003800200 */
.L_x_502:
        /* <DEDUP_REMOVED lines=17> */
.L_x_505:
[----:B------:R-:W-:Y:S05]  /*1c40*/  BSYNC.RECONVERGENT B1 ;  /* 0x0000000000017941 */ /* 0x000fea0003800200 */
.L_x_504:
        /* <DEDUP_REMOVED lines=18> */
.L_x_480:
[----:B------:R-:W1:Y:S01]  /*1d70*/  S2R R14, SR_LANEID ;  /* 0x00000000000e7919 */ /* 0x000e620000000000 */
[----:B------:R-:W-:Y:S01]  /*1d80*/  LOP3.LUT R4, R2, 0x3e0, RZ, 0xc0, !PT ;  /* 0x000003e002047812 */ /* 0x000fe200078ec0ff */
[----:B------:R-:W-:Y:S01]  /*1d90*/  BSSY.RECONVERGENT B1, `(.L_x_506) ;  /* 0x0000027000017945 */ /* 0x000fe20003800200 */
[----:B------:R-:W-:-:S03]  /*1da0*/  IMAD.MOV.U32 R16, RZ, RZ, R8 ;  /* 0x000000ffff107224 */ /* 0x000fc600078e0008 */
[----:B------:R-:W-:Y:S01]  /*1db0*/  VIADD R10, R4, 0x20 ;  /* 0x00000020040a7836 */ /* 0x000fe20000000000 */
[----:B------:R-:W-:-:S04]  /*1dc0*/  LOP3.LUT R4, RZ, R4, RZ, 0x33, !PT ;  /* 0x00000004ff047212 */ /* 0x000fc800078e33ff */
[----:B------:R-:W-:Y:S01]  /*1dd0*/  ISETP.GT.AND P0, PT, R10, R3, PT ;  /* 0x000000030a00720c */ /* 0x000fe20003f04270 */
[----:B------:R-:W-:-:S05]  /*1de0*/  IMAD.IADD R4, R3, 0x1, R4 ;  /* 0x0000000103047824 */ /* 0x000fca00078e0204 */
[----:B------:R-:W-:-:S05]  /*1df0*/  SEL R5, R4, 0x1f, P0 ;  /* 0x0000001f04057807 */ /* 0x000fca0000000000 */
[----:B------:R2:W3:Y:S04]  /*1e00*/  SHFL.DOWN PT, R9, R6, 0x1, R5 ;  /* 0x0820000006097989 */ /* 0x0004e800000e0005 */
[----:B------:R2:W4:Y:S01]  /*1e10*/  SHFL.DOWN PT, R11, R8, 0x1, R5 ;  /* 0x08200000080b7989 */ /* 0x00052200000e0005 */
[CC--:B-1----:R-:W-:Y:S01]  /*1e20*/  ISETP.GE.AND P0, PT, R14.reuse, R5.reuse, PT ;  /* 0x000000050e00720c */ /* 0x0c2fe20003f06270 */
[C---:B------:R-:W-:Y:S01]  /*1e30*/  VIADD R10, R14.reuse, 0x4 ;  /* 0x000000040e0a7836 */ /* 0x040fe20000000000 */
[C---:B------:R-:W-:Y:S01]  /*1e40*/  ISETP.NE.AND P2, PT, R14.reuse, RZ, PT ;  /* 0x000000ff0e00720c */ /* 0x040fe20003f45270 */
[C---:B------:R-:W-:Y:S02]  /*1e50*/  VIADD R4, R14.reuse, 0x2 ;  /* 0x000000020e047836 */ /* 0x040fe40000000000 */
[----:B0-----:R-:W-:Y:S01]  /*1e60*/  VIADD R12, R14, 0x8 ;  /* 0x000000080e0c7836 */ /* 0x001fe20000000000 */
[-C--:B------:R-:W-:Y:S01]  /*1e70*/  ISETP.GT.AND P5, PT, R10, R5.reuse, PT ;  /* 0x000000050a00720c */ /* 0x080fe20003fa4270 */
[----:B------:R-:W-:Y:S01]  /*1e80*/  VIADD R14, R14, 0x10 ;  /* 0x000000100e0e7836 */ /* 0x000fe20000000000 */
[----:B-----5:R2:W0:Y:S01]  /*1e90*/  SHFL.DOWN PT, R10, R7, 0x1, R5 ;  /* 0x08200000070a7989 */ /* 0x02042200000e0005 */
[-C--:B------:R-:W-:Y:S01]  /*1ea0*/  ISETP.GT.AND P1, PT, R4, R5.reuse, PT ;  /* 0x000000050400720c */ /* 0x080fe20003f24270 */
[----:B------:R-:W-:Y:S01]  /*1eb0*/  IMAD.MOV.U32 R4, RZ, RZ, R7 ;  /* 0x000000ffff047224 */ /* 0x000fe200078e0007 */
[----:B------:R-:W-:-:S02]  /*1ec0*/  ISETP.GT.AND P4, PT, R12, R5, PT ;  /* 0x000000050c00720c */ /* 0x000fc40003f84270 */
[----:B------:R-:W-:Y:S01]  /*1ed0*/  ISETP.GT.AND P3, PT, R14, R5, PT ;  /* 0x000000050e00720c */ /* 0x000fe20003f64270 */
[----:B------:R-:W-:Y:S01]  /*1ee0*/  IMAD.MOV.U32 R14, RZ, RZ, R6 ;  /* 0x000000ffff0e7224 */ /* 0x000fe200078e0006 */
[----:B---3--:R-:W-:Y:S11]  /*1ef0*/  @P0 BRA `(.L_x_507) ;  /* 0x0000000000400947 */ /* 0x008ff60003800000 */
[----:B0-----:R-:W-:Y:S01]  /*1f00*/  FSETP.GEU.AND P0, PT, R7, R10, PT ;  /* 0x0000000a0700720b */ /* 0x001fe20003f0e000 */
[----:B------:R-:W-:Y:S02]  /*1f10*/  IMAD.MOV.U32 R4, RZ, RZ, R10 ;  /* 0x000000ffff047224 */ /* 0x000fe400078e000a */
[----:B------:R-:W-:Y:S02]  /*1f20*/  IMAD.MOV.U32 R14, RZ, RZ, R9 ;  /* 0x000000ffff0e7224 */ /* 0x000fe400078e0009 */
[----:B----4-:R-:W-:-:S08]  /*1f30*/  IMAD.MOV.U32 R16, RZ, RZ, R11 ;  /* 0x000000ffff107224 */ /* 0x010fd000078e000b */
        /* <DEDUP_REMOVED lines=12> */
.L_x_507:
[----:B------:R-:W-:Y:S05]  /*2000*/  BSYNC.RECONVERGENT B1 ;  /* 0x0000000000017941 */ /* 0x000fea0003800200 */
.L_x_506:
[----:B--2---:R1:W2:Y:S01]  /*2010*/  SHFL.DOWN PT, R7, R4, 0x2, R5 ;  /* 0x0840000004077989 */ /* 0x0042a200000e0005 */
[----:B------:R-:W-:Y:S01]  /*2020*/  BSSY.RECONVERGENT B1, `(.L_x_508) ;  /* 0x0000017000017945 */ /* 0x000fe20003800200 */
[----:B------:R-:W-:Y:S02]  /*2030*/  IMAD.MOV.U32 R6, RZ, RZ, R4 ;  /* 0x000000ffff067224 */ /* 0x000fe400078e0004 */
[----:B------:R1:W3:Y:S01]  /*2040*/  SHFL.DOWN PT, R9, R14, 0x2, R5 ;  /* 0x084000000e097989 */ /* 0x0002e200000e0005 */
[----:B0-----:R-:W-:Y:S02]  /*2050*/  IMAD.MOV.U32 R10, RZ, RZ, R14 ;  /* 0x000000ffff0a7224 */ /* 0x001fe400078e000e */
[----:B------:R-:W-:Y:S01]  /*2060*/  IMAD.MOV.U32 R12, RZ, RZ, R16 ;  /* 0x000000ffff0c7224 */ /* 0x000fe200078e0010 */
[----:B----4-:R1:W0:Y:S01]  /*2070*/  SHFL.DOWN PT, R11, R16, 0x2, R5 ;  /* 0x08400000100b7989 */ /* 0x01022200000e0005 */
[----:B------:R-:W-:Y:S05]  /*2080*/  @P1 BRA `(.L_x_509) ;  /* 0x0000000000401947 */ /* 0x000fea0003800000 */
[----:B--2---:R-:W-:Y:S01]  /*2090*/  FSETP.GEU.AND P0, PT, R4, R7, PT ;  /* 0x000000070400720b */ /* 0x004fe20003f0e000 */
[----:B------:R-:W-:Y:S02]  /*20a0*/  IMAD.MOV.U32 R6, RZ, RZ, R7 ;  /* 0x000000ffff067224 */ /* 0x000fe400078e0007 */
[----:B---3--:R-:W-:Y:S02]  /*20b0*/  IMAD.MOV.U32 R10, RZ, RZ, R9 ;  /* 0x000000ffff0a7224 */ /* 0x008fe400078e0009 */
        /* <DEDUP_REMOVED lines=13> */
.L_x_509:
[----:B------:R-:W-:Y:S05]  /*2190*/  BSYNC.RECONVERGENT B1 ;  /* 0x0000000000017941 */ /* 0x000fea0003800200 */
.L_x_508:
[----:B--2---:R2:W4:Y:S01]  /*21a0*/  SHFL.DOWN PT, R7, R6, 0x4, R5 ;  /* 0x0880000006077989 */ /* 0x00452200000e0005 */
[----:B------:R-:W-:Y:S01]  /*21b0*/  BSSY.RECONVERGENT B1, `(.L_x_510) ;  /* 0x0000017000017945 */ /* 0x000fe20003800200 */
[----:B-1----:R-:W-:Y:S02]  /*21c0*/  IMAD.MOV.U32 R4, RZ, RZ, R6 ;  /* 0x000000ffff047224 */ /* 0x002fe400078e0006 */
[----:B---3--:R2:W1:Y:S01]  /*21d0*/  SHFL.DOWN PT, R9, R10, 0x4, R5 ;  /* 0x088000000a097989 */ /* 0x00846200000e0005 */
        /* <DEDUP_REMOVED lines=20> */
.L_x_511:
[----:B------:R-:W-:Y:S05]  /*2320*/  BSYNC.RECONVERGENT B1 ;  /* 0x0000000000017941 */ /* 0x000fea0003800200 */
.L_x_510:
        /* <DEDUP_REMOVED lines=24> */
.L_x_513:
[----:B------:R-:W-:Y:S05]  /*24b0*/  BSYNC.RECONVERGENT B1 ;  /* 0x0000000000017941 */ /* 0x000fea0003800200 */
.L_x_512:
[----:B-1----:R1:W2:Y:S01]  /*24c0*/  SHFL.DOWN PT, R9, R10, 0x10, R5 ;  /* 0x0a0000000a097989 */ /* 0x0022a200000e0005 */
[----:B------:R-:W-:Y:S01]  /*24d0*/  BSSY.RECONVERGENT B1, `(.L_x_514) ;  /* 0x0000017000017945 */ /* 0x000fe20003800200 */
[----:B------:R-:W-:Y:S02]  /*24e0*/  IMAD.MOV.U32 R6, RZ, RZ, R10 ;  /* 0x000000ffff067224 */ /* 0x000fe400078e000a */
[----:B0-----:R1:W0:Y:S01]  /*24f0*/  SHFL.DOWN PT, R11, R12, 0x10, R5 ;  /* 0x0a0000000c0b7989 */ /* 0x00122200000e0005 */
[----:B----4-:R-:W-:Y:S02]  /*2500*/  IMAD.MOV.U32 R7, RZ, RZ, R12 ;  /* 0x000000ffff077224 */ /* 0x010fe400078e000c */
[----:B---3--:R-:W-:Y:S01]  /*2510*/  IMAD.MOV.U32 R8, RZ, RZ, R14 ;  /* 0x000000ffff087224 */ /* 0x008fe200078e000e */
[----:B------:R1:W3:Y:S01]  /*2520*/  SHFL.DOWN PT, R13, R14, 0x10, R5 ;  /* 0x0a0000000e0d7989 */ /* 0x0002e200000e0005 */
[----:B------:R-:W-:Y:S05]  /*2530*/  @P3 BRA `(.L_x_515) ;  /* 0x0000000000403947 */ /* 0x000fea0003800000 */
        /* <DEDUP_REMOVED lines=16> */
.L_x_515:
[----:B------:R-:W-:Y:S05]  /*2640*/  BSYNC.RECONVERGENT B1 ;  /* 0x0000000000017941 */ /* 0x000fea0003800200 */
.L_x_514:
[----:B------:R-:W-:Y:S04]  /*2650*/  BSSY.RECONVERGENT B1, `(.L_x_516) ;  /* 0x000000c000017945 */ /* 0x000fe80003800200 */
[----:B------:R-:W-:Y:S05]  /*2660*/  @P2 BRA `(.L_x_517) ;  /* 0x0000000000282947 */ /* 0x000fea0003800000 */
[----:B-1----:R-:W1:Y:S01]  /*2670*/  S2R R10, SR_CgaCtaId ;  /* 0x00000000000a7919 */ /* 0x002e620000008800 */
[----:B------:R-:W-:Y:S02]  /*2680*/  MOV R5, 0x400 ;  /* 0x0000040000057802 */ /* 0x000fe40000000f00 */
[----:B------:R-:W-:-:S04]  /*2690*/  SHF.R.U32.HI R4, RZ, 0x1, R2 ;  /* 0x00000001ff047819 */ /* 0x000fc80000011602 */
[----:B------:R-:W-:Y:S02]  /*26a0*/  LOP3.LUT R4, R4, 0x1f0, RZ, 0xc0, !PT ;  /* 0x000001f004047812 */ /* 0x000fe400078ec0ff */
[----:B-1----:R-:W-:-:S05]  /*26b0*/  LEA R5, R10, R5, 0x18 ;  /* 0x000000050a057211 */ /* 0x002fca00078ec0ff */
[----:B--2---:R-:W-:Y:S02]  /*26c0*/  IMAD.IADD R9, R4, 0x1, R5 ;  /* 0x0000000104097824 */ /* 0x004fe400078e0205 */
[----:B------:R-:W-:Y:S02]  /*26d0*/  IMAD.MOV.U32 R4, RZ, RZ, R7 ;  /* 0x000000ffff047224 */ /* 0x000fe400078e0007 */
[----:B------:R-:W-:Y:S01]  /*26e0*/  IMAD.MOV.U32 R5, RZ, RZ, R8 ;  /* 0x000000ffff057224 */ /* 0x000fe200078e0008 */
[----:B------:R4:W-:Y:S04]  /*26f0*/  STS [R9+0x8], R6 ;  /* 0x0000080609007388 */ /* 0x0009e80000000800 */
[----:B------:R4:W-:Y:S02]  /*2700*/  STS.64 [R9+0x10], R4 ;  /* 0x0000100409007388 */ /* 0x0009e40000000a00 */
.L_x_517:
[----:B------:R-:W-:Y:S05]  /*2710*/  BSYNC.RECONVERGENT B1 ;  /* 0x0000000000017941 */ /* 0x000fea0003800200 */
.L_x_516:
[----:B------:R-:W-:Y:S01]  /*2720*/  BAR.SYNC.DEFER_BLOCKING 0x0 ;  /* 0x0000000000007b1d */ /* 0x000fe20000010000 */
[----:B------:R-:W-:-:S13]  /*2730*/  ISETP.NE.AND P2, PT, R2, RZ, PT ;  /* 0x000000ff0200720c */ /* 0x000fda0003f45270 */
[----:B------:R-:W-:Y:S05]  /*2740*/  @P2 BRA `(.L_x_493) ;  /* 0x0000003000502947 */ /* 0x000fea0003800000 */
[C---:B------:R-:W-:Y:S01]  /*2750*/  ISETP.GE.AND P0, PT, R3.reuse, 0x21, PT ;  /* 0x000000210300780c */ /* 0x040fe20003f06270 */
[----:B------:R-:W-:Y:S01]  /*2760*/  IMAD.MOV.U32 R2, RZ, RZ, R6 ;  /* 0x000000ffff027224 */ /* 0x000fe200078e0006 */
[C---:B------:R-:W-:Y:S01]  /*2770*/  ISETP.GE.AND P5, PT, R3.reuse, 0x41, PT ;  /* 0x000000410300780c */ /* 0x040fe20003fa6270 */
[----:B0-----:R-:W-:Y:S01]  /*2780*/  IMAD.MOV.U32 R11, RZ, RZ, R7 ;  /* 0x000000ffff0b7224 */ /* 0x001fe200078e0007 */
[C---:B------:R-:W-:Y:S01]  /*2790*/  ISETP.GE.AND P4, PT, R3.reuse, 0x61, PT ;  /* 0x000000610300780c */ /* 0x040fe20003f86270 */
[----:B-1----:R-:W-:Y:S01]  /*27a0*/  IMAD.MOV.U32 R10, RZ, RZ, R8 ;  /* 0x000000ffff0a7224 */ /* 0x002fe200078e0008 */
[----:B------:R-:W-:-:S07]  /*27b0*/  ISETP.GE.AND P3, PT, R3, 0x81, PT ;  /* 0x000000810300780c */ /* 0x000fce0003f66270 */
[----:B------:R-:W-:Y:S06]  /*27c0*/  @!P0 BRA `(.L_x_518) ;  /* 0x00000000005c8947 */ /* 0x000fec0003800000 */
[----:B------:R-:W0:Y:S01]  /*27d0*/  S2UR UR5, SR_CgaCtaId ;  /* 0x00000000000579c3 */ /* 0x000e220000008800 */
[----:B------:R-:W-:Y:S01]  /*27e0*/  UMOV UR4, 0x400 ;  /* 0x0000040000047882 */ /* 0x000fe20000000000 */
[----:B------:R-:W-:Y:S01]  /*27f0*/  BSSY.RECONVERGENT B1, `(.L_x_518) ;  /* 0x0000014000017945 */ /* 0x000fe20003800200 */
[----:B0-----:R-:W-:-:S09]  /*2800*/  ULEA UR4, UR5, UR4, 0x18 ;  /* 0x0000000405047291 */ /* 0x001fd2000f8ec0ff */
[----:B----4-:R-:W0:Y:S04]  /*2810*/  LDS R5, [UR4+0x18] ;  /* 0x00001804ff057984 */ /* 0x010e280008000800 */
[----:B---3--:R-:W1:Y:S01]  /*2820*/  LDS.64 R12, [UR4+0x20] ;  /* 0x00002004ff0c7984 */ /* 0x008e620008000a00 */
        /* <DEDUP_REMOVED lines=16> */
.L_x_519:
[----:B------:R-:W-:Y:S05]  /*2930*/  BSYNC.RECONVERGENT B1 ;  /* 0x0000000000017941 */ /* 0x000fea0003800200 */
.L_x_518:
[----:B----4-:R-:W-:Y:S02]  /*2940*/  IMAD.MOV.U32 R4, RZ, RZ, R2 ;  /* 0x000000ffff047224 */ /* 0x010fe400078e0002 */
[----:B--2---:R-:W-:Y:S02]  /*2950*/  IMAD.MOV.U32 R9, RZ, RZ, R11 ;  /* 0x000000ffff097224 */ /* 0x004fe400078e000b */
[----:B------:R-:W-:Y:S01]  /*2960*/  IMAD.MOV.U32 R8, RZ, RZ, R10 ;  /* 0x000000ffff087224 */ /* 0x000fe200078e000a */
[----:B------:R-:W-:Y:S06]  /*2970*/  @!P5 BRA `(.L_x_520) ;  /* 0x00000000005cd947 */ /* 0x000fec0003800000 */
[----:B------:R-:W0:Y:S01]  /*2980*/  S2UR UR5, SR_CgaCtaId ;  /* 0x00000000000579c3 */ /* 0x000e220000008800 */
[----:B------:R-:W-:Y:S01]  /*2990*/  UMOV UR4, 0x400 ;  /* 0x0000040000047882 */ /* 0x000fe20000000000 */
[----:B------:R-:W-:Y:S01]  /*29a0*/  BSSY.RECONVERGENT B1, `(.L_x_520) ;  /* 0x0000014000017945 */ /* 0x000fe20003800200 */
[----:B0-----:R-:W-:-:S09]  /*29b0*/  ULEA UR4, UR5, UR4, 0x18 ;  /* 0x0000000405047291 */ /* 0x001fd2000f8ec0ff */
[----:B------:R-:W0:Y:S04]  /*29c0*/  LDS R5, [UR4+0x28] ;  /* 0x00002804ff057984 */ /* 0x000e280008000800 */
[----:B------:R-:W1:Y:S01]  /*29d0*/  LDS.64 R6, [UR4+0x30] ;  /* 0x00003004ff067984 */ /* 0x000e620008000a00 */
        /* <DEDUP_REMOVED lines=16> */
.L_x_521:
[----:B------:R-:W-:Y:S05]  /*2ae0*/  BSYNC.RECONVERGENT B1 ;  /* 0x0000000000017941 */ /* 0x000fea0003800200 */
.L_x_520:
        /* <DEDUP_REMOVED lines=29> */
.L_x_523:
[----:B------:R-:W-:Y:S05]  /*2cc0*/  BSYNC.RECONVERGENT B1 ;  /* 0x0000000000017941 */ /* 0x000fea0003800200 */
.L_x_522:
        /* <DEDUP_REMOVED lines=26> */
.L_x_525:
[----:B------:R-:W-:Y:S05]  /*2e70*/  BSYNC.RECONVERGENT B1 ;  /* 0x0000000000017941 */ /* 0x000fea0003800200 */
.L_x_524:
        /* <DEDUP_REMOVED lines=26> */
.L_x_527:
[----:B------:R-:W-:Y:S05]  /*3020*/  BSYNC.RECONVERGENT B1 ;  /* 0x0000000000017941 */ /* 0x000fea0003800200 */
.L_x_526:
        /* <DEDUP_REMOVED lines=26> */
.L_x_529:
[----:B------:R-:W-:Y:S05]  /*31d0*/  BSYNC.RECONVERGENT B1 ;  /* 0x0000000000017941 */ /* 0x000fea0003800200 */
.L_x_528:
        /* <DEDUP_REMOVED lines=27> */
.L_x_461:
[----:B------:R-:W0:Y:S01]  /*3390*/  S2R R2, SR_TID.X ;  /* 0x0000000000027919 */ /* 0x000e220000002100 */
[----:B------:R-:W1:Y:S01]  /*33a0*/  LDCU.128 UR12, c[0x0][0x380] ;  /* 0x00007000ff0c77ac */ /* 0x000e620008000c00 */
[----:B------:R-:W-:Y:S02]  /*33b0*/  SHF.R.S32.HI R12, RZ, 0x1f, R5 ;  /* 0x0000001fff0c7819 */ /* 0x000fe40000011405 */
[----:B0-----:R-:W-:-:S04]  /*33c0*/  IADD3 R3, P0, PT, R5, R2, RZ ;  /* 0x0000000205037210 */ /* 0x001fc80007f1e0ff */
[----:B-1----:R-:W-:Y:S01]  /*33d0*/  LEA R6, P1, R3, UR12, 0x2 ;  /* 0x0000000c03067c11 */ /* 0x002fe2000f8210ff */
[----:B------:R-:W-:-:S05]  /*33e0*/  IMAD.X R8, RZ, RZ, R12, P0 ;  /* 0x000000ffff087224 */ /* 0x000fca00000e060c */
[----:B------:R-:W-:-:S05]  /*33f0*/  LEA.HI.X R7, R3, UR13, R8, 0x2, P1 ;  /* 0x0000000d03077c11 */ /* 0x000fca00088f1408 */
[----:B------:R-:W2:Y:S04]  /*3400*/  LDG.E R8, desc[UR10][R6.64] ;  /* 0x0000000a06087981 */ /* 0x000ea8000c1e1900 */
[----:B------:R-:W2:Y:S04]  /*3410*/  LDG.E R9, desc[UR10][R6.64+0x400] ;  /* 0x0004000a06097981 */ /* 0x000ea8000c1e1900 */
[----:B------:R-:W3:Y:S04]  /*3420*/  LDG.E R10, desc[UR10][R6.64+0x800] ;  /* 0x0008000a060a7981 */ /* 0x000ee8000c1e1900 */
[----:B------:R-:W4:Y:S04]  /*3430*/  LDG.E R11, desc[UR10][R6.64+0xc00] ;  /* 0x000c000a060b7981 */ /* 0x000f28000c1e1900 */
[----:B------:R0:W5:Y:S02]  /*3440*/  LDG.E R3, desc[UR10][R6.64+0x1000] ;  /* 0x0010000a06037981 */ /* 0x000164000c1e1900 */
[----:B0-----:R-:W-:-:S02]  /*3450*/  LOP3.LUT R6, R2, 0x400, RZ, 0xfc, !PT ;  /* 0x0000040002067812 */ /* 0x001fc400078efcff */
[----:B--2---:R-:W-:-:S04]  /*3460*/  FSETP.GEU.AND P0, PT, R8, R9, PT ;  /* 0x000000090800720b */ /* 0x004fc80003f0e000 */
[----:B------:R-:W-:-:S04]  /*3470*/  FSEL R9, R8, R9, P0 ;  /* 0x0000000908097208 */ /* 0x000fc80000000000 */
[----:B---3--:R-:W-:-:S04]  /*3480*/  FSETP.GEU.AND P2, PT, R9, R10, PT ;  /* 0x0000000a0900720b */ /* 0x008fc80003f4e000 */
[----:B------:R-:W-:Y:S01]  /*3490*/  FSEL R10, R9, R10, P2 ;  /* 0x0000000a090a7208 */ /* 0x000fe20001000000 */
[----:B------:R-:W-:-:S03]  /*34a0*/  VIADD R9, R2, 0x200 ;  /* 0x0000020002097836 */ /* 0x000fc60000000000 */
[----:B----4-:R-:W-:-:S04]  /*34b0*/  FSETP.GEU.AND P3, PT, R10, R11, PT ;  /* 0x0000000b0a00720b */ /* 0x010fc80003f6e000 */
[----:B------:R-:W-:Y:S01]  /*34c0*/  FSEL R10, R10, R11, P3 ;  /* 0x0000000b0a0a7208 */ /* 0x000fe20001800000 */
[----:B------:R-:W-:-:S03]  /*34d0*/  VIADD R11, R2, 0x100 ;  /* 0x00000100020b7836 */ /* 0x000fc60000000000 */
[----:B-----5:R-:W-:Y:S02]  /*34e0*/  FSETP.GEU.AND P1, PT, R10, R3, PT ;  /* 0x000000030a00720b */ /* 0x020fe40003f2e000 */
[C---:B------:R-:W-:Y:S02]  /*34f0*/  @P2 SEL R9, R2.reuse, R11, P0 ;  /* 0x0000000b02092207 */ /* 0x040fe40000000000 */
[----:B------:R-:W-:Y:S01]  /*3500*/  IADD3 R8, P2, PT, R5, UR14, RZ ;  /* 0x0000000e05087c10 */ /* 0x000fe2000ff5e0ff */
[----:B------:R-:W-:-:S03]  /*3510*/  @!P3 VIADD R9, R2, 0x300 ;  /* 0x000003000209b836 */ /* 0x000fc60000000000 */
[----:B------:R-:W-:Y:S02]  /*3520*/  IADD3.X R7, PT, PT, R12, UR15, RZ, P2, !PT ;  /* 0x0000000f0c077c10 */ /* 0x000fe400097fe4ff */
[----:B------:R-:W-:Y:S02]  /*3530*/  ISETP.LE.AND P2, PT, R4, UR6, PT ;  /* 0x0000000604007c0c */ /* 0x000fe4000bf43270 */
[----:B------:R-:W-:Y:S02]  /*3540*/  IADD3 R5, P3, PT, R6, R8, RZ ;  /* 0x0000000806057210 */ /* 0x000fe40007f7e0ff */
[C---:B------:R-:W-:Y:S02]  /*3550*/  @P1 ISETP.GE.U32.AND P0, PT, R9.reuse, R6, PT ;  /* 0x000000060900120c */ /* 0x040fe40003f06070 */
[----:B------:R-:W-:Y:S01]  /*3560*/  @P1 IADD3 R8, P4, PT, R9, R8, RZ ;  /* 0x0000000809081210 */ /* 0x000fe20007f9e0ff */
[----:B------:R-:W-:Y:S01]  /*3570*/  IMAD.X R6, RZ, RZ, R7, P3 ;  /* 0x000000ffff067224 */ /* 0x000fe200018e0607 */
[----:B------:R-:W-:-:S03]  /*3580*/  @P1 ISETP.GE.U32.AND.EX P0, PT, RZ, RZ, PT, P0 ;  /* 0x000000ffff00120c */ /* 0x000fc60003f06100 */
        /* <DEDUP_REMOVED lines=17> */
[----:B------:R-:W-:-:S05]  /*36a0*/  IMAD.MOV.U32 R11, RZ, RZ, 0x500 ;  /* 0x00000500ff0b7424 */ /* 0x000fca00078e00ff */
[----:B------:R-:W2:Y:S01]  /*36b0*/  ATOMG.E.ADD.STRONG.GPU PT, R7, desc[UR10][R8.64], R11 ;  /* 0x8000000b080779a8 */ /* 0x000ea200081ef10a */
[----:B------:R-:W0:Y:S01]  /*36c0*/  S2UR UR5, SR_CgaCtaId ;  /* 0x00000000000579c3 */ /* 0x000e220000008800 */
[----:B------:R-:W-:Y:S02]  /*36d0*/  UMOV UR4, 0x400 ;  /* 0x0000040000047882 */ /* 0x000fe40000000000 */
[----:B0-----:R-:W-:Y:S01]  /*36e0*/  ULEA UR4, UR5, UR4, 0x18 ;  /* 0x0000000405047291 */ /* 0x001fe2000f8ec0ff */
[----:B--2---:R-:W-:-:S08]  /*36f0*/  VIADD R7, R7, UR6 ;  /* 0x0000000607077c36 */ /* 0x004fd00008000000 */
[----:B------:R0:W-:Y:S03]  /*3700*/  STS [UR4+0x98], R7 ;  /* 0x00009807ff007988 */ /* 0x0001e60008000804 */
.L_x_532:
[----:B------:R-:W-:Y:S05]  /*3710*/  BSYNC.RECONVERGENT B1 ;  /* 0x0000000000017941 */ /* 0x000fea0003800200 */
.L_x_531:
[----:B------:R-:W1:Y:S08]  /*3720*/  S2UR UR5, SR_CgaCtaId ;  /* 0x00000000000579c3 */ /* 0x000e700000008800 */
[----:B------:R-:W-:Y:S06]  /*3730*/  BAR.SYNC.DEFER_BLOCKING 0x0 ;  /* 0x0000000000007b1d */ /* 0x000fec0000010000 */
[----:B------:R-:W-:-:S02]  /*3740*/  UMOV UR4, 0x400 ;  /* 0x0000040000047882 */ /* 0x000fc40000000000 */
[----:B-1----:R-:W-:-:S06]  /*3750*/  ULEA UR4, UR5, UR4, 0x18 ;  /* 0x0000000405047291 */ /* 0x002fcc000f8ec0ff */
[----:B0-----:R-:W-:-:S05]  /*3760*/  IMAD.U32 R7, RZ, RZ, UR4 ;  /* 0x00000004ff077e24 */ /* 0x001fca000f8e00ff */
[----:B------:R-:W0:Y:S02]  /*3770*/  LDS R11, [R7+0x98] ;  /* 0x00009800070b7984 */ /* 0x000e240000000800 */
[----:B0-----:R-:W-:-:S05]  /*3780*/  VIADD R13, R11, 0x500 ;  /* 0x000005000b0d7836 */ /* 0x001fca0000000000 */
[----:B------:R-:W-:-:S13]  /*3790*/  ISETP.GT.AND P0, PT, R13, R4, PT ;  /* 0x000000040d00720c */ /* 0x000fda0003f04270 */
[----:B------:R-:W-:Y:S05]  /*37a0*/  @P0 BRA `(.L_x_533) ;  /* 0x00000004004c0947 */ /* 0x000fea0003800000 */
[----:B------:R-:W-:Y:S01]  /*37b0*/  BSSY.RECONVERGENT B1, `(.L_x_533) ;  /* 0x0000052000017945 */ /* 0x000fe20003800200 */
[----:B------:R-:W-:Y:S01]  /*37c0*/  IMAD.MOV.U32 R12, RZ, RZ, R3 ;  /* 0x000000ffff0c7224 */ /* 0x000fe200078e0003 */
[----:B------:R-:W0:Y:S01]  /*37d0*/  LDCU UR7, c[0x0][0x398] ;  /* 0x00007300ff0777ac */ /* 0x000e220008000800 */
[----:B------:R-:W-:Y:S02]  /*37e0*/  IMAD.MOV.U32 R16, RZ, RZ, R5 ;  /* 0x000000ffff107224 */ /* 0x000fe400078e0005 */
[----:B------:R-:W-:Y:S01]  /*37f0*/  IMAD.MOV.U32 R23, RZ, RZ, R6 ;  /* 0x000000ffff177224 */ /* 0x000fe200078e0006 */
[----:B------:R-:W1:Y:S06]  /*3800*/  LDCU.128 UR12, c[0x0][0x380] ;  /* 0x00007000ff0c77ac */ /* 0x000e6c0008000c00 */
.L_x_536:
[----:B------:R-:W-:-:S04]  /*3810*/  IADD3 R21, P0, PT, R2, R11, RZ ;  /* 0x0000000b02157210 */ /* 0x000fc80007f1e0ff */
[----:B------:R-:W-:Y:S02]  /*3820*/  LEA.HI.X.SX32 R20, R11, RZ, 0x1, P0 ;  /* 0x000000ff0b147211 */ /* 0x000fe400000f0eff */
[----:B-1----:R-:W-:-:S04]  /*3830*/  LEA R4, P0, R21, UR12, 0x2 ;  /* 0x0000000c15047c11 */ /* 0x002fc8000f8010ff */
[----:B------:R-:W-:-:S05]  /*3840*/  LEA.HI.X R5, R21, UR13, R20, 0x2, P0 ;  /* 0x0000000d15057c11 */ /* 0x000fca00080f1414 */
[----:B------:R-:W2:Y:S04]  /*3850*/  LDG.E R11, desc[UR10][R4.64] ;  /* 0x0000000a040b7981 */ /* 0x000ea8000c1e1900 */
[----:B------:R-:W3:Y:S04]  /*3860*/  LDG.E R14, desc[UR10][R4.64+0x400] ;  /* 0x0004000a040e7981 */ /* 0x000ee8000c1e1900 */
[----:B------:R-:W4:Y:S04]  /*3870*/  LDG.E R13, desc[UR10][R4.64+0x800] ;  /* 0x0008000a040d7981 */ /* 0x000f28000c1e1900 */
[----:B------:R-:W4:Y:S01]  /*3880*/  LDG.E R10, desc[UR10][R4.64+0xc00] ;  /* 0x000c000a040a7981 */ /* 0x000f22000c1e1900 */
[----:B------:R-:W-:-:S03]  /*3890*/  IADD3 R21, P0, PT, R21, UR14, RZ ;  /* 0x0000000e15157c10 */ /* 0x000fc6000ff1e0ff */
[----:B------:R1:W5:Y:S01]  /*38a0*/  LDG.E R3, desc[UR10][R4.64+0x1000] ;  /* 0x0010000a04037981 */ /* 0x000362000c1e1900 */
[----:B------:R-:W-:Y:S01]  /*38b0*/  IADD3.X R20, PT, PT, R20, UR15, RZ, P0, !PT ;  /* 0x0000000f14147c10 */ /* 0x000fe200087fe4ff */
[----:B------:R-:W-:Y:S01]  /*38c0*/  BSSY.RECONVERGENT B2, `(.L_x_534) ;  /* 0x000002a000027945 */ /* 0x000fe20003800200 */
[----:B------:R-:W-:Y:S01]  /*38d0*/  BAR.SYNC.DEFER_BLOCKING 0x0 ;  /* 0x0000000000007b1d */ /* 0x000fe20000010000 */
[C---:B------:R-:W-:Y:S02]  /*38e0*/  IADD3 R18, P3, PT, R21.reuse, 0x100, RZ ;  /* 0x0000010015127810 */ /* 0x040fe40007f7e0ff */
[C---:B------:R-:W-:Y:S02]  /*38f0*/  IADD3 R17, P4, PT, R21.reuse, 0x200, RZ ;  /* 0x0000020015117810 */ /* 0x040fe40007f9e0ff */
[----:B-1----:R-:W-:Y:S01]  /*3900*/  IADD3 R5, P6, PT, R21, 0x400, RZ ;  /* 0x0000040015057810 */ /* 0x002fe20007fde0ff */
[----:B------:R-:W-:Y:S01]  /*3910*/  IMAD.X R19, RZ, RZ, R20, P3 ;  /* 0x000000ffff137224 */ /* 0x000fe200018e0614 */
[----:B------:R-:W-:-:S03]  /*3920*/  ISETP.NE.AND P3, PT, R2, RZ, PT ;  /* 0x000000ff0200720c */ /* 0x000fc60003f65270 */
        /* <DEDUP_REMOVED lines=9> */
[--C-:B------:R-:W-:Y:S02]  /*39c0*/  IMAD.X R16, RZ, RZ, R20.reuse, P4 ;  /* 0x000000ffff107224 */ /* 0x100fe400020e0614 */
[----:B------:R-:W-:Y:S01]  /*39d0*/  IMAD.X R15, RZ, RZ, R20, P5 ;  /* 0x000000ffff0f7224 */ /* 0x000fe200028e0614 */
[----:B------:R-:W-:-:S07]  /*39e0*/  @P2 SEL R20, R23, R20, P0 ;  /* 0x0000001417142207 */ /* 0x000fce0000000000 */
        /* <DEDUP_REMOVED lines=10> */
[----:B------:R-:W-:Y:S02]  /*3a90*/  @P2 FSEL R13, R14, R13, P0 ;  /* 0x0000000d0e0d2208 */ /* 0x000fe40000000000 */
[----:B------:R-:W-:Y:S02]  /*3aa0*/  @P2 SEL R17, R18, R17, P0 ;  /* 0x0000001112112207 */ /* 0x000fe40000000000 */
[----:B------:R-:W-:Y:S02]  /*3ab0*/  FSETP.GEU.AND P1, PT, R13, R10, PT ;  /* 0x0000000a0d00720b */ /* 0x000fe40003f2e000 */
[----:B------:R-:W-:Y:S01]  /*3ac0*/  @P2 SEL R16, R19, R16, P0 ;  /* 0x0000001013102207 */ /* 0x000fe20000000000 */
[----:B------:R-:W-:Y:S10]  /*3ad0*/  @P3 BRA `(.L_x_535) ;  /* 0x0000000000203947 */ /* 0x000ff40003800000 */
[----:B------:R-:W-:-:S05]  /*3ae0*/  IMAD.MOV.U32 R11, RZ, RZ, 0x500 ;  /* 0x00000500ff0b7424 */ /* 0x000fca00078e00ff */
[----:B------:R-:W2:Y:S01]  /*3af0*/  ATOMG.E.ADD.STRONG.GPU PT, R4, desc[UR10][R8.64], R11 ;  /* 0x8000000b080479a8 */ /* 0x000ea200081ef10a */
[----:B------:R-:W1:Y:S01]  /*3b00*/  S2UR UR5, SR_CgaCtaId ;  /* 0x00000000000579c3 */ /* 0x000e620000008800 */
[----:B------:R-:W-:Y:S02]  /*3b10*/  UMOV UR4, 0x400 ;  /* 0x0000040000047882 */ /* 0x000fe40000000000 */
[----:B-1----:R-:W-:-:S06]  /*3b20*/  ULEA UR4, UR5, UR4, 0x18 ;  /* 0x0000000405047291 */ /* 0x002fcc000f8ec0ff */
[----:B------:R-:W-:Y:S02]  /*3b30*/  IMAD.U32 R7, RZ, RZ, UR4 ;  /* 0x00000004ff077e24 */ /* 0x000fe4000f8e00ff */
[----:B--2---:R-:W-:-:S05]  /*3b40*/  VIADD R4, R4, UR6 ;  /* 0x0000000604047c36 */ /* 0x004fca0008000000 */
[----:B------:R1:W-:Y:S02]  /*3b50*/  STS [R7+0x98], R4 ;  /* 0x0000980407007388 */ /* 0x0003e40000000800 */
.L_x_535:
[----:B0-----:R-:W-:Y:S05]  /*3b60*/  BSYNC.RECONVERGENT B2 ;  /* 0x0000000000027941 */ /* 0x001fea0003800200 */
.L_x_534:
[----:B------:R-:W-:Y:S01]  /*3b70*/  BAR.SYNC.DEFER_BLOCKING 0x0 ;  /* 0x0000000000007b1d */ /* 0x000fe20000010000 */
[----:B------:R-:W-:Y:S01]  /*3b80*/  @P1 ISETP.GE.U32.AND P0, PT, R17, R12, PT ;  /* 0x0000000c1100120c */ /* 0x000fe20003f06070 */
[----:B-1----:R-:W-:-:S03]  /*3b90*/  IMAD.U32 R4, RZ, RZ, UR7 ;  /* 0x00000007ff047e24 */ /* 0x002fc6000f8e00ff */
[----:B------:R-:W-:-:S04]  /*3ba0*/  @P1 ISETP.GE.AND.EX P0, PT, R16, R15, PT, P0 ;  /* 0x0000000f1000120c */ /* 0x000fc80003f06300 */
[----:B------:R-:W-:-:S04]  /*3bb0*/  @P1 FSETP.LT.OR P0, PT, R10, R13, !P0 ;  /* 0x0000000d0a00120b */ /* 0x000fc80004701400 */
[----:B------:R-:W-:Y:S02]  /*3bc0*/  @P1 FSEL R10, R13, R10, P0 ;  /* 0x0000000a0d0a1208 */ /* 0x000fe40000000000 */
[----:B------:R-:W-:Y:S02]  /*3bd0*/  @P1 SEL R12, R17, R12, P0 ;  /* 0x0000000c110c1207 */ /* 0x000fe40000000000 */
[----:B-----5:R-:W-:Y:S02]  /*3be0*/  FSETP.GEU.AND P2, PT, R10, R3, PT ;  /* 0x000000030a00720b */ /* 0x020fe40003f4e000 */
[----:B------:R-:W-:Y:S01]  /*3bf0*/  @P1 SEL R15, R16, R15, P0 ;  /* 0x0000000f100f1207 */ /* 0x000fe20000000000 */
[----:B------:R-:W0:Y:S10]  /*3c00*/  LDS R11, [R7+0x98] ;  /* 0x00009800070b7984 */ /* 0x000e340000000800 */
        /* <DEDUP_REMOVED lines=8> */
[----:B------:R-:W-:Y:S02]  /*3c90*/  IMAD.MOV.U32 R23, RZ, RZ, R6 ;  /* 0x000000ffff177224 */ /* 0x000fe400078e0006 */
[----:B0-----:R-:W-:-:S05]  /*3ca0*/  VIADD R13, R11, 0x500 ;  /* 0x000005000b0d7836 */ /* 0x001fca0000000000 */
[----:B------:R-:W-:-:S13]  /*3cb0*/  ISETP.GT.AND P0, PT, R13, R4, PT ;  /* 0x000000040d00720c */ /* 0x000fda0003f04270 */
[----:B------:R-:W-:Y:S05]  /*3cc0*/  @!P0 BRA `(.L_x_536) ;  /* 0xfffffff800d08947 */ /* 0x000fea000383ffff */
[----:B------:R-:W-:Y:S05]  /*3cd0*/  BSYNC.RECONVERGENT B1 ;  /* 0x0000000000017941 */ /* 0x000fea0003800200 */
.L_x_533:
[----:B------:R-:W-:Y:S01]  /*3ce0*/  ISETP.GE.AND P0, PT, R11, R4, PT ;  /* 0x000000040b00720c */ /* 0x000fe20003f06270 */
[----:B------:R-:W0:Y:S01]  /*3cf0*/  LDCU.64 UR6, c[0x0][0x388] ;  /* 0x00007100ff0677ac */ /* 0x000e220008000a00 */
[----:B------:R-:W-:Y:S01]  /*3d00*/  BSSY.RECONVERGENT B1, `(.L_x_530) ;  /* 0x0000097000017945 */ /* 0x000fe20003800200 */
[----:B------:R-:W1:Y:S10]  /*3d10*/  LDCU.64 UR4, c[0x0][0x388] ;  /* 0x00007100ff0477ac */ /* 0x000e740008000a00 */
[----:B------:R-:W-:Y:S05]  /*3d20*/  @P0 BRA `(.L_x_537) ;  /* 0x0000000800500947 */ /* 0x000fea0003800000 */
[----:B------:R-:W-:-:S05]  /*3d30*/  IMAD.IADD R7, R4, 0x1, -R11 ;  /* 0x0000000104077824 */ /* 0x000fca00078e0a0b */
[----:B------:R-:W-:-:S13]  /*3d40*/  ISETP.GE.AND P0, PT, R2, R7, PT ;  /* 0x000000070200720c */ /* 0x000fda0003f06270 */
[----:B------:R-:W-:Y:S05]  /*3d50*/  @P0 BRA `(.L_x_537) ;  /* 0x0000000800440947 */ /* 0x000fea0003800000 */
[----:B------:R-:W-:Y:S01]  /*3d60*/  LOP3.LUT R8, RZ, R2, RZ, 0x33, !PT ;  /* 0x00000002ff087212 */ /* 0x000fe200078e33ff */
[----:B------:R-:W-:Y:S03]  /*3d70*/  BSSY.RECONVERGENT B2, `(.L_x_538) ;  /* 0x000002a000027945 */ /* 0x000fe60003800200 */
[----:B------:R-:W-:-:S04]  /*3d80*/  IADD3 R14, PT, PT, -R11, R4, R8 ;  /* 0x000000040b0e7210 */ /* 0x000fc80007ffe108 */
[----:B------:R-:W-:-:S04]  /*3d90*/  LOP3.LUT R4, R14, 0x300, RZ, 0xc0, !PT ;  /* 0x000003000e047812 */ /* 0x000fc800078ec0ff */
[----:B------:R-:W-:Y:S01]  /*3da0*/  ISETP.NE.AND P0, PT, R4, 0x300, PT ;  /* 0x000003000400780c */ /* 0x000fe20003f05270 */
[----:B------:R-:W-:-:S12]  /*3db0*/  IMAD.MOV.U32 R4, RZ, RZ, R2 ;  /* 0x000000ffff047224 */ /* 0x000fd800078e0002 */
[----:B------:R-:W-:Y:S05]  /*3dc0*/  @!P0 BRA `(.L_x_539) ;  /* 0x0000000000908947 */ /* 0x000fea0003800000 */
[----:B------:R-:W2:Y:S01]  /*3dd0*/  LDC.64 R8, c[0x0][0x380] ;  /* 0x0000e000ff087b82 */ /* 0x000ea20000000a00 */
[----:B------:R-:W-:Y:S01]  /*3de0*/  LEA.HI R4, R14, 0x1, RZ, 0x18 ;  /* 0x000000010e047811 */ /* 0x000fe200078fc0ff */
[----:B------:R-:W-:-:S03]  /*3df0*/  IMAD.IADD R15, R2, 0x1, R11 ;  /* 0x00000001020f7824 */ /* 0x000fc600078e020b */
[----:B------:R-:W-:Y:S01]  /*3e00*/  LOP3.LUT R10, R4, 0x3, RZ, 0xc0, !PT ;  /* 0x00000003040a7812 */ /* 0x000fe200078ec0ff */
[----:B------:R-:W-:-:S04]  /*3e10*/  IMAD.MOV.U32 R4, RZ, RZ, R2 ;  /* 0x000000ffff047224 */ /* 0x000fc800078e0002 */
[----:B------:R-:W-:-:S07]  /*3e20*/  IMAD.MOV R10, RZ, RZ, -R10 ;  /* 0x000000ffff0a7224 */ /* 0x000fce00078e0a0a */
.L_x_542:
[----:B--2---:R-:W-:-:S06]  /*3e30*/  IMAD.WIDE R12, R15, 0x4, R8 ;  /* 0x000000040f0c7825 */ /* 0x004fcc00078e0208 */
[----:B------:R-:W2:Y:S01]  /*3e40*/  LDG.E R13, desc[UR10][R12.64] ;  /* 0x0000000a0c0d7981 */ /* 0x000ea2000c1e1900 */
[C---:B-1----:R-:W-:Y:S01]  /*3e50*/  IADD3 R19, P1, PT, R15.reuse, UR4, RZ ;  /* 0x000000040f137c10 */ /* 0x042fe2000ff3e0ff */
[----:B------:R-:W-:Y:S01]  /*3e60*/  VIADD R10, R10, 0x1 ;  /* 0x000000010a0a7836 */ /* 0x000fe20000000000 */
[----:B------:R-:W-:Y:S01]  /*3e70*/  BSSY.RECONVERGENT B3, `(.L_x_540) ;  /* 0x0000016000037945 */ /* 0x000fe20003800200 */
[----:B------:R-:W-:Y:S01]  /*3e80*/  IMAD.MOV.U32 R16, RZ, RZ, R5 ;  /* 0x000000ffff107224 */ /* 0x000fe200078e0005 */
[----:B------:R-:W-:Y:S01]  /*3e90*/  LEA.HI.X.SX32 R20, R15, UR5, 0x1, P1 ;  /* 0x000000050f147c11 */ /* 0x000fe200088f0eff */
[----:B------:R-:W-:Y:S01]  /*3ea0*/  IMAD.MOV.U32 R17, RZ, RZ, R6 ;  /* 0x000000ffff117224 */ /* 0x000fe200078e0006 */
[----:B------:R-:W-:Y:S01]  /*3eb0*/  ISETP.NE.AND P2, PT, R10, RZ, PT ;  /* 0x000000ff0a00720c */ /* 0x000fe20003f45270 */
[----:B------:R-:W-:Y:S02]  /*3ec0*/  IMAD.MOV.U32 R18, RZ, RZ, R3 ;  /* 0x000000ffff127224 */ /* 0x000fe400078e0003 */
        /* <DEDUP_REMOVED lines=16> */
.L_x_541:
[----:B0-----:R-:W-:Y:S05]  /*3fd0*/  BSYNC.RECONVERGENT B3 ;  /* 0x0000000000037941 */ /* 0x001fea0003800200 */
.L_x_540:
[----:B------:R-:W-:Y:S02]  /*3fe0*/  VIADD R4, R4, 0x100 ;  /* 0x0000010004047836 */ /* 0x000fe40000000000 */
[----:B------:R-:W-:Y:S01]  /*3ff0*/  VIADD R15, R15, 0x100 ;  /* 0x000001000f0f7836 */ /* 0x000fe20000000000 */
[----:B------:R-:W-:Y:S06]  /*4000*/  @P2 BRA `(.L_x_542) ;  /* 0xfffffffc00882947 */ /* 0x000fec000383ffff */
.L_x_539:
[----:B01----:R-:W-:Y:S05]  /*4010*/  BSYNC.RECONVERGENT B2 ;  /* 0x0000000000027941 */ /* 0x003fea0003800200 */
.L_x_538:
[----:B------:R-:W-:-:S13]  /*4020*/  ISETP.GE.U32.AND P0, PT, R14, 0x300, PT ;  /* 0x000003000e00780c */ /* 0x000fda0003f06070 */
[----:B------:R-:W-:Y:S05]  /*4030*/  @!P0 BRA `(.L_x_537) ;  /* 0x00000004008c8947 */ /* 0x000fea0003800000 */
[----:B------:R-:W0:Y:S01]  /*4040*/  LDC.64 R8, c[0x0][0x380] ;  /* 0x0000e000ff087b82 */ /* 0x000e220000000a00 */
[----:B------:R-:W-:-:S04]  /*4050*/  IMAD.IADD R11, R4, 0x1, R11 ;  /* 0x00000001040b7824 */ /* 0x000fc800078e020b */
[C---:B------:R-:W-:Y:S02]  /*4060*/  VIADD R20, R11.reuse, 0x100 ;  /* 0x000001000b147836 */ /* 0x040fe40000000000 */
[C---:B------:R-:W-:Y:S02]  /*4070*/  VIADD R19, R11.reuse, 0x200 ;  /* 0x000002000b137836 */ /* 0x040fe40000000000 */
[----:B------:R-:W-:Y:S01]  /*4080*/  VIADD R18, R11, 0x300 ;  /* 0x000003000b127836 */ /* 0x000fe20000000000 */
[----:B0-----:R-:W-:-:S05]  /*4090*/  IADD3 R8, P0, PT, R8, 0x800, RZ ;  /* 0x0000080008087810 */ /* 0x001fca0007f1e0ff */
[----:B------:R-:W-:-:S08]  /*40a0*/  IMAD.X R9, RZ, RZ, R9, P0 ;  /* 0x000000ffff097224 */ /* 0x000fd000000e0609 */
.L_x_551:
[----:B------:R-:W-:-:S05]  /*40b0*/  IMAD.WIDE R14, R11, 0x4, R8 ;  /* 0x000000040b0e7825 */ /* 0x000fca00078e0208 */
[----:B------:R-:W2:Y:S04]  /*40c0*/  LDG.E R24, desc[UR10][R14.64+-0x800] ;  /* 0xfff8000a0e187981 */ /* 0x000ea8000c1e1900 */
[----:B------:R0:W5:Y:S04]  /*40d0*/  LDG.E R26, desc[UR10][R14.64+-0x400] ;  /* 0xfffc000a0e1a7981 */ /* 0x000168000c1e1900 */
        /* <DEDUP_REMOVED lines=21> */
.L_x_544:
[----:B------:R-:W-:Y:S05]  /*4230*/  BSYNC.RECONVERGENT B2 ;  /* 0x0000000000027941 */ /* 0x000fea0003800200 */
.L_x_543:
        /* <DEDUP_REMOVED lines=19> */
.L_x_546:
[----:B------:R-:W-:Y:S05]  /*4370*/  BSYNC.RECONVERGENT B2 ;  /* 0x0000000000027941 */ /* 0x000fea0003800200 */
.L_x_545:
[----:B------:R-:W-:Y:S01]  /*4380*/  FSETP.GEU.AND P0, PT, R3, R10, PT ;  /* 0x0000000a0300720b */ /* 0x000fe20003f0e000 */
[----:B------:R-:W-:Y:S01]  /*4390*/  BSSY.RECONVERGENT B2, `(.L_x_547) ;  /* 0x0000013000027945 */ /* 0x000fe20003800200 */
[C---:B------:R-:W-:Y:S01]  /*43a0*/  IADD3 R16, P1, PT, R19.reuse, UR6, RZ ;  /* 0x0000000613107c10 */ /* 0x040fe2000ff3e0ff */
        /* <DEDUP_REMOVED lines=17> */
.L_x_548:
[----:B------:R-:W-:Y:S05]  /*44c0*/  BSYNC.RECONVERGENT B2 ;  /* 0x0000000000027941 */ /* 0x000fea0003800200 */
.L_x_547:
        /* <DEDUP_REMOVED lines=18> */
.L_x_550:
[----:B------:R-:W-:Y:S05]  /*45f0*/  BSYNC.RECONVERGENT B2 ;  /* 0x0000000000027941 */ /* 0x000fea0003800200 */
.L_x_549:
[----:B------:R-:W-:Y:S02]  /*4600*/  VIADD R4, R4, 0x400 ;  /* 0x0000040004047836 */ /* 0x000fe40000000000 */
[----:B------:R-:W-:Y:S02]  /*4610*/  VIADD R20, R20, 0x400 ;  /* 0x0000040014147836 */ /* 0x000fe40000000000 */
[----:B------:R-:W-:Y:S01]  /*4620*/  VIADD R19, R19, 0x400 ;  /* 0x0000040013137836 */ /* 0x000fe20000000000 */
[----:B------:R-:W-:Y:S01]  /*4630*/  ISETP.GE.AND P0, PT, R4, R7, PT ;  /* 0x000000070400720c */ /* 0x000fe20003f06270 */
[----:B------:R-:W-:Y:S02]  /*4640*/  VIADD R18, R18, 0x400 ;  /* 0x0000040012127836 */ /* 0x000fe40000000000 */
[----:B------:R-:W-:-:S10]  /*4650*/  VIADD R11, R11, 0x400 ;  /* 0x000004000b0b7836 */ /* 0x000fd40000000000 */
[----:B------:R-:W-:Y:S05]  /*4660*/  @!P0 BRA `(.L_x_551) ;  /* 0xfffffff800908947 */ /* 0x000fea000383ffff */
.L_x_537:
[----:B01----:R-:W-:Y:S05]  /*4670*/  BSYNC.RECONVERGENT B1 ;  /* 0x0000000000017941 */ /* 0x003fea0003800200 */
.L_x_530:
        /* <DEDUP_REMOVED lines=31> */
.L_x_553:
[----:B------:R-:W-:Y:S05]  /*4870*/  BSYNC.RECONVERGENT B1 ;  /* 0x0000000000017941 */ /* 0x000fea0003800200 */
.L_x_552:
        /* <DEDUP_REMOVED lines=24> */
.L_x_555:
[----:B------:R-:W-:Y:S05]  /*4a00*/  BSYNC.RECONVERGENT B1 ;  /* 0x0000000000017941 */ /* 0x000fea0003800200 */
.L_x_554:
[----:B---3--:R3:W4:Y:S01]  /*4a10*/  SHFL.DOWN PT, R10, R3, 0x4, 0x1f ;  /* 0x08801f00030a7f89 */ /* 0x00872200000e0000 */
[----:B------:R-:W-:Y:S01]  /*4a20*/  BSSY.RECONVERGENT B1, `(.L_x_556) ;  /* 0x0000017000017945 */ /* 0x000fe20003800200 */
[----:B0-----:R-:W-:Y:S02]  /*4a30*/  IMAD.MOV.U32 R4, RZ, RZ, R3 ;  /* 0x000000ffff047224 */ /* 0x001fe400078e0003 */
[----:B------:R3:W0:Y:S01]  /*4a40*/  SHFL.DOWN PT, R12, R5, 0x4, 0x1f ;  /* 0x08801f00050c7f89 */ /* 0x00062200000e0000 */
[----:B--2---:R-:W-:Y:S02]  /*4a50*/  IMAD.MOV.U32 R6, RZ, RZ, R5 ;  /* 0x000000ffff067224 */ /* 0x004fe400078e0005 */
[----:B------:R-:W-:Y:S01]  /*4a60*/  IMAD.MOV.U32 R7, RZ, RZ, R8 ;  /* 0x000000ffff077224 */ /* 0x000fe200078e0008 */
[----:B------:R3:W2:Y:S01]  /*4a70*/  SHFL.DOWN PT, R9, R8, 0x4, 0x1f ;  /* 0x08801f0008097f89 */ /* 0x0006a200000e0000 */
        /* <DEDUP_REMOVED lines=17> */
.L_x_557:
[----:B------:R-:W-:Y:S05]  /*4b90*/  BSYNC.RECONVERGENT B1 ;  /* 0x0000000000017941 */ /* 0x000fea0003800200 */
.L_x_556:
[----:B-1----:R1:W0:Y:S01]  /*4ba0*/  SHFL.DOWN PT, R11, R4, 0x8, 0x1f ;  /* 0x09001f00040b7f89 */ /* 0x00222200000e0000 */
[----:B------:R-:W-:Y:S01]  /*4bb0*/  BSSY.RECONVERGENT B1, `(.L_x_558) ;  /* 0x0000017000017945 */ /* 0x000fe20003800200 */
[----:B---3--:R-:W-:Y:S02]  /*4bc0*/  IMAD.MOV.U32 R3, RZ, RZ, R4 ;  /* 0x000000ffff037224 */ /* 0x008fe400078e0004 */
[----:B------:R1:W3:Y:S01]  /*4bd0*/  SHFL.DOWN PT, R13, R6, 0x8, 0x1f ;  /* 0x09001f00060d7f89 */ /* 0x0002e200000e0000 */
[----:B------:R-:W-:Y:S02]  /*4be0*/  IMAD.MOV.U32 R5, RZ, RZ, R6 ;  /* 0x000000ffff057224 */ /* 0x000fe400078e0006 */
[----:B--2---:R-:W-:Y:S01]  /*4bf0*/  IMAD.MOV.U32 R9, RZ, RZ, R7 ;  /* 0x000000ffff097224 */ /* 0x004fe200078e0007 */
[----:B------:R1:W2:Y:S01]  /*4c00*/  SHFL.DOWN PT, R8, R7, 0x8, 0x1f ;  /* 0x09001f0007087f89 */ /* 0x0002a200000e0000 */
[----:B------:R-:W-:Y:S05]  /*4c10*/  @P4 BRA `(.L_x_559) ;  /* 0x0000000000404947 */ /* 0x000fea0003800000 */
[----:B0-----:R-:W-:Y:S01]  /*4c20*/  FSETP.GEU.AND P0, PT, R4, R11, PT ;  /* 0x0000000b0400720b */ /* 0x001fe20003f0e000 */
[----:B------:R-:W-:Y:S02]  /*4c30*/  IMAD.MOV.U32 R3, RZ, RZ, R11 ;  /* 0x000000ffff037224 */ /* 0x000fe400078e000b */
[----:B---3--:R-:W-:Y:S02]  /*4c40*/  IMAD.MOV.U32 R5, RZ, RZ, R13 ;  /* 0x000000ffff057224 */ /* 0x008fe400078e000d */
        /* <DEDUP_REMOVED lines=13> */
.L_x_559:
[----:B------:R-:W-:Y:S05]  /*4d20*/  BSYNC.RECONVERGENT B1 ;  /* 0x0000000000017941 */ /* 0x000fea0003800200 */
.L_x_558:
[----:B-1----:R1:W1:Y:S01]  /*4d30*/  SHFL.DOWN PT, R4, R3, 0x10, 0x1f ;  /* 0x0a001f0003047f89 */ /* 0x00226200000e0000 */
[----:B------:R-:W-:Y:S01]  /*4d40*/  BSSY.RECONVERGENT B1, `(.L_x_560) ;  /* 0x0000017000017945 */ /* 0x000fe20003800200 */
[----:B------:R-:W-:Y:S02]  /*4d50*/  IMAD.MOV.U32 R6, RZ, RZ, R3 ;  /* 0x000000ffff067224 */ /* 0x000fe400078e0003 */
[----:B----4-:R4:W1:Y:S01]  /*4d60*/  SHFL.DOWN PT, R10, R5, 0x10, 0x1f ;  /* 0x0a001f00050a7f89 */ /* 0x01086200000e0000 */
[----:B------:R-:W-:Y:S02]  /*4d70*/  IMAD.MOV.U32 R7, RZ, RZ, R5 ;  /* 0x000000ffff077224 */ /* 0x000fe400078e0005 */
[----:B--2---:R-:W-:Y:S01]  /*4d80*/  IMAD.MOV.U32 R8, RZ, RZ, R9 ;  /* 0x000000ffff087224 */ /* 0x004fe200078e0009 */
[----:B0-----:R4:W0:Y:S01]  /*4d90*/  SHFL.DOWN PT, R12, R9, 0x10, 0x1f ;  /* 0x0a001f00090c7f89 */ /* 0x00182200000e0000 */
        /* <DEDUP_REMOVED lines=17> */
.L_x_561:
[----:B------:R-:W-:Y:S05]  /*4eb0*/  BSYNC.RECONVERGENT B1 ;  /* 0x0000000000017941 */ /* 0x000fea0003800200 */
.L_x_560:
[----:B------:R-:W-:Y:S04]  /*4ec0*/  BSSY.RECONVERGENT B1, `(.L_x_562) ;  /* 0x000000c000017945 */ /* 0x000fe80003800200 */
[----:B------:R-:W-:Y:S05]  /*4ed0*/  @P2 BRA `(.L_x_563) ;  /* 0x0000000000282947 */ /* 0x000fea0003800000 */
[----:B----4-:R-:W2:Y:S01]  /*4ee0*/  S2R R5, SR_CgaCtaId ;  /* 0x0000000000057919 */ /* 0x010ea20000008800 */
[----:B-1----:R-:W-:Y:S02]  /*4ef0*/  MOV R4, 0x400 ;  /* 0x0000040000047802 */ /* 0x002fe40000000f00 */
[----:B------:R-:W-:-:S04]  /*4f00*/  SHF.R.U32.HI R3, RZ, 0x1, R2 ;  /* 0x00000001ff037819 */ /* 0x000fc80000011602 */
[----:B------:R-:W-:Y:S02]  /*4f10*/  LOP3.LUT R3, R3, 0x1f0, RZ, 0xc0, !PT ;  /* 0x000001f003037812 */ /* 0x000fe400078ec0ff */
[----:B--2---:R-:W-:Y:S01]  /*4f20*/  LEA R4, R5, R4, 0x18 ;  /* 0x0000000405047211 */ /* 0x004fe200078ec0ff */
[----:B------:R-:W-:-:S04]  /*4f30*/  IMAD.MOV.U32 R5, RZ, RZ, R8 ;  /* 0x000000ffff057224 */ /* 0x000fc800078e0008 */
[----:B------:R-:W-:Y:S02]  /*4f40*/  IMAD.IADD R3, R3, 0x1, R4 ;  /* 0x0000000103037824 */ /* 0x000fe400078e0204 */
[----:B------:R-:W-:-:S03]  /*4f50*/  IMAD.MOV.U32 R4, RZ, RZ, R7 ;  /* 0x000000ffff047224 */ /* 0x000fc600078e0007 */
[----:B------:R2:W-:Y:S04]  /*4f60*/  STS [R3+0x8], R6 ;  /* 0x0000080603007388 */ /* 0x0005e80000000800 */
[----:B------:R2:W-:Y:S02]  /*4f70*/  STS.64 [R3+0x10], R4 ;  /* 0x0000100403007388 */ /* 0x0005e40000000a00 */
.L_x_563:
[----:B------:R-:W-:Y:S05]  /*4f80*/  BSYNC.RECONVERGENT B1 ;  /* 0x0000000000017941 */ /* 0x000fea0003800200 */
.L_x_562:
        /* <DEDUP_REMOVED lines=27> */
.L_x_565:
[----:B------:R-:W-:Y:S05]  /*5140*/  BSYNC.RECONVERGENT B1 ;  /* 0x0000000000017941 */ /* 0x000fea0003800200 */
.L_x_564:
        /* <DEDUP_REMOVED lines=27> */
.L_x_567:
[----:B------:R-:W-:Y:S05]  /*5300*/  BSYNC.RECONVERGENT B1 ;  /* 0x0000000000017941 */ /* 0x000fea0003800200 */
.L_x_566:
        /* <DEDUP_REMOVED lines=17> */
.L_x_569:
[----:B------:R-:W-:Y:S05]  /*5420*/  BSYNC.RECONVERGENT B1 ;  /* 0x0000000000017941 */ /* 0x000fea0003800200 */
.L_x_568:
        /* <DEDUP_REMOVED lines=17> */
.L_x_571:
[----:B------:R-:W-:Y:S05]  /*5540*/  BSYNC.RECONVERGENT B1 ;  /* 0x0000000000017941 */ /* 0x000fea0003800200 */
.L_x_570:
        /* <DEDUP_REMOVED lines=17> */
.L_x_573:
[----:B------:R-:W-:Y:S05]  /*5660*/  BSYNC.RECONVERGENT B1 ;  /* 0x0000000000017941 */ /* 0x000fea0003800200 */
.L_x_572:
        /* <DEDUP_REMOVED lines=17> */
.L_x_575:
[----:B------:R-:W-:Y:S05]  /*5780*/  BSYNC.RECONVERGENT B1 ;  /* 0x0000000000017941 */ /* 0x000fea0003800200 */
.L_x_574:
        /* <DEDUP_REMOVED lines=16> */
.L_x_493:
[----:B------:R-:W-:Y:S05]  /*5890*/  BSYNC.RECONVERGENT B0 ;  /* 0x0000000000007941 */ /* 0x000fea0003800200 */
.L_x_460:
[----:B------:R-:W-:Y:S05]  /*58a0*/  @P2 EXIT ;  /* 0x000000000000294d */ /* 0x000fea0003800000 */
[----:B-1234-:R-:W1:Y:S01]  /*58b0*/  LDC.64 R2, c[0x0][0x390] ;  /* 0x0000e400ff027b82 */ /* 0x01ee620000000a00 */
[----:B0-----:R-:W-:Y:S02]  /*58c0*/  IMAD.MOV.U32 R9, RZ, RZ, R8 ;  /* 0x000000ffff097224 */ /* 0x001fe400078e0008 */
[----:B------:R-:W-:Y:S02]  /*58d0*/  IMAD.MOV.U32 R8, RZ, RZ, R7 ;  /* 0x000000ffff087224 */ /* 0x000fe400078e0007 */
[----:B-1----:R-:W-:-:S05]  /*58e0*/  IMAD.WIDE.U32 R2, R0, 0x10, R2 ;  /* 0x0000001000027825 */ /* 0x002fca00078e0002 */
[----:B------:R-:W-:Y:S04]  /*58f0*/  STG.E.64 desc[UR10][R2.64+0x8], R8 ;  /* 0x0000080802007986 */ /* 0x000fe8000c101b0a */
[----:B------:R-:W-:Y:S01]  /*5900*/  STG.E desc[UR10][R2.64], R6 ;  /* 0x0000000602007986 */ /* 0x000fe2000c10190a */
[----:B------:R-:W-:Y:S05]  /*5910*/  EXIT ;  /* 0x000000000000794d */ /* 0x000fea0003800000 */
.L_x_576:
        /* <DEDUP_REMOVED lines=14> */
.L_x_1541:


//--------------------- .text._ZN6thrust24THRUST_300001_SM_1000_NS8cuda_cub4core6detail13_kernel_agentINS1_8__reduce11ReduceAgentINS0_12zip_iteratorIN4cuda3std3__45tupleIJNS0_10device_ptrIfEENS0_17counting_iteratorIlNS0_11use_defaultESF_SF_EEEEEEEPNSB_IJflEEESJ_iNS1_9__extrema9arg_max_fIflNSA_4lessIfEEEEEEJSI_SK_iSP_EEEvDpT0_ --------------------------
	.section	.text._ZN6thrust24THRUST_300001_SM_1000_NS8cuda_cub4core6detail13_kernel_agentINS1_8__reduce11ReduceAgentINS0_12zip_iteratorIN4cuda3std3__45tupleIJNS0_10device_ptrIfEENS0_17counting_iteratorIlNS0_11use_defaultESF_SF_EEEEEEEPNSB_IJflEEESJ_iNS1_9__extrema9arg_max_fIflNSA_4lessIfEEEEEEJSI_SK_iSP_EEEvDpT0_,"ax",@progbits
	.align	128
        .global         _ZN6thrust24THRUST_300001_SM_1000_NS8cuda_cub4core6detail13_kernel_agentINS1_8__reduce11ReduceAgentINS0_12zip_iteratorIN4cuda3std3__45tupleIJNS0_10device_ptrIfEENS0_17counting_iteratorIlNS0_11use_defaultESF_SF_EEEEEEEPNSB_IJflEEESJ_iNS1_9__extrema9arg_max_fIflNSA_4lessIfEEEEEEJSI_SK_iSP_EEEvDpT0_
        .type           _ZN6thrust24THRUST_300001_SM_1000_NS8cuda_cub4core6detail13_kernel_agentINS1_8__reduce11ReduceAgentINS0_12zip_iteratorIN4cuda3std3__45tupleIJNS0_10device_ptrIfEENS0_17counting_iteratorIlNS0_11use_defaultESF_SF_EEEEEEEPNSB_IJflEEESJ_iNS1_9__extrema9arg_max_fIflNSA_4lessIfEEEEEEJSI_SK_iSP_EEEvDpT0_,@function
        .size           _ZN6thrust24THRUST_300001_SM_1000_NS8cuda_cub4core6detail13_kernel_agentINS1_8__reduce11ReduceAgentINS0_12zip_iteratorIN4cuda3std3__45tupleIJNS0_10device_ptrIfEENS0_17counting_iteratorIlNS0_11use_defaultESF_SF_EEEEEEEPNSB_IJflEEESJ_iNS1_9__extrema9arg_max_fIflNSA_4lessIfEEEEEEJSI_SK_iSP_EEEvDpT0_,(.L_x_1542 - _ZN6thrust24THRUST_300001_SM_1000_NS8cuda_cub4core6detail13_kernel_agentINS1_8__reduce11ReduceAgentINS0_12zip_iteratorIN4cuda3std3__45tupleIJNS0_10device_ptrIfEENS0_17counting_iteratorIlNS0_11use_defaultESF_SF_EEEEEEEPNSB_IJflEEESJ_iNS1_9__extrema9arg_max_fIflNSA_4lessIfEEEEEEJSI_SK_iSP_EEEvDpT0_)
        .other          _ZN6thrust24THRUST_300001_SM_1000_NS8cuda_cub4core6detail13_kernel_agentINS1_8__reduce11ReduceAgentINS0_12zip_iteratorIN4cuda3std3__45tupleIJNS0_10device_ptrIfEENS0_17counting_iteratorIlNS0_11use_defaultESF_SF_EEEEEEEPNSB_IJflEEESJ_iNS1_9__extrema9arg_max_fIflNSA_4lessIfEEEEEEJSI_SK_iSP_EEEvDpT0_,@"STO_CUDA_ENTRY STV_DEFAULT"
_ZN6thrust24THRUST_300001_SM_1000_NS8cuda_cub4core6detail13_kernel_agentINS1_8__reduce11ReduceAgentINS0_12zip_iteratorIN4cuda3std3__45tupleIJNS0_10device_ptrIfEENS0_17counting_iteratorIlNS0_11use_defaultESF_SF_EEEEEEEPNSB_IJflEEESJ_iNS1_9__extrema9arg_max_fIflNSA_4lessIfEEEEEEJSI_SK_iSP_EEEvDpT0_:
.text._ZN6thrust24THRUST_300001_SM_1000_NS8cuda_cub4core6detail13_kernel_agentINS1_8__reduce11ReduceAgentINS0_12zip_iteratorIN4cuda3std3__45tupleIJNS0_10device_ptrIfEENS0_17counting_iteratorIlNS0_11use_defaultESF_SF_EEEEEEEPNSB_IJflEEESJ_iNS1_9__extrema9arg_max_fIflNSA_4lessIfEEEEEEJSI_SK_iSP_EEEvDpT0_:
        /* <DEDUP_REMOVED lines=23> */
.L_x_580:
[----:B0-----:R-:W-:Y:S05]  /*0170*/  BSYNC.RECONVERGENT B1 ;  /* 0x0000000000017941 */ /* 0x001fea0003800200 */
.L_x_579:
        /* <DEDUP_REMOVED lines=17> */
.L_x_587:
        /* <DEDUP_REMOVED lines=24> */
.L_x_586:
[----:B------:R-:W-:Y:S05]  /*0410*/  BSYNC.RECONVERGENT B3 ;  /* 0x0000000000037941 */ /* 0x000fea0003800200 */
.L_x_585:
[----:B------:R-:W-:Y:S01]  /*0420*/  IADD3 R5, P0, PT, R5, 0x100, RZ ;  /* 0x0000010005057810 */ /* 0x000fe20007f1e0ff */
[----:B------:R-:W-:Y:S02]  /*0430*/  VIADD R9, R9, 0x100 ;  /* 0x0000010009097836 */ /* 0x000fe40000000000 */
[----:B------:R-:W-:Y:S02]  /*0440*/  IMAD.X R3, RZ, RZ, R3, P3 ;  /* 0x000000ffff037224 */ /* 0x000fe400018e0603 */
[----:B------:R-:W-:Y:S01]  /*0450*/  IMAD.X R10, RZ, RZ, R10, P0 ;  /* 0x000000ffff0a7224 */ /* 0x000fe200000e060a */
[----:B------:R-:W-:Y:S07]  /*0460*/  @P2 BRA `(.L_x_587) ;  /* 0xfffffffc00882947 */ /* 0x000fee000383ffff */
.L_x_584:
[----:B------:R-:W-:Y:S05]  /*0470*/  BSYNC.RECONVERGENT B2 ;  /* 0x0000000000027941 */ /* 0x000fea0003800200 */
.L_x_583:
[----:B------:R-:W-:-:S13]  /*0480*/  ISETP.GE.U32.AND P0, PT, R11, 0x300, PT ;  /* 0x000003000b00780c */ /* 0x000fda0003f06070 */
[----:B------:R-:W-:Y:S05]  /*0490*/  @!P0 BRA `(.L_x_582) ;  /* 0x00000004007c8947 */ /* 0x000fea0003800000 */
[----:B------:R-:W0:Y:S01]  /*04a0*/  LDC.64 R4, c[0x0][0x380] ;  /* 0x0000e000ff047b82 */ /* 0x000e220000000a00 */
[----:B------:R-:W-:-:S07]  /*04b0*/  VIADD R10, R9, 0x200 ;  /* 0x00000200090a7836 */ /* 0x000fce0000000000 */
[----:B------:R-:W1:Y:S02]  /*04c0*/  LDC.64 R2, c[0x0][0x388] ;  /* 0x0000e200ff027b82 */ /* 0x000e640000000a00 */
.L_x_596:
        /* <DEDUP_REMOVED lines=26> */
.L_x_589:
[----:B------:R-:W-:Y:S05]  /*0670*/  BSYNC.RECONVERGENT B2 ;  /* 0x0000000000027941 */ /* 0x000fea0003800200 */
.L_x_588:
        /* <DEDUP_REMOVED lines=20> */
.L_x_591:
[----:B------:R-:W-:Y:S05]  /*07c0*/  BSYNC.RECONVERGENT B2 ;  /* 0x0000000000027941 */ /* 0x000fea0003800200 */
.L_x_590:
        /* <DEDUP_REMOVED lines=20> */
.L_x_593:
[----:B------:R-:W-:Y:S05]  /*0910*/  BSYNC.RECONVERGENT B2 ;  /* 0x0000000000027941 */ /* 0x000fea0003800200 */
.L_x_592:
        /* <DEDUP_REMOVED lines=18> */
.L_x_595:
[----:B------:R-:W-:Y:S05]  /*0a40*/  BSYNC.RECONVERGENT B2 ;  /* 0x0000000000027941 */ /* 0x000fea0003800200 */
.L_x_594:
[C---:B------:R-:W-:Y:S02]  /*0a50*/  VIADD R9, R10.reuse, 0x200 ;  /* 0x000002000a097836 */ /* 0x040fe40000000000 */
[----:B------:R-:W-:-:S03]  /*0a60*/  VIADD R10, R10, 0x400 ;  /* 0x000004000a0a7836 */ /* 0x000fc60000000000 */
[----:B------:R-:W-:-:S13]  /*0a70*/  ISETP.GE.AND P0, PT, R9, UR5, PT ;  /* 0x0000000509007c0c */ /* 0x000fda000bf06270 */
[----:B------:R-:W-:Y:S05]  /*0a80*/  @!P0 BRA `(.L_x_596) ;  /* 0xfffffff800908947 */ /* 0x000fea000383ffff */
.L_x_582:
[----:B------:R-:W-:Y:S05]  /*0a90*/  BSYNC.RECONVERGENT B1 ;  /* 0x0000000000017941 */ /* 0x000fea0003800200 */
.L_x_581:
        /* <DEDUP_REMOVED lines=31> */
.L_x_599:
[----:B------:R-:W-:Y:S05]  /*0c90*/  BSYNC.RECONVERGENT B1 ;  /* 0x0000000000017941 */ /* 0x000fea0003800200 */
.L_x_598:
        /* <DEDUP_REMOVED lines=27> */
.L_x_601:
[----:B------:R-:W-:Y:S05]  /*0e50*/  BSYNC.RECONVERGENT B1 ;  /* 0x0000000000017941 */ /* 0x000fea0003800200 */
.L_x_600:
        /* <DEDUP_REMOVED lines=24> */
.L_x_603:
[----:B------:R-:W-:Y:S05]  /*0fe0*/  BSYNC.RECONVERGENT B1 ;  /* 0x0000000000017941 */ /* 0x000fea0003800200 */
.L_x_602:
        /* <DEDUP_REMOVED lines=24> */
.L_x_605:
[----:B------:R-:W-:Y:S05]  /*1170*/  BSYNC.RECONVERGENT B1 ;  /* 0x0000000000017941 */ /* 0x000fea0003800200 */
.L_x_604:
        /* <DEDUP_REMOVED lines=24> */
.L_x_607:
[----:B------:R-:W-:Y:S05]  /*1300*/  BSYNC.RECONVERGENT B1 ;  /* 0x0000000000017941 */ /* 0x000fea0003800200 */
.L_x_606:
        /* <DEDUP_REMOVED lines=12> */
.L_x_609:
[----:B------:R-:W-:Y:S05]  /*13d0*/  BSYNC.RECONVERGENT B1 ;  /* 0x0000000000017941 */ /* 0x000fea0003800200 */
.L_x_608:
        /* <DEDUP_REMOVED lines=27> */
.L_x_612:
[----:B------:R-:W-:Y:S05]  /*1590*/  BSYNC.RECONVERGENT B1 ;  /* 0x0000000000017941 */ /* 0x000fea0003800200 */
.L_x_611:
        /* <DEDUP_REMOVED lines=27> */
.L_x_614:
[----:B------:R-:W-:Y:S05]  /*1750*/  BSYNC.RECONVERGENT B1 ;  /* 0x0000000000017941 */ /* 0x000fea0003800200 */
.L_x_613:
        /* <DEDUP_REMOVED lines=17> */
.L_x_616:
[----:B------:R-:W-:Y:S05]  /*1870*/  BSYNC.RECONVERGENT B1 ;  /* 0x0000000000017941 */ /* 0x000fea0003800200 */
.L_x_615:
        /* <DEDUP_REMOVED lines=17> */
.L_x_618:
[----:B------:R-:W-:Y:S05]  /*1990*/  BSYNC.RECONVERGENT B1 ;  /* 0x0000000000017941 */ /* 0x000fea0003800200 */
.L_x_617:
        /* <DEDUP_REMOVED lines=17> */
.L_x_620:
[----:B------:R-:W-:Y:S05]  /*1ab0*/  BSYNC.RECONVERGENT B1 ;  /* 0x0000000000017941 */ /* 0x000fea0003800200 */
.L_x_619:
        /* <DEDUP_REMOVED lines=17> */
.L_x_622:
[----:B------:R-:W-:Y:S05]  /*1bd0*/  BSYNC.RECONVERGENT B1 ;  /* 0x0000000000017941 */ /* 0x000fea0003800200 */
.L_x_621:
        /* <DEDUP_REMOVED lines=18> */
.L_x_597:
        /* <DEDUP_REMOVED lines=41> */
.L_x_624:
[----:B------:R-:W-:Y:S05]  /*1f90*/  BSYNC.RECONVERGENT B1 ;  /* 0x0000000000017941 */ /* 0x000fea0003800200 */
.L_x_623:
        /* <DEDUP_REMOVED lines=24> */
.L_x_626:
[----:B------:R-:W-:Y:S05]  /*2120*/  BSYNC.RECONVERGENT B1 ;  /* 0x0000000000017941 */ /* 0x000fea0003800200 */
.L_x_625:
        /* <DEDUP_REMOVED lines=24> */
.L_x_628:
[----:B------:R-:W-:Y:S05]  /*22b0*/  BSYNC.RECONVERGENT B1 ;  /* 0x0000000000017941 */ /* 0x000fea0003800200 */
.L_x_627:
        /* <DEDUP_REMOVED lines=24> */
.L_x_630:
[----:B------:R-:W-:Y:S05]  /*2440*/  BSYNC.RECONVERGENT B1 ;  /* 0x0000000000017941 */ /* 0x000fea0003800200 */
.L_x_629:
        /* <DEDUP_REMOVED lines=24> */
.L_x_632:
[----:B------:R-:W-:Y:S05]  /*25d0*/  BSYNC.RECONVERGENT B1 ;  /* 0x0000000000017941 */ /* 0x000fea0003800200 */
.L_x_631:
        /* <DEDUP_REMOVED lines=12> */
.L_x_634:
[----:B------:R-:W-:Y:S05]  /*26a0*/  BSYNC.RECONVERGENT B1 ;  /* 0x0000000000017941 */ /* 0x000fea0003800200 */
.L_x_633:
        /* <DEDUP_REMOVED lines=30> */
.L_x_636:
[----:B------:R-:W-:Y:S05]  /*2890*/  BSYNC.RECONVERGENT B1 ;  /* 0x0000000000017941 */ /* 0x000fea0003800200 */
.L_x_635:
        /* <DEDUP_REMOVED lines=27> */
.L_x_638:
[----:B------:R-:W-:Y:S05]  /*2a50*/  BSYNC.RECONVERGENT B1 ;  /* 0x0000000000017941 */ /* 0x000fea0003800200 */
.L_x_637:
        /* <DEDUP_REMOVED lines=27> */
.L_x_640:
[----:B------:R-:W-:Y:S05]  /*2c10*/  BSYNC.RECONVERGENT B1 ;  /* 0x0000000000017941 */ /* 0x000fea0003800200 */
.L_x_639:
        /* <DEDUP_REMOVED lines=27> */
.L_x_642:
[----:B------:R-:W-:Y:S05]  /*2dd0*/  BSYNC.RECONVERGENT B1 ;  /* 0x0000000000017941 */ /* 0x000fea0003800200 */
.L_x_641:
        /* <DEDUP_REMOVED lines=27> */
.L_x_644:
[----:B------:R-:W-:Y:S05]  /*2f90*/  BSYNC.RECONVERGENT B1 ;  /* 0x0000000000017941 */ /* 0x000fea0003800200 */
.L_x_643:
        /* <DEDUP_REMOVED lines=27> */
.L_x_646:
[----:B------:R-:W-:Y:S05]  /*3150*/  BSYNC.RECONVERGENT B1 ;  /* 0x0000000000017941 */ /* 0x000fea0003800200 */
.L_x_645:
        /* <DEDUP_REMOVED lines=28> */
.L_x_578:
        /* <DEDUP_REMOVED lines=9> */
[----:B------:R-:W-:Y:S01]  /*33b0*/  VIADD R9, R0, 0x100 ;  /* 0x0000010000097836 */ /* 0x000fe20000000000 */
[----:B------:R-:W-:Y:S01]  /*33c0*/  UISETP.GE.U32.AND UP0, UPT, UR4, 0xa00, UPT ;  /* 0x00000a000400788c */ /* 0x000fe2000bf06070 */
[----:B---3--:R-:W-:-:S04]  /*33d0*/  FSETP.GEU.AND P0, PT, R4, R5, PT ;  /* 0x000000050400720b */ /* 0x008fc80003f0e000 */
[----:B------:R-:W-:Y:S01]  /*33e0*/  FSEL R4, R4, R5, P0 ;  /* 0x0000000504047208 */ /* 0x000fe20000000000 */
[----:B------:R-:W-:-:S03]  /*33f0*/  VIADD R5, R0, 0x200 ;  /* 0x0000020000057836 */ /* 0x000fc60000000000 */
[----:B----4-:R-:W-:-:S04]  /*3400*/  FSETP.GEU.AND P2, PT, R4, R7, PT ;  /* 0x000000070400720b */ /* 0x010fc80003f4e000 */
[----:B------:R-:W-:-:S04]  /*3410*/  FSEL R7, R4, R7, P2 ;  /* 0x0000000704077208 */ /* 0x000fc80001000000 */
[----:B-----5:R-:W-:-:S04]  /*3420*/  FSETP.GEU.AND P3, PT, R7, R8, PT ;  /* 0x000000080700720b */ /* 0x020fc80003f6e000 */
[----:B------:R-:W-:Y:S02]  /*3430*/  FSEL R7, R7, R8, P3 ;  /* 0x0000000807077208 */ /* 0x000fe40001800000 */
        /* <DEDUP_REMOVED lines=11> */
[----:B------:R-:W-:Y:S01]  /*34f0*/  @P1 SEL R8, R5, R8, P0 ;  /* 0x0000000805081207 */ /* 0x000fe20000000000 */
[----:B------:R-:W-:Y:S01]  /*3500*/  IMAD.MOV.U32 R5, RZ, RZ, 0x500 ;  /* 0x00000500ff057424 */ /* 0x000fe200078e00ff */
[----:B------:R-:W-:Y:S02]  /*3510*/  @P1 FSEL R6, R7, R6, P0 ;  /* 0x0000000607061208 */ /* 0x000fe40000000000 */
[----:B------:R-:W-:Y:S01]  /*3520*/  @P1 SEL R9, R4, R9, P0 ;  /* 0x0000000904091207 */ /* 0x000fe20000000000 */
[----:B------:R-:W-:Y:S06]  /*3530*/  BRA.U !UP0, `(.L_x_647) ;  /* 0x0000000508047547 */ /* 0x000fec000b800000 */
[----:B------:R-:W-:Y:S01]  /*3540*/  IMAD.MOV.U32 R10, RZ, RZ, R6 ;  /* 0x000000ffff0a7224 */ /* 0x000fe200078e0006 */
[----:B------:R-:W0:Y:S01]  /*3550*/  LDCU UR4, c[0x0][0x398] ;  /* 0x00007300ff0477ac */ /* 0x000e220008000800 */
[----:B------:R-:W-:Y:S02]  /*3560*/  IMAD.MOV.U32 R21, RZ, RZ, R8 ;  /* 0x000000ffff157224 */ /* 0x000fe400078e0008 */
[----:B------:R-:W-:Y:S01]  /*3570*/  IMAD.MOV.U32 R20, RZ, RZ, R9 ;  /* 0x000000ffff147224 */ /* 0x000fe200078e0009 */
[----:B------:R-:W1:Y:S01]  /*3580*/  LDCU.64 UR6, c[0x0][0x388] ;  /* 0x00007100ff0677ac */ /* 0x000e620008000a00 */
[----:B------:R-:W-:-:S07]  /*3590*/  IMAD.MOV.U32 R7, RZ, RZ, 0x500 ;  /* 0x00000500ff077424 */ /* 0x000fce00078e00ff */
.L_x_648:
[----:B------:R-:W-:-:S05]  /*35a0*/  IMAD.WIDE.U32 R4, R7, 0x4, R2 ;  /* 0x0000000407047825 */ /* 0x000fca00078e0002 */
[----:B------:R-:W2:Y:S04]  /*35b0*/  LDG.E R11, desc[UR8][R4.64] ;  /* 0x00000008040b7981 */ /* 0x000ea8000c1e1900 */
[----:B------:R-:W3:Y:S04]  /*35c0*/  LDG.E R12, desc[UR8][R4.64+0x400] ;  /* 0x00040008040c7981 */ /* 0x000ee8000c1e1900 */
[----:B------:R-:W4:Y:S04]  /*35d0*/  LDG.E R13, desc[UR8][R4.64+0x800] ;  /* 0x00080008040d7981 */ /* 0x000f28000c1e1900 */
[----:B------:R-:W5:Y:S04]  /*35e0*/  LDG.E R14, desc[UR8][R4.64+0xc00] ;  /* 0x000c0008040e7981 */ /* 0x000f68000c1e1900 */
[----:B------:R0:W5:Y:S01]  /*35f0*/  LDG.E R6, desc[UR8][R4.64+0x1000] ;  /* 0x0010000804067981 */ /* 0x000162000c1e1900 */
[----:B-1----:R-:W-:-:S04]  /*3600*/  IADD3 R18, P0, P1, R0, UR6, R7 ;  /* 0x0000000600127c10 */ /* 0x002fc8000f91e007 */
[----:B------:R-:W-:Y:S02]  /*3610*/  IADD3.X R19, PT, PT, RZ, UR7, RZ, P0, P1 ;  /* 0x00000007ff137c10 */ /* 0x000fe400087e24ff */
[C---:B------:R-:W-:Y:S02]  /*3620*/  IADD3 R17, P3, PT, R18.reuse, 0x100, RZ ;  /* 0x0000010012117810 */ /* 0x040fe40007f7e0ff */
[C---:B------:R-:W-:Y:S02]  /*3630*/  IADD3 R15, P5, PT, R18.reuse, 0x300, RZ ;  /* 0x00000300120f7810 */ /* 0x040fe40007fbe0ff */
[----:B------:R-:W-:Y:S01]  /*3640*/  IADD3 R8, P6, PT, R18, 0x400, RZ ;  /* 0x0000040012087810 */ /* 0x000fe20007fde0ff */
[--C-:B------:R-:W-:Y:S02]  /*3650*/  IMAD.X R16, RZ, RZ, R19.reuse, P3 ;  /* 0x000000ffff107224 */ /* 0x100fe400018e0613 */
[--C-:B0-----:R-:W-:Y:S02]  /*3660*/  IMAD.X R4, RZ, RZ, R19.reuse, P5 ;  /* 0x000000ffff047224 */ /* 0x101fe400028e0613 */
        /* <DEDUP_REMOVED lines=23> */
[----:B-----5:R-:W-:Y:S02]  /*37e0*/  FSETP.GEU.AND P1, PT, R13, R14, PT ;  /* 0x0000000e0d00720b */ /* 0x020fe40003f2e000 */
[----:B------:R-:W-:-:S11]  /*37f0*/  @P2 SEL R5, R16, R5, P0 ;  /* 0x0000000510052207 */ /* 0x000fd60000000000 */
[----:B------:R-:W-:-:S04]  /*3800*/  @P1 ISETP.GE.U32.AND P0, PT, R10, R15, PT ;  /* 0x0000000f0a00120c */ /* 0x000fc80003f06070 */
[----:B------:R-:W-:-:S04]  /*3810*/  @P1 ISETP.GE.AND.EX P0, PT, R5, R4, PT, P0 ;  /* 0x000000040500120c */ /* 0x000fc80003f06300 */
[----:B------:R-:W-:-:S04]  /*3820*/  @P1 FSETP.LT.OR P0, PT, R14, R13, !P0 ;  /* 0x0000000d0e00120b */ /* 0x000fc80004701400 */
[----:B------:R-:W-:Y:S02]  /*3830*/  @P1 FSEL R14, R13, R14, P0 ;  /* 0x0000000e0d0e1208 */ /* 0x000fe40000000000 */
[----:B------:R-:W-:Y:S01]  /*3840*/  @P1 SEL R15, R10, R15, P0 ;  /* 0x0000000f0a0f1207 */ /* 0x000fe20000000000 */
[----:B------:R-:W-:Y:S01]  /*3850*/  VIADD R10, R7, 0xa00 ;  /* 0x00000a00070a7836 */ /* 0x000fe20000000000 */
[----:B------:R-:W-:Y:S02]  /*3860*/  FSETP.GEU.AND P2, PT, R14, R6, PT ;  /* 0x000000060e00720b */ /* 0x000fe40003f4e000 */
[----:B------:R-:W-:Y:S01]  /*3870*/  @P1 SEL R4, R5, R4, P0 ;  /* 0x0000000405041207 */ /* 0x000fe20000000000 */
[----:B------:R-:W-:Y:S01]  /*3880*/  VIADD R5, R7, 0x500 ;  /* 0x0000050007057836 */ /* 0x000fe20000000000 */
[----:B------:R-:W-:-:S03]  /*3890*/  ISETP.GT.AND P1, PT, R10, UR4, PT ;  /* 0x000000040a007c0c */ /* 0x000fc6000bf24270 */
[----:B------:R-:W-:-:S06]  /*38a0*/  IMAD.MOV.U32 R7, RZ, RZ, R5 ;  /* 0x000000ffff077224 */ /* 0x000fcc00078e0005 */
        /* <DEDUP_REMOVED lines=10> */
.L_x_647:
        /* <DEDUP_REMOVED lines=14> */
[----:B------:R-:W-:Y:S01]  /*3a30*/  IMAD.IADD R11, R0, 0x1, R5 ;  /* 0x00000001000b7824 */ /* 0x000fe200078e0205 */
[----:B------:R-:W-:-:S04]  /*3a40*/  LEA.HI R4, R13, 0x1, RZ, 0x18 ;  /* 0x000000010d047811 */ /* 0x000fc800078fc0ff */
[----:B------:R-:W-:Y:S01]  /*3a50*/  LOP3.LUT R10, R4, 0x3, RZ, 0xc0, !PT ;  /* 0x00000003040a7812 */ /* 0x000fe200078ec0ff */
[----:B------:R-:W-:-:S04]  /*3a60*/  IMAD.MOV.U32 R4, RZ, RZ, R0 ;  /* 0x000000ffff047224 */ /* 0x000fc800078e0000 */
[----:B------:R-:W-:Y:S02]  /*3a70*/  IMAD.MOV R10, RZ, RZ, -R10 ;  /* 0x000000ffff0a7224 */ /* 0x000fe400078e0a0a */
[C---:B0-----:R-:W-:Y:S01]  /*3a80*/  IMAD.WIDE.U32 R2, R11.reuse, 0x4, R2 ;  /* 0x000000040b027825 */ /* 0x041fe200078e0002 */
[----:B------:R-:W-:-:S05]  /*3a90*/  IADD3 R11, P0, PT, R11, UR6, RZ ;  /* 0x000000060b0b7c10 */ /* 0x000fca000ff1e0ff */
[----:B------:R-:W-:-:S08]  /*3aa0*/  IMAD.X R12, RZ, RZ, UR7, P0 ;  /* 0x00000007ff0c7e24 */ /* 0x000fd000080e06ff */
.L_x_655:
[----:B------:R0:W2:Y:S01]  /*3ab0*/  LDG.E R17, desc[UR8][R2.64] ;  /* 0x0000000802117981 */ /* 0x0000a2000c1e1900 */
[----:B------:R-:W-:Y:S01]  /*3ac0*/  VIADD R10, R10, 0x1 ;  /* 0x000000010a0a7836 */ /* 0x000fe20000000000 */
[----:B------:R-:W-:Y:S01]  /*3ad0*/  BSSY.RECONVERGENT B3, `(.L_x_653) ;  /* 0x0000016000037945 */ /* 0x000fe20003800200 */
[----:B------:R-:W-:Y:S02]  /*3ae0*/  IMAD.MOV.U32 R14, RZ, RZ, R8 ;  /* 0x000000ffff0e7224 */ /* 0x000fe400078e0008 */
[----:B------:R-:W-:Y:S01]  /*3af0*/  IMAD.MOV.U32 R15, RZ, RZ, R9 ;  /* 0x000000ffff0f7224 */ /* 0x000fe200078e0009 */
[----:B------:R-:W-:Y:S01]  /*3b00*/  ISETP.NE.AND P2, PT, R10, RZ, PT ;  /* 0x000000ff0a00720c */ /* 0x000fe20003f45270 */
[----:B------:R-:W-:Y:S02]  /*3b10*/  IMAD.MOV.U32 R16, RZ, RZ, R6 ;  /* 0x000000ffff107224 */ /* 0x000fe400078e0006 */
        /* <DEDUP_REMOVED lines=17> */
.L_x_654:
[----:B------:R-:W-:Y:S05]  /*3c30*/  BSYNC.RECONVERGENT B3 ;  /* 0x0000000000037941 */ /* 0x000fea0003800200 */
.L_x_653:
[----:B------:R-:W-:Y:S01]  /*3c40*/  IADD3 R11, P0, PT, R11, 0x100, RZ ;  /* 0x000001000b0b7810 */ /* 0x000fe20007f1e0ff */
[----:B------:R-:W-:Y:S02]  /*3c50*/  VIADD R4, R4, 0x100 ;  /* 0x0000010004047836 */ /* 0x000fe40000000000 */
[----:B------:R-:W-:Y:S02]  /*3c60*/  IMAD.X R3, RZ, RZ, R3, P3 ;  /* 0x000000ffff037224 */ /* 0x000fe400018e0603 */
[----:B------:R-:W-:Y:S01]  /*3c70*/  IMAD.X R12, RZ, RZ, R12, P0 ;  /* 0x000000ffff0c7224 */ /* 0x000fe200000e060c */
[----:B------:R-:W-:Y:S07]  /*3c80*/  @P2 BRA `(.L_x_655) ;  /* 0xfffffffc00882947 */ /* 0x000fee000383ffff */
.L_x_652:
[----:B------:R-:W-:Y:S05]  /*3c90*/  BSYNC.RECONVERGENT B2 ;  /* 0x0000000000027941 */ /* 0x000fea0003800200 */
.L_x_651:
[----:B------:R-:W-:-:S13]  /*3ca0*/  ISETP.GE.U32.AND P0, PT, R13, 0x300, PT ;  /* 0x000003000d00780c */ /* 0x000fda0003f06070 */
[----:B------:R-:W-:Y:S05]  /*3cb0*/  @!P0 BRA `(.L_x_650) ;  /* 0x0000000400bc8947 */ /* 0x000fea0003800000 */
[----:B------:R-:W0:Y:S01]  /*3cc0*/  LDCU.128 UR12, c[0x0][0x380] ;  /* 0x00007000ff0c77ac */ /* 0x000e220008000c00 */
[----:B------:R-:W1:Y:S01]  /*3cd0*/  LDC.64 R14, c[0x0][0x380] ;  /* 0x0000e000ff0e7b82 */ /* 0x000e620000000a00 */
[C---:B------:R-:W-:Y:S01]  /*3ce0*/  IADD3 R12, P1, PT, R4.reuse, R5, RZ ;  /* 0x00000005040c7210 */ /* 0x040fe20007f3e0ff */
[C---:B------:R-:W-:Y:S02]  /*3cf0*/  IMAD.IADD R10, R4.reuse, 0x1, R5 ;  /* 0x00000001040a7824 */ /* 0x040fe400078e0205 */
[----:B------:R-:W-:Y:S02]  /*3d00*/  VIADD R13, R4, 0x200 ;  /* 0x00000200040d7836 */ /* 0x000fe40000000000 */
[----:B------:R-:W-:Y:S02]  /*3d10*/  IMAD.X R5, RZ, RZ, RZ, P1 ;  /* 0x000000ffff057224 */ /* 0x000fe400008e06ff */
[----:B------:R-:W2:Y:S01]  /*3d20*/  LDC.64 R2, c[0x0][0x388] ;  /* 0x0000e200ff027b82 */ /* 0x000ea20000000a00 */
[----:B0-----:R-:W-:-:S02]  /*3d30*/  LEA R17, P2, R12, UR12, 0x2 ;  /* 0x0000000c0c117c11 */ /* 0x001fc4000f8410ff */
[----:B------:R-:W-:Y:S02]  /*3d40*/  IADD3 R11, P0, PT, R10, UR14, RZ ;  /* 0x0000000e0a0b7c10 */ /* 0x000fe4000ff1e0ff */
[----:B------:R-:W-:Y:S02]  /*3d50*/  IADD3 R17, P1, PT, R17, 0xc00, RZ ;  /* 0x00000c0011117810 */ /* 0x000fe40007f3e0ff */
[----:B------:R-:W-:Y:S01]  /*3d60*/  LEA.HI.X R5, R12, UR13, R5, 0x2, P2 ;  /* 0x0000000d0c057c11 */ /* 0x000fe200090f1405 */
[----:B-1----:R-:W-:-:S04]  /*3d70*/  IMAD.WIDE.U32 R14, R10, 0x4, R14 ;  /* 0x000000040a0e7825 */ /* 0x002fc800078e000e */
[----:B------:R-:W-:Y:S02]  /*3d80*/  IMAD.X R12, RZ, RZ, UR15, P0 ;  /* 0x0000000fff0c7e24 */ /* 0x000fe400080e06ff */
[----:B------:R-:W-:-:S07]  /*3d90*/  IMAD.X R5, RZ, RZ, R5, P1 ;  /* 0x000000ffff057224 */ /* 0x000fce00008e0605 */
.L_x_664:
[----:B------:R-:W3:Y:S01]  /*3da0*/  LDG.E R23, desc[UR8][R14.64] ;  /* 0x000000080e177981 */ /* 0x000ee2000c1e1900 */
[----:B------:R-:W-:-:S05]  /*3db0*/  IMAD.MOV.U32 R4, RZ, RZ, R17 ;  /* 0x000000ffff047224 */ /* 0x000fca00078e0011 */
[----:B------:R0:W5:Y:S04]  /*3dc0*/  LDG.E R25, desc[UR8][R4.64+-0x800] ;  /* 0xfff8000804197981 */ /* 0x000168000c1e1900 */
[----:B------:R0:W5:Y:S04]  /*3dd0*/  LDG.E R16, desc[UR8][R4.64+-0x400] ;  /* 0xfffc000804107981 */ /* 0x000168000c1e1900 */
[----:B------:R0:W5:Y:S01]  /*3de0*/  LDG.E R17, desc[UR8][R4.64] ;  /* 0x0000000804117981 */ /* 0x000162000c1e1900 */
[----:B------:R-:W-:Y:S01]  /*3df0*/  BSSY.RECONVERGENT B2, `(.L_x_656) ;  /* 0x0000012000027945 */ /* 0x000fe20003800200 */
[----:B------:R-:W-:-:S02]  /*3e00*/  IMAD.MOV.U32 R20, RZ, RZ, R11 ;  /* 0x000000ffff147224 */ /* 0x000fc400078e000b */
[----:B------:R-:W-:Y:S02]  /*3e10*/  IMAD.MOV.U32 R21, RZ, RZ, R12 ;  /* 0x000000ffff157224 */ /* 0x000fe400078e000c */
[----:B------:R-:W-:Y:S01]  /*3e20*/  VIADD R19, R10, 0x100 ;  /* 0x000001000a137836 */ /* 0x000fe20000000000 */
[----:B---3--:R-:W-:Y:S01]  /*3e30*/  FSETP.GEU.AND P0, PT, R6, R23, PT ;  /* 0x000000170600720b */ /* 0x008fe20003f0e000 */
        /* <DEDUP_REMOVED lines=13> */
.L_x_657:
[----:B------:R-:W-:Y:S05]  /*3f10*/  BSYNC.RECONVERGENT B2 ;  /* 0x0000000000027941 */ /* 0x000fea0003800200 */
.L_x_656:
[----:B-----5:R-:W-:Y:S01]  /*3f20*/  FSETP.GEU.AND P0, PT, R18, R25, PT ;  /* 0x000000191200720b */ /* 0x020fe20003f0e000 */
[----:B------:R-:W-:Y:S01]  /*3f30*/  BSSY.RECONVERGENT B2, `(.L_x_658) ;  /* 0x0000013000027945 */ /* 0x000fe20003800200 */
[----:B--2---:R-:W-:Y:S01]  /*3f40*/  IADD3 R23, P1, PT, R19, R2, RZ ;  /* 0x0000000213177210 */ /* 0x004fe20007f3e0ff */
[----:B------:R-:W-:Y:S02]  /*3f50*/  VIADD R19, R10, 0x200 ;  /* 0x000002000a137836 */ /* 0x000fe40000000000 */
[----:B------:R-:W-:Y:S02]  /*3f60*/  IMAD.MOV.U32 R9, RZ, RZ, R25 ;  /* 0x000000ffff097224 */ /* 0x000fe400078e0019 */
[----:B------:R-:W-:Y:S02]  /*3f70*/  IMAD.X R22, RZ, RZ, R3, P1 ;  /* 0x000000ffff167224 */ /* 0x000fe400008e0603 */
[----:B------:R-:W-:Y:S02]  /*3f80*/  IMAD.MOV.U32 R8, RZ, RZ, R23 ;  /* 0x000000ffff087224 */ /* 0x000fe400078e0017 */
[----:B------:R-:W-:-:S02]  /*3f90*/  IMAD.MOV.U32 R6, RZ, RZ, R22 ;  /* 0x000000ffff067224 */ /* 0x000fc400078e0016 */
        /* <DEDUP_REMOVED lines=12> */
.L_x_659:
[----:B------:R-:W-:Y:S05]  /*4060*/  BSYNC.RECONVERGENT B2 ;  /* 0x0000000000027941 */ /* 0x000fea0003800200 */
.L_x_658:
[----:B------:R-:W-:Y:S01]  /*4070*/  FSETP.GEU.AND P0, PT, R9, R16, PT ;  /* 0x000000100900720b */ /* 0x000fe20003f0e000 */
[----:B------:R-:W-:Y:S01]  /*4080*/  VIADD R21, R10, 0x300 ;  /* 0x000003000a157836 */ /* 0x000fe20000000000 */
[-C--:B------:R-:W-:Y:S01]  /*4090*/  IADD3 R23, P1, PT, R19, R2.reuse, RZ ;  /* 0x0000000213177210 */ /* 0x080fe20007f3e0ff */
[----:B------:R-:W-:Y:S01]  /*40a0*/  BSSY.RECONVERGENT B2, `(.L_x_660) ;  /* 0x0000012000027945 */ /* 0x000fe20003800200 */
[----:B------:R-:W-:Y:S02]  /*40b0*/  IMAD.MOV.U32 R18, RZ, RZ, R16 ;  /* 0x000000ffff127224 */ /* 0x000fe400078e0010 */
[----:B------:R-:W-:Y:S01]  /*40c0*/  IADD3 R22, P2, PT, R21, R2, RZ ;  /* 0x0000000215167210 */ /* 0x000fe20007f5e0ff */
[----:B------:R-:W-:Y:S02]  /*40d0*/  IMAD.X R21, RZ, RZ, R3, P1 ;  /* 0x000000ffff157224 */ /* 0x000fe400008e0603 */
[----:B------:R-:W-:Y:S02]  /*40e0*/  IMAD.MOV.U32 R19, RZ, RZ, R23 ;  /* 0x000000ffff137224 */ /* 0x000fe400078e0017 */
[----:B------:R-:W-:-:S02]  /*40f0*/  IMAD.MOV.U32 R20, RZ, RZ, R21 ;  /* 0x000000ffff147224 */ /* 0x000fc400078e0015 */
        /* <DEDUP_REMOVED lines=12> */
.L_x_661:
[----:B------:R-:W-:Y:S05]  /*41c0*/  BSYNC.RECONVERGENT B2 ;  /* 0x0000000000027941 */ /* 0x000fea0003800200 */
.L_x_660:
[----:B------:R-:W-:Y:S01]  /*41d0*/  FSETP.GEU.AND P0, PT, R18, R17, PT ;  /* 0x000000111200720b */ /* 0x000fe20003f0e000 */
[----:B------:R-:W-:Y:S01]  /*41e0*/  IMAD.X R21, RZ, RZ, R3, P2 ;  /* 0x000000ffff157224 */ /* 0x000fe200010e0603 */
[----:B------:R-:W-:Y:S01]  /*41f0*/  BSSY.RECONVERGENT B2, `(.L_x_662) ;  /* 0x0000010000027945 */ /* 0x000fe20003800200 */
        /* <DEDUP_REMOVED lines=15> */
.L_x_663:
[----:B------:R-:W-:Y:S05]  /*42f0*/  BSYNC.RECONVERGENT B2 ;  /* 0x0000000000027941 */ /* 0x000fea0003800200 */
.L_x_662:
[C---:B------:R-:W-:Y:S01]  /*4300*/  VIADD R16, R13.reuse, 0x200 ;  /* 0x000002000d107836 */ /* 0x040fe20000000000 */
[----:B------:R-:W-:Y:S01]  /*4310*/  IADD3 R17, P2, PT, R4, 0x1000, RZ ;  /* 0x0000100004117810 */ /* 0x000fe20007f5e0ff */
[----:B------:R-:W-:Y:S01]  /*4320*/  VIADD R13, R13, 0x400 ;  /* 0x000004000d0d7836 */ /* 0x000fe20000000000 */
[----:B------:R-:W-:Y:S01]  /*4330*/  IADD3 R11, P1, PT, R11, 0x400, RZ ;  /* 0x000004000b0b7810 */ /* 0x000fe20007f3e0ff */
[----:B------:R-:W-:Y:S01]  /*4340*/  VIADD R10, R10, 0x400 ;  /* 0x000004000a0a7836 */ /* 0x000fe20000000000 */
[----:B------:R-:W-:Y:S01]  /*4350*/  ISETP.GE.AND P0, PT, R16, R7, PT ;  /* 0x000000071000720c */ /* 0x000fe20003f06270 */
[----:B------:R-:W-:Y:S01]  /*4360*/  IMAD.X R5, RZ, RZ, R5, P2 ;  /* 0x000000ffff057224 */ /* 0x000fe200010e0605 */
[----:B------:R-:W-:Y:S01]  /*4370*/  IADD3 R14, P2, PT, R14, 0x1000, RZ ;  /* 0x000010000e0e7810 */ /* 0x000fe20007f5e0ff */
[----:B------:R-:W-:-:S04]  /*4380*/  IMAD.X R12, RZ, RZ, R12, P1 ;  /* 0x000000ffff0c7224 */ /* 0x000fc800008e060c */
[----:B------:R-:W-:-:S06]  /*4390*/  IMAD.X R15, RZ, RZ, R15, P2 ;  /* 0x000000ffff0f7224 */ /* 0x000fcc00010e060f */
[----:B------:R-:W-:Y:S05]  /*43a0*/  @!P0 BRA `(.L_x_664) ;  /* 0xfffffff8007c8947 */ /* 0x000fea000383ffff */
.L_x_650:
[----:B------:R-:W-:Y:S05]  /*43b0*/  BSYNC.RECONVERGENT B1 ;  /* 0x0000000000017941 */ /* 0x000fea0003800200 */
.L_x_649:
        /* <DEDUP_REMOVED lines=31> */
.L_x_666:
[----:B------:R-:W-:Y:S05]  /*45b0*/  BSYNC.RECONVERGENT B1 ;  /* 0x0000000000017941 */ /* 0x000fea0003800200 */
.L_x_665:
        /* <DEDUP_REMOVED lines=24> */
.L_x_668:
[----:B------:R-:W-:Y:S05]  /*4740*/  BSYNC.RECONVERGENT B1 ;  /* 0x0000000000017941 */ /* 0x000fea0003800200 */
.L_x_667:
[----:B------:R4:W3:Y:S01]  /*4750*/  SHFL.DOWN PT, R8, R3, 0x4, 0x1f ;  /* 0x08801f0003087f89 */ /* 0x0008e200000e0000 */
[----:B------:R-:W-:Y:S01]  /*4760*/  BSSY.RECONVERGENT B1, `(.L_x_669) ;  /* 0x0000017000017945 */ /* 0x000fe20003800200 */
[----:B0-----:R-:W-:Y:S02]  /*4770*/  IMAD.MOV.U32 R2, RZ, RZ, R3 ;  /* 0x000000ffff027224 */ /* 0x001fe400078e0003 */
[----:B-1----:R4:W0:Y:S01]  /*4780*/  SHFL.DOWN PT, R9, R4, 0x4, 0x1f ;  /* 0x08801f0004097f89 */ /* 0x00282200000e0000 */
[----:B--2---:R-:W-:Y:S02]  /*4790*/  IMAD.MOV.U32 R6, RZ, RZ, R4 ;  /* 0x000000ffff067224 */ /* 0x004fe400078e0004 */
[----:B------:R-:W-:Y:S01]  /*47a0*/  IMAD.MOV.U32 R7, RZ, RZ, R5 ;  /* 0x000000ffff077224 */ /* 0x000fe200078e0005 */
[----:B------:R4:W1:Y:S01]  /*47b0*/  SHFL.DOWN PT, R10, R5, 0x4, 0x1f ;  /* 0x08801f00050a7f89 */ /* 0x00086200000e0000 */
[----:B------:R-:W-:Y:S05]  /*47c0*/  @P5 BRA `(.L_x_670) ;  /* 0x0000000000405947 */ /* 0x000fea0003800000 */
[----:B---3--:R-:W-:Y:S01]  /*47d0*/  FSETP.GEU.AND P0, PT, R3, R8, PT ;  /* 0x000000080300720b */ /* 0x008fe20003f0e000 */
        /* <DEDUP_REMOVED lines=15> */
.L_x_670:
[----:B------:R-:W-:Y:S05]  /*48d0*/  BSYNC.RECONVERGENT B1 ;  /* 0x0000000000017941 */ /* 0x000fea0003800200 */
.L_x_669:
        /* <DEDUP_REMOVED lines=24> */
.L_x_672:
[----:B------:R-:W-:Y:S05]  /*4a60*/  BSYNC.RECONVERGENT B1 ;  /* 0x0000000000017941 */ /* 0x000fea0003800200 */
.L_x_671:
[----:B0-----:R0:W0:Y:S01]  /*4a70*/  SHFL.DOWN PT, R2, R3, 0x10, 0x1f ;  /* 0x0a001f0003027f89 */ /* 0x00102200000e0000 */
[----:B------:R-:W-:Y:S01]  /*4a80*/  BSSY.RECONVERGENT B1, `(.L_x_673) ;  /* 0x0000017000017945 */ /* 0x000fe20003800200 */
[----:B----4-:R-:W-:Y:S02]  /*4a90*/  IMAD.MOV.U32 R8, RZ, RZ, R3 ;  /* 0x000000ffff087224 */ /* 0x010fe400078e0003 */
[----:B--2---:R2:W4:Y:S01]  /*4aa0*/  SHFL.DOWN PT, R9, R4, 0x10, 0x1f ;  /* 0x0a001f0004097f89 */ /* 0x00452200000e0000 */
[----:B------:R-:W-:Y:S02]  /*4ab0*/  IMAD.MOV.U32 R7, RZ, RZ, R4 ;  /* 0x000000ffff077224 */ /* 0x000fe400078e0004 */
[----:B------:R-:W-:Y:S01]  /*4ac0*/  IMAD.MOV.U32 R6, RZ, RZ, R5 ;  /* 0x000000ffff067224 */ /* 0x000fe200078e0005 */
[----:B-1----:R2:W1:Y:S01]  /*4ad0*/  SHFL.DOWN PT, R10, R5, 0x10, 0x1f ;  /* 0x0a001f00050a7f89 */ /* 0x00246200000e0000 */
[----:B------:R-:W-:Y:S05]  /*4ae0*/  @P3 BRA `(.L_x_674) ;  /* 0x0000000000403947 */ /* 0x000fea0003800000 */
[----:B0-----:R-:W-:Y:S01]  /*4af0*/  FSETP.GEU.AND P0, PT, R3, R2, PT ;  /* 0x000000020300720b */ /* 0x001fe20003f0e000 */
[----:B------:R-:W-:Y:S02]  /*4b00*/  IMAD.MOV.U32 R8, RZ, RZ, R2 ;  /* 0x000000ffff087224 */ /* 0x000fe400078e0002 */
[----:B----4-:R-:W-:Y:S02]  /*4b10*/  IMAD.MOV.U32 R7, RZ, RZ, R9 ;  /* 0x000000ffff077224 */ /* 0x010fe400078e0009 */
        /* <DEDUP_REMOVED lines=13> */
.L_x_674:
[----:B------:R-:W-:Y:S05]  /*4bf0*/  BSYNC.RECONVERGENT B1 ;  /* 0x0000000000017941 */ /* 0x000fea0003800200 */
.L_x_673:
        /* <DEDUP_REMOVED lines=12> */
.L_x_676:
[----:B------:R-:W-:Y:S05]  /*4cc0*/  BSYNC.RECONVERGENT B1 ;  /* 0x0000000000017941 */ /* 0x000fea0003800200 */
.L_x_675:
[----:B------:R-:W-:Y:S01]  /*4cd0*/  BAR.SYNC.DEFER_BLOCKING 0x0 ;  /* 0x0000000000007b1d */ /* 0x000fe20000010000 */
[----:B------:R-:W-:-:S13]  /*4ce0*/  ISETP.NE.AND P1, PT, R0, RZ, PT ;  /* 0x000000ff0000720c */ /* 0x000fda0003f25270 */
[----:B------:R-:W-:Y:S05]  /*4cf0*/  @P1 BRA `(.L_x_610) ;  /* 0x0000000800341947 */ /* 0x000fea0003800000 */
[----:B0-----:R-:W0:Y:S01]  /*4d00*/  S2R R3, SR_CgaCtaId ;  /* 0x0000000000037919 */ /* 0x001e220000008800 */
[----:B------:R-:W-:Y:S01]  /*4d10*/  MOV R0, 0x400 ;  /* 0x0000040000007802 */ /* 0x000fe20000000f00 */
[----:B------:R-:W-:Y:S03]  /*4d20*/  BSSY.RECONVERGENT B1, `(.L_x_677) ;  /* 0x0000016000017945 */ /* 0x000fe60003800200 */
[----:B0-----:R-:W-:-:S05]  /*4d30*/  LEA R24, R3, R0, 0x18 ;  /* 0x0000000003187211 */ /* 0x001fca00078ec0ff */
[----:B------:R-:W0:Y:S04]  /*4d40*/  LDS R3, [R24+0x18] ;  /* 0x0000180018037984 */ /* 0x000e280000000800 */
[----:B--2---:R-:W2:Y:S04]  /*4d50*/  LDS.64 R4, [R24+0x20] ;  /* 0x0000200018047984 */ /* 0x004ea80000000a00 */
[----:B------:R0:W1:Y:S04]  /*4d60*/  LDS R18, [R24+0x28] ;  /* 0x0000280018127984 */ /* 0x0000680000000800 */
[----:B------:R0:W1:Y:S02]  /*4d70*/  LDS R16, [R24+0x38] ;  /* 0x0000380018107984 */ /* 0x0000640000000800 */
[----:B0-----:R-:W-:Y:S01]  /*4d80*/  FSETP.GEU.AND P0, PT, R8, R3, PT ;  /* 0x000000030800720b */ /* 0x001fe20003f0e000 */
[----:B------:R-:W-:-:S02]  /*4d90*/  IMAD.MOV.U32 R19, RZ, RZ, R3 ;  /* 0x000000ffff137224 */ /* 0x000fc400078e0003 */
[----:B--2---:R-:W-:Y:S02]  /*4da0*/  IMAD.MOV.U32 R21, RZ, RZ, R4 ;  /* 0x000000ffff157224 */ /* 0x004fe400078e0004 */
[----:B------:R-:W-:-:S08]  /*4db0*/  IMAD.MOV.U32 R20, RZ, RZ, R5 ;  /* 0x000000ffff147224 */ /* 0x000fd000078e0005 */
[----:B-1----:R-:W-:Y:S05]  /*4dc0*/  @!P0 BRA `(.L_x_678) ;  /* 0x00000000002c8947 */ /* 0x002fea0003800000 */
        /* <DEDUP_REMOVED lines=11> */
.L_x_678:
[----:B------:R-:W-:Y:S05]  /*4e80*/  BSYNC.RECONVERGENT B1 ;  /* 0x0000000000017941 */ /* 0x000fea0003800200 */
.L_x_677:
        /* <DEDUP_REMOVED lines=8> */
[----:B------:R0:W1:Y:S04]  /*4f10*/  LDS.64 R6, [R24+0x40] ;  /* 0x0000400018067984 */ /* 0x0000680000000a00 */
[----:B----4-:R4:W1:Y:S04]  /*4f20*/  LDS.64 R8, [R24+0x50] ;  /* 0x0000500018087984 */ /* 0x0108680000000a00 */
[----:B---3--:R4:W3:Y:S04]  /*4f30*/  LDS.64 R10, [R24+0x60] ;  /* 0x00006000180a7984 */ /* 0x0088e80000000a00 */
        /* <DEDUP_REMOVED lines=16> */
.L_x_680:
[----:B------:R-:W-:Y:S05]  /*5040*/  BSYNC.RECONVERGENT B1 ;  /* 0x0000000000017941 */ /* 0x000fea0003800200 */
.L_x_679:
        /* <DEDUP_REMOVED lines=17> */
.L_x_682:
[----:B------:R-:W-:Y:S05]  /*5160*/  BSYNC.RECONVERGENT B1 ;  /* 0x0000000000017941 */ /* 0x000fea0003800200 */
.L_x_681:
        /* <DEDUP_REMOVED lines=17> */
.L_x_684:
[----:B------:R-:W-:Y:S05]  /*5280*/  BSYNC.RECONVERGENT B1 ;  /* 0x0000000000017941 */ /* 0x000fea0003800200 */
.L_x_683:
[----:B------:R-:W-:Y:S01]  /*5290*/  FSETP.GEU.AND P0, PT, R6, R15, PT ;  /* 0x0000000f0600720b */ /* 0x000fe20003f0e000 */
[----:B------:R-:W-:Y:S01]  /*52a0*/  BSSY.RECONVERGENT B1, `(.L_x_685) ;  /* 0x0000010000017945 */ /* 0x000fe20003800200 */
[----:B------:R-:W-:Y:S02]  /*52b0*/  IMAD.MOV.U32 R5, RZ, RZ, R15 ;  /* 0x000000ffff057224 */ /* 0x000fe400078e000f */
[----:B---3--:R-:W-:Y:S02]  /*52c0*/  IMAD.MOV.U32 R7, RZ, RZ, R10 ;  /* 0x000000ffff077224 */ /* 0x008fe400078e000a */
        /* <DEDUP_REMOVED lines=13> */
.L_x_686:
[----:B------:R-:W-:Y:S05]  /*53a0*/  BSYNC.RECONVERGENT B1 ;  /* 0x0000000000017941 */ /* 0x000fea0003800200 */
.L_x_685:
        /* <DEDUP_REMOVED lines=17> */
.L_x_688:
[----:B------:R-:W-:Y:S05]  /*54c0*/  BSYNC.RECONVERGENT B1 ;  /* 0x0000000000017941 */ /* 0x000fea0003800200 */
.L_x_687:
        /* <DEDUP_REMOVED lines=16> */
.L_x_610:
[----:B------:R-:W-:Y:S05]  /*55d0*/  BSYNC.RECONVERGENT B0 ;  /* 0x0000000000007941 */ /* 0x000fea0003800200 */
.L_x_577:
[----:B------:R-:W-:Y:S05]  /*55e0*/  @P1 EXIT ;  /* 0x000000000000194d */ /* 0x000fea0003800000 */
[----:B0-234-:R-:W0:Y:S01]  /*55f0*/  LDC.64 R2, c[0x0][0x390] ;  /* 0x0000e400ff027b82 */ /* 0x01de220000000a00 */
[----:B------:R-:W-:-:S04]  /*5600*/  LOP3.LUT R7, R7, R6, RZ, 0x3c, !PT ;  /* 0x0000000607077212 */ /* 0x000fc800078e3cff */
[----:B------:R-:W-:-:S04]  /*5610*/  LOP3.LUT R6, R7, R6, RZ, 0x3c, !PT ;  /* 0x0000000607067212 */ /* 0x000fc800078e3cff */
[----:B------:R-:W-:-:S05]  /*5620*/  LOP3.LUT R7, R7, R6, RZ, 0x3c, !PT ;  /* 0x0000000607077212 */ /* 0x000fca00078e3cff */
[----:B0-----:R-:W-:Y:S04]  /*5630*/  STG.E.64 desc[UR8][R2.64+0x8], R6 ;  /* 0x0000080602007986 */ /* 0x001fe8000c101b08 */
[----:B------:R-:W-:Y:S01]  /*5640*/  STG.E desc[UR8][R2.64], R8 ;  /* 0x0000000802007986 */ /* 0x000fe2000c101908 */
[----:B------:R-:W-:Y:S05]  /*5650*/  EXIT ;  /* 0x000000000000794d */ /* 0x000fea0003800000 */
.L_x_689:
        /* <DEDUP_REMOVED lines=10> */
.L_x_1542:


//--------------------- .text._ZN6thrust24THRUST_300001_SM_1000_NS8cuda_cub4core6detail13_kernel_agentINS1_8__reduce11ReduceAgentIPN4cuda3std3__45tupleIJflEEESC_SB_lNS1_9__extrema9arg_min_fIflNS9_4lessIfEEEEEEJSC_SC_iSH_EEEvDpT0_ --------------------------
	.section	.text._ZN6thrust24THRUST_300001_SM_1000_NS8cuda_cub4core6detail13_kernel_agentINS1_8__reduce11ReduceAgentIPN4cuda3std3__45tupleIJflEEESC_SB_lNS1_9__extrema9arg_min_fIflNS9_4lessIfEEEEEEJSC_SC_iSH_EEEvDpT0_,"ax",@progbits
	.align	128
        .global         _ZN6thrust24THRUST_300001_SM_1000_NS8cuda_cub4core6detail13_kernel_agentINS1_8__reduce11ReduceAgentIPN4cuda3std3__45tupleIJflEEESC_SB_lNS1_9__extrema9arg_min_fIflNS9_4lessIfEEEEEEJSC_SC_iSH_EEEvDpT0_
        .type           _ZN6thrust24THRUST_300001_SM_1000_NS8cuda_cub4core6detail13_kernel_agentINS1_8__reduce11ReduceAgentIPN4cuda3std3__45tupleIJflEEESC_SB_lNS1_9__extrema9arg_min_fIflNS9_4lessIfEEEEEEJSC_SC_iSH_EEEvDpT0_,@function
        .size           _ZN6thrust24THRUST_300001_SM_1000_NS8cuda_cub4core6detail13_kernel_agentINS1_8__reduce11ReduceAgentIPN4cuda3std3__45tupleIJflEEESC_SB_lNS1_9__extrema9arg_min_fIflNS9_4lessIfEEEEEEJSC_SC_iSH_EEEvDpT0_,(.L_x_1543 - _ZN6thrust24THRUST_300001_SM_1000_NS8cuda_cub4core6detail13_kernel_agentINS1_8__reduce11ReduceAgentIPN4cuda3std3__45tupleIJflEEESC_SB_lNS1_9__extrema9arg_min_fIflNS9_4lessIfEEEEEEJSC_SC_iSH_EEEvDpT0_)
        .other          _ZN6thrust24THRUST_300001_SM_1000_NS8cuda_cub4core6detail13_kernel_agentINS1_8__reduce11ReduceAgentIPN4cuda3std3__45tupleIJflEEESC_SB_lNS1_9__extrema9arg_min_fIflNS9_4lessIfEEEEEEJSC_SC_iSH_EEEvDpT0_,@"STO_CUDA_ENTRY STV_DEFAULT"
_ZN6thrust24THRUST_300001_SM_1000_NS8cuda_cub4core6detail13_kernel_agentINS1_8__reduce11ReduceAgentIPN4cuda3std3__45tupleIJflEEESC_SB_lNS1_9__extrema9arg_min_fIflNS9_4lessIfEEEEEEJSC_SC_iSH_EEEvDpT0_:
.text._ZN6thrust24THRUST_300001_SM_1000_NS8cuda_cub4core6detail13_kernel_agentINS1_8__reduce11ReduceAgentIPN4cuda3std3__45tupleIJflEEESC_SB_lNS1_9__extrema9arg_min_fIflNS9_4lessIfEEEEEEJSC_SC_iSH_EEEvDpT0_:
        /* <DEDUP_REMOVED lines=21> */
.L_x_693:
[----:B0-----:R-:W-:Y:S05]  /*0150*/  BSYNC.RECONVERGENT B1 ;  /* 0x0000000000017941 */ /* 0x001fea0003800200 */
.L_x_692:
        /* <DEDUP_REMOVED lines=15> */
.L_x_700:
[----:B------:R-:W-:-:S05]  /*0250*/  IMAD.MOV.U32 R6, RZ, RZ, R13 ;  /* 0x000000ffff067224 */ /* 0x000fca00078e000d */
[----:B------:R-:W2:Y:S01]  /*0260*/  LDG.E.CONSTANT R12, desc[UR10][R6.64] ;  /* 0x0000000a060c7981 */ /* 0x000ea2000c1e9900 */
[----:B------:R-:W-:Y:S01]  /*0270*/  VIADD R10, R10, 0x1 ;  /* 0x000000010a0a7836 */ /* 0x000fe20000000000 */
[----:B------:R-:W-:Y:S01]  /*0280*/  BSSY.RECONVERGENT B3, `(.L_x_698) ;  /* 0x0000015000037945 */ /* 0x000fe20003800200 */
[----:B------:R-:W-:-:S03]  /*0290*/  IADD3 R13, P3, PT, R6, 0x1000, RZ ;  /* 0x00001000060d7810 */ /* 0x000fc60007f7e0ff */
[----:B------:R-:W-:Y:S02]  /*02a0*/  ISETP.NE.AND P2, PT, R10, RZ, PT ;  /* 0x000000ff0a00720c */ /* 0x000fe40003f45270 */
[----:B--2--5:R-:W-:-:S13]  /*02b0*/  FSETP.GEU.AND P0, PT, R5, R12, PT ;  /* 0x0000000c0500720b */ /* 0x024fda0003f0e000 */
[----:B------:R-:W-:Y:S05]  /*02c0*/  @!P0 BRA `(.L_x_699) ;  /* 0x0000000000408947 */ /* 0x000fea0003800000 */
[----:B------:R-:W2:Y:S01]  /*02d0*/  LDG.E.64.CONSTANT R8, desc[UR10][R6.64+0x8] ;  /* 0x0000080a06087981 */ /* 0x000ea2000c1e9b00 */
[----:B------:R-:W-:Y:S01]  /*02e0*/  FSETP.GEU.AND P4, PT, R12, R5, PT ;  /* 0x000000050c00720b */ /* 0x000fe20003f8e000 */
[----:B------:R-:W-:Y:S02]  /*02f0*/  IMAD.MOV.U32 R11, RZ, RZ, R2 ;  /* 0x000000ffff0b7224 */ /* 0x000fe400078e0002 */
[----:B------:R-:W-:Y:S02]  /*0300*/  IMAD.MOV.U32 R2, RZ, RZ, R5 ;  /* 0x000000ffff027224 */ /* 0x000fe400078e0005 */
[----:B------:R-:W-:-:S08]  /*0310*/  IMAD.MOV.U32 R5, RZ, RZ, R12 ;  /* 0x000000ffff057224 */ /* 0x000fd000078e000c */
[CC--:B--2---:R-:W-:Y:S02]  /*0320*/  @P4 ISETP.GE.U32.AND P1, PT, R11.reuse, R8.reuse, PT ;  /* 0x000000080b00420c */ /* 0x0c4fe40003f26070 */
[----:B------:R-:W-:Y:S02]  /*0330*/  @P4 ISETP.LT.U32.AND P0, PT, R11, R8, PT ;  /* 0x000000080b00420c */ /* 0x000fe40003f01070 */
[CC--:B------:R-:W-:Y:S02]  /*0340*/  @P4 ISETP.GE.AND.EX P1, PT, R3.reuse, R9.reuse, PT, P1 ;  /* 0x000000090300420c */ /* 0x0c0fe40003f26310 */
[----:B------:R-:W-:Y:S02]  /*0350*/  @P4 ISETP.LT.AND.EX P0, PT, R3, R9, PT, P0 ;  /* 0x000000090300420c */ /* 0x000fe40003f01300 */
[----:B------:R-:W-:Y:S01]  /*0360*/  @P4 FSEL R5, R2, R12, !P1 ;  /* 0x0000000c02054208 */ /* 0x000fe20004800000 */
[----:B------:R-:W-:Y:S01]  /*0370*/  IMAD.MOV.U32 R2, RZ, RZ, R8 ;  /* 0x000000ffff027224 */ /* 0x000fe200078e0008 */
[----:B------:R-:W-:-:S02]  /*0380*/  @P4 SEL R11, R11, R8, P0 ;  /* 0x000000080b0b4207 */ /* 0x000fc40000000000 */
[----:B------:R-:W-:Y:S01]  /*0390*/  @P4 SEL R12, R3, R9, P0 ;  /* 0x00000009030c4207 */ /* 0x000fe20000000000 */
[----:B------:R-:W-:Y:S02]  /*03a0*/  IMAD.MOV.U32 R3, RZ, RZ, R9 ;  /* 0x000000ffff037224 */ /* 0x000fe400078e0009 */
[----:B------:R-:W-:Y:S02]  /*03b0*/  @P4 IMAD.MOV.U32 R2, RZ, RZ, R11 ;  /* 0x000000ffff024224 */ /* 0x000fe400078e000b */
[----:B------:R-:W-:-:S07]  /*03c0*/  @P4 IMAD.MOV.U32 R3, RZ, RZ, R12 ;  /* 0x000000ffff034224 */ /* 0x000fce00078e000c */
.L_x_699:
[----:B------:R-:W-:Y:S05]  /*03d0*/  BSYNC.RECONVERGENT B3 ;  /* 0x0000000000037941 */ /* 0x000fea0003800200 */
.L_x_698:
[----:B------:R-:W-:Y:S02]  /*03e0*/  IMAD.X R7, RZ, RZ, R7, P3 ;  /* 0x000000ffff077224 */ /* 0x000fe400018e0607 */
[----:B------:R-:W-:Y:S01]  /*03f0*/  VIADD R4, R4, 0x100 ;  /* 0x0000010004047836 */ /* 0x000fe20000000000 */
[----:B------:R-:W-:Y:S06]  /*0400*/  @P2 BRA `(.L_x_700) ;  /* 0xfffffffc00902947 */ /* 0x000fec000383ffff */
.L_x_697:
[----:B------:R-:W-:Y:S05]  /*0410*/  BSYNC.RECONVERGENT B2 ;  /* 0x0000000000027941 */ /* 0x000fea0003800200 */
.L_x_696:
[----:B------:R-:W0:Y:S01]  /*0420*/  LDC.64 R6, c[0x0][0x380] ;  /* 0x0000e000ff067b82 */ /* 0x000e220000000a00 */
[----:B------:R-:W-:-:S13]  /*0430*/  ISETP.GE.U32.AND P0, PT, R14, 0x300, PT ;  /* 0x000003000e00780c */ /* 0x000fda0003f06070 */
[----:B------:R-:W-:Y:S05]  /*0440*/  @!P0 BRA `(.L_x_695) ;  /* 0x0000000400508947 */ /* 0x000fea0003800000 */
.L_x_709:
[----:B0-----:R-:W-:-:S05]  /*0450*/  IMAD.WIDE R8, R4, 0x10, R6 ;  /* 0x0000001004087825 */ /* 0x001fca00078e0206 */
[----:B------:R-:W2:Y:S04]  /*0460*/  LDG.E.CONSTANT R14, desc[UR10][R8.64] ;  /* 0x0000000a080e7981 */ /* 0x000ea8000c1e9900 */
[----:B-----5:R0:W5:Y:S04]  /*0470*/  LDG.E.CONSTANT R16, desc[UR10][R8.64+0x1000] ;  /* 0x0010000a08107981 */ /* 0x020168000c1e9900 */
[----:B------:R0:W5:Y:S04]  /*0480*/  LDG.E.CONSTANT R18, desc[UR10][R8.64+0x2000] ;  /* 0x0020000a08127981 */ /* 0x000168000c1e9900 */
[----:B------:R0:W5:Y:S01]  /*0490*/  LDG.E.CONSTANT R10, desc[UR10][R8.64+0x3000] ;  /* 0x0030000a080a7981 */ /* 0x000162000c1e9900 */
[----:B------:R-:W-:Y:S01]  /*04a0*/  BSSY.RECONVERGENT B2, `(.L_x_701) ;  /* 0x0000012000027945 */ /* 0x000fe20003800200 */
[----:B------:R-:W-:-:S02]  /*04b0*/  IMAD.MOV.U32 R15, RZ, RZ, R2 ;  /* 0x000000ffff0f7224 */ /* 0x000fc400078e0002 */
[----:B------:R-:W-:Y:S02]  /*04c0*/  IMAD.MOV.U32 R21, RZ, RZ, R3 ;  /* 0x000000ffff157224 */ /* 0x000fe400078e0003 */
[----:B------:R-:W-:Y:S01]  /*04d0*/  IMAD.MOV.U32 R11, RZ, RZ, R5 ;  /* 0x000000ffff0b7224 */ /* 0x000fe200078e0005 */
[----:B--2---:R-:W-:-:S13]  /*04e0*/  FSETP.GEU.AND P0, PT, R5, R14, PT ;  /* 0x0000000e0500720b */ /* 0x004fda0003f0e000 */
[----:B0-----:R-:W-:Y:S05]  /*04f0*/  @!P0 BRA `(.L_x_702) ;  /* 0x0000000000308947 */ /* 0x001fea0003800000 */
[----:B------:R-:W2:Y:S01]  /*0500*/  LDG.E.64.CONSTANT R12, desc[UR10][R8.64+0x8] ;  /* 0x0000080a080c7981 */ /* 0x000ea2000c1e9b00 */
[----:B------:R-:W-:Y:S01]  /*0510*/  FSETP.GEU.AND P2, PT, R14, R5, PT ;  /* 0x000000050e00720b */ /* 0x000fe20003f4e000 */
[----:B------:R-:W-:-:S12]  /*0520*/  IMAD.MOV.U32 R11, RZ, RZ, R14 ;  /* 0x000000ffff0b7224 */ /* 0x000fd800078e000e */
[CC--:B--2---:R-:W-:Y:S01]  /*0530*/  @P2 ISETP.GE.U32.AND P0, PT, R2.reuse, R12.reuse, PT ;  /* 0x0000000c0200220c */ /* 0x0c4fe20003f06070 */
[----:B------:R-:W-:Y:S01]  /*0540*/  IMAD.MOV.U32 R15, RZ, RZ, R12 ;  /* 0x000000ffff0f7224 */ /* 0x000fe200078e000c */
[C---:B------:R-:W-:Y:S01]  /*0550*/  @P2 ISETP.LT.U32.AND P1, PT, R2.reuse, R12, PT ;  /* 0x0000000c0200220c */ /* 0x040fe20003f21070 */
[----:B------:R-:W-:Y:S01]  /*0560*/  IMAD.MOV.U32 R21, RZ, RZ, R13 ;  /* 0x000000ffff157224 */ /* 0x000fe200078e000d */
[CC--:B------:R-:W-:Y:S02]  /*0570*/  @P2 ISETP.GE.AND.EX P0, PT, R3.reuse, R13.reuse, PT, P0 ;  /* 0x0000000d0300220c */ /* 0x0c0fe40003f06300 */
[----:B------:R-:W-:Y:S02]  /*0580*/  @P2 ISETP.LT.AND.EX P1, PT, R3, R13, PT, P1 ;  /* 0x0000000d0300220c */ /* 0x000fe40003f21310 */
[----:B------:R-:W-:Y:S02]  /*0590*/  @P2 FSEL R11, R5, R14, !P0 ;  /* 0x0000000e050b2208 */ /* 0x000fe40004000000 */
[----:B------:R-:W-:-:S02]  /*05a0*/  @P2 SEL R15, R2, R12, P1 ;  /* 0x0000000c020f2207 */ /* 0x000fc40000800000 */
[----:B------:R-:W-:-:S07]  /*05b0*/  @P2 SEL R21, R3, R13, P1 ;  /* 0x0000000d03152207 */ /* 0x000fce0000800000 */
.L_x_702:
[----:B------:R-:W-:Y:S05]  /*05c0*/  BSYNC.RECONVERGENT B2 ;  /* 0x0000000000027941 */ /* 0x000fea0003800200 */
.L_x_701:
[----:B-----5:R-:W-:Y:S01]  /*05d0*/  FSETP.GEU.AND P0, PT, R11, R16, PT ;  /* 0x000000100b00720b */ /* 0x020fe20003f0e000 */
[----:B------:R-:W-:Y:S01]  /*05e0*/  BSSY.RECONVERGENT B2, `(.L_x_703) ;  /* 0x0000011000027945 */ /* 0x000fe20003800200 */
[----:B------:R-:W-:Y:S02]  /*05f0*/  IMAD.MOV.U32 R17, RZ, RZ, R15 ;  /* 0x000000ffff117224 */ /* 0x000fe400078e000f */
[----:B------:R-:W-:Y:S02]  /*0600*/  IMAD.MOV.U32 R19, RZ, RZ, R21 ;  /* 0x000000ffff137224 */ /* 0x000fe400078e0015 */
[----:B------:R-:W-:-:S07]  /*0610*/  IMAD.MOV.U32 R5, RZ, RZ, R11 ;  /* 0x000000ffff057224 */ /* 0x000fce00078e000b */
[----:B------:R-:W-:Y:S05]  /*0620*/  @!P0 BRA `(.L_x_704) ;  /* 0x0000000000308947 */ /* 0x000fea0003800000 */
[----:B------:R-:W2:Y:S01]  /*0630*/  LDG.E.64.CONSTANT R2, desc[UR10][R8.64+0x1008] ;  /* 0x0010080a08027981 */ /* 0x000ea2000c1e9b00 */
[----:B------:R-:W-:Y:S01]  /*0640*/  FSETP.GEU.AND P2, PT, R16, R11, PT ;  /* 0x0000000b1000720b */ /* 0x000fe20003f4e000 */
[----:B------:R-:W-:-:S12]  /*0650*/  IMAD.MOV.U32 R5, RZ, RZ, R16 ;  /* 0x000000ffff057224 */ /* 0x000fd800078e0010 */
[CC--:B--2---:R-:W-:Y:S01]  /*0660*/  @P2 ISETP.GE.U32.AND P0, PT, R15.reuse, R2.reuse, PT ;  /* 0x000000020f00220c */ /* 0x0c4fe20003f06070 */
[----:B------:R-:W-:Y:S01]  /*0670*/  IMAD.MOV.U32 R17, RZ, RZ, R2 ;  /* 0x000000ffff117224 */ /* 0x000fe200078e0002 */
[----:B------:R-:W-:Y:S01]  /*0680*/  @P2 ISETP.LT.U32.AND P1, PT, R15, R2, PT ;  /* 0x000000020f00220c */ /* 0x000fe20003f21070 */
[----:B------:R-:W-:Y:S01]  /*0690*/  IMAD.MOV.U32 R19, RZ, RZ, R3 ;  /* 0x000000ffff137224 */ /* 0x000fe200078e0003 */
[CC--:B------:R-:W-:Y:S02]  /*06a0*/  @P2 ISETP.GE.AND.EX P0, PT, R21.reuse, R3.reuse, PT, P0 ;  /* 0x000000031500220c */ /* 0x0c0fe40003f06300 */
[----:B------:R-:W-:Y:S02]  /*06b0*/  @P2 ISETP.LT.AND.EX P1, PT, R21, R3, PT, P1 ;  /* 0x000000031500220c */ /* 0x000fe40003f21310 */
[----:B------:R-:W-:Y:S02]  /*06c0*/  @P2 FSEL R5, R11, R16, !P0 ;  /* 0x000000100b052208 */ /* 0x000fe40004000000 */
[----:B------:R-:W-:-:S02]  /*06d0*/  @P2 SEL R17, R15, R2, P1 ;  /* 0x000000020f112207 */ /* 0x000fc40000800000 */
[----:B------:R-:W-:-:S07]  /*06e0*/  @P2 SEL R19, R21, R3, P1 ;  /* 0x0000000315132207 */ /* 0x000fce0000800000 */
.L_x_704:
[----:B------:R-:W-:Y:S05]  /*06f0*/  BSYNC.RECONVERGENT B2 ;  /* 0x0000000000027941 */ /* 0x000fea0003800200 */
.L_x_703:
[----:B------:R-:W-:Y:S01]  /*0700*/  FSETP.GEU.AND P0, PT, R5, R18, PT ;  /* 0x000000120500720b */ /* 0x000fe20003f0e000 */
        /* <DEDUP_REMOVED lines=17> */
.L_x_706:
[----:B------:R-:W-:Y:S05]  /*0820*/  BSYNC.RECONVERGENT B2 ;  /* 0x0000000000027941 */ /* 0x000fea0003800200 */
.L_x_705:
        /* <DEDUP_REMOVED lines=9> */
[CC--:B--2---:R-:W-:Y:S02]  /*08c0*/  @P2 ISETP.GE.U32.AND P0, PT, R13.reuse, R2.reuse, PT ;  /* 0x000000020d00220c */ /* 0x0c4fe40003f06070 */
[----:B------:R-:W-:Y:S02]  /*08d0*/  @P2 ISETP.LT.U32.AND P1, PT, R13, R2, PT ;  /* 0x000000020d00220c */ /* 0x000fe40003f21070 */
[CC--:B------:R-:W-:Y:S02]  /*08e0*/  @P2 ISETP.GE.AND.EX P0, PT, R15.reuse, R3.reuse, PT, P0 ;  /* 0x000000030f00220c */ /* 0x0c0fe40003f06300 */
[----:B------:R-:W-:Y:S02]  /*08f0*/  @P2 ISETP.LT.AND.EX P1, PT, R15, R3, PT, P1 ;  /* 0x000000030f00220c */ /* 0x000fe40003f21310 */
[----:B------:R-:W-:Y:S02]  /*0900*/  @P2 FSEL R5, R11, R10, !P0 ;  /* 0x0000000a0b052208 */ /* 0x000fe40004000000 */
[----:B------:R-:W-:-:S02]  /*0910*/  @P2 SEL R10, R13, R2, P1 ;  /* 0x000000020d0a2207 */ /* 0x000fc40000800000 */
[----:B------:R-:W-:-:S03]  /*0920*/  @P2 SEL R11, R15, R3, P1 ;  /* 0x000000030f0b2207 */ /* 0x000fc60000800000 */
[----:B------:R-:W-:Y:S02]  /*0930*/  @P2 IMAD.MOV.U32 R2, RZ, RZ, R10 ;  /* 0x000000ffff022224 */ /* 0x000fe400078e000a */
[----:B------:R-:W-:-:S07]  /*0940*/  @P2 IMAD.MOV.U32 R3, RZ, RZ, R11 ;  /* 0x000000ffff032224 */ /* 0x000fce00078e000b */
.L_x_708:
[----:B------:R-:W-:Y:S05]  /*0950*/  BSYNC.RECONVERGENT B2 ;  /* 0x0000000000027941 */ /* 0x000fea0003800200 */
.L_x_707:
[----:B------:R-:W-:-:S05]  /*0960*/  VIADD R4, R4, 0x400 ;  /* 0x0000040004047836 */ /* 0x000fca0000000000 */
[----:B------:R-:W-:-:S13]  /*0970*/  ISETP.GE.AND P0, PT, R4, UR4, PT ;  /* 0x0000000404007c0c */ /* 0x000fda000bf06270 */
[----:B------:R-:W-:Y:S05]  /*0980*/  @!P0 BRA `(.L_x_709) ;  /* 0xfffffff800b08947 */ /* 0x000fea000383ffff */
.L_x_695:
[----:B------:R-:W-:Y:S05]  /*0990*/  BSYNC.RECONVERGENT B1 ;  /* 0x0000000000017941 */ /* 0x000fea0003800200 */
.L_x_694:
[----:B------:R-:W2:Y:S02]  /*09a0*/  LDCU UR4, c[0x0][0x390] ;  /* 0x00007200ff0477ac */ /* 0x000ea40008000800 */
[----:B--2---:R-:W-:-:S09]  /*09b0*/  UISETP.GE.AND UP0, UPT, UR4, 0x100, UPT ;  /* 0x000001000400788c */ /* 0x004fd2000bf06270 */
[----:B------:R-:W-:Y:S05]  /*09c0*/  BRA.U !UP0, `(.L_x_710) ;  /* 0x00000011083c7547 */ /* 0x000fea000b800000 */
[----:B------:R-:W2:Y:S01]  /*09d0*/  S2R R12, SR_LANEID ;  /* 0x00000000000c7919 */ /* 0x000ea20000000000 */
[----:B------:R-:W-:Y:S01]  /*09e0*/  BSSY.RECONVERGENT B1, `(.L_x_711) ;  /* 0x0000015000017945 */ /* 0x000fe20003800200 */
[----:B01---5:R-:W-:Y:S01]  /*09f0*/  IMAD.MOV.U32 R7, RZ, RZ, R2 ;  /* 0x000000ffff077224 */ /* 0x023fe200078e0002 */
[----:B------:R-:W0:Y:S01]  /*0a00*/  SHFL.DOWN PT, R6, R5, 0x1, 0x1f ;  /* 0x08201f0005067f89 */ /* 0x000e2200000e0000 */
[----:B------:R-:W-:Y:S02]  /*0a10*/  IMAD.MOV.U32 R8, RZ, RZ, R3 ;  /* 0x000000ffff087224 */ /* 0x000fe400078e0003 */
[----:B------:R-:W-:Y:S01]  /*0a20*/  IMAD.MOV.U32 R4, RZ, RZ, R5 ;  /* 0x000000ffff047224 */ /* 0x000fe200078e0005 */
[----:B------:R1:W3:Y:S04]  /*0a30*/  SHFL.DOWN PT, R9, R2, 0x1, 0x1f ;  /* 0x08201f0002097f89 */ /* 0x0002e800000e0000 */
[----:B------:R1:W4:Y:S01]  /*0a40*/  SHFL.DOWN PT, R11, R3, 0x1, 0x1f ;  /* 0x08201f00030b7f89 */ /* 0x00032200000e0000 */
[----:B0-----:R-:W-:-:S04]  /*0a50*/  FSETP.GEU.AND P0, PT, R5, R6, PT ;  /* 0x000000060500720b */ /* 0x001fc80003f0e000 */
[----:B--2---:R-:W-:-:S13]  /*0a60*/  ISETP.GT.OR P0, PT, R12, 0x1e, !P0 ;  /* 0x0000001e0c00780c */ /* 0x004fda0004704670 */
[----:B-1-34-:R-:W-:Y:S05]  /*0a70*/  @P0 BRA `(.L_x_712) ;  /* 0x00000000002c0947 */ /* 0x01afea0003800000 */
[----:B------:R-:W-:Y:S01]  /*0a80*/  FSETP.GT.AND P2, PT, R5, R6, PT ;  /* 0x000000060500720b */ /* 0x000fe20003f44000 */
[----:B------:R-:W-:Y:S02]  /*0a90*/  IMAD.MOV.U32 R7, RZ, RZ, R9 ;  /* 0x000000ffff077224 */ /* 0x000fe400078e0009 */
[----:B------:R-:W-:Y:S02]  /*0aa0*/  IMAD.MOV.U32 R8, RZ, RZ, R11 ;  /* 0x000000ffff087224 */ /* 0x000fe400078e000b */
[----:B------:R-:W-:-:S08]  /*0ab0*/  IMAD.MOV.U32 R4, RZ, RZ, R6 ;  /* 0x000000ffff047224 */ /* 0x000fd000078e0006 */
[CC--:B------:R-:W-:Y:S02]  /*0ac0*/  @!P2 ISETP.GE.U32.AND P0, PT, R2.reuse, R9.reuse, PT ;  /* 0x000000090200a20c */ /* 0x0c0fe40003f06070 */
[C---:B------:R-:W-:Y:S02]  /*0ad0*/  @!P2 ISETP.LT.U32.AND P1, PT, R2.reuse, R9, PT ;  /* 0x000000090200a20c */ /* 0x040fe40003f21070 */
[CC--:B------:R-:W-:Y:S02]  /*0ae0*/  @!P2 ISETP.GE.AND.EX P0, PT, R3.reuse, R11.reuse, PT, P0 ;  /* 0x0000000b0300a20c */ /* 0x0c0fe40003f06300 */
[----:B------:R-:W-:Y:S02]  /*0af0*/  @!P2 ISETP.LT.AND.EX P1, PT, R3, R11, PT, P1 ;  /* 0x0000000b0300a20c */ /* 0x000fe40003f21310 */
[----:B------:R-:W-:Y:S02]  /*0b00*/  @!P2 FSEL R4, R5, R6, !P0 ;  /* 0x000000060504a208 */ /* 0x000fe40004000000 */
[----:B------:R-:W-:-:S02]  /*0b10*/  @!P2 SEL R7, R2, R9, P1 ;  /* 0x000000090207a207 */ /* 0x000fc40000800000 */
[----:B------:R-:W-:-:S07]  /*0b20*/  @!P2 SEL R8, R3, R11, P1 ;  /* 0x0000000b0308a207 */ /* 0x000fce0000800000 */
.L_x_712:
[----:B------:R-:W-:Y:S05]  /*0b30*/  BSYNC.RECONVERGENT B1 ;  /* 0x0000000000017941 */ /* 0x000fea0003800200 */
.L_x_711:
[----:B------:R-:W0:Y:S01]  /*0b40*/  SHFL.DOWN PT, R3, R4, 0x2, 0x1f ;  /* 0x08401f0004037f89 */ /* 0x000e2200000e0000 */
[----:B------:R-:W-:Y:S01]  /*0b50*/  BSSY.RECONVERGENT B1, `(.L_x_713) ;  /* 0x0000014000017945 */ /* 0x000fe20003800200 */
[----:B------:R-:W-:Y:S02]  /*0b60*/  IMAD.MOV.U32 R5, RZ, RZ, R7 ;  /* 0x000000ffff057224 */ /* 0x000fe400078e0007 */
[----:B------:R1:W2:Y:S01]  /*0b70*/  SHFL.DOWN PT, R10, R7, 0x2, 0x1f ;  /* 0x08401f00070a7f89 */ /* 0x0002a200000e0000 */
[----:B------:R-:W-:Y:S02]  /*0b80*/  IMAD.MOV.U32 R6, RZ, RZ, R8 ;  /* 0x000000ffff067224 */ /* 0x000fe400078e0008 */
[----:B------:R-:W-:Y:S01]  /*0b90*/  IMAD.MOV.U32 R2, RZ, RZ, R4 ;  /* 0x000000ffff027224 */ /* 0x000fe200078e0004 */
[----:B------:R1:W3:Y:S01]  /*0ba0*/  SHFL.DOWN PT, R9, R8, 0x2, 0x1f ;  /* 0x08401f0008097f89 */ /* 0x0002e200000e0000 */
[----:B0-----:R-:W-:-:S04]  /*0bb0*/  FSETP.GEU.AND P0, PT, R4, R3, PT ;  /* 0x000000030400720b */ /* 0x001fc80003f0e000 */
[----:B------:R-:W-:-:S13]  /*0bc0*/  ISETP.GT.OR P0, PT, R12, 0x1d, !P0 ;  /* 0x0000001d0c00780c */ /* 0x000fda0004704670 */
[----:B-123--:R-:W-:Y:S05]  /*0bd0*/  @P0 BRA `(.L_x_714) ;  /* 0x00000000002c0947 */ /* 0x00efea0003800000 */
        /* <DEDUP_REMOVED lines=11> */
.L_x_714:
[----:B------:R-:W-:Y:S05]  /*0c90*/  BSYNC.RECONVERGENT B1 ;  /* 0x0000000000017941 */ /* 0x000fea0003800200 */
.L_x_713:
        /* <DEDUP_REMOVED lines=21> */
.L_x_716:
[----:B------:R-:W-:Y:S05]  /*0df0*/  BSYNC.RECONVERGENT B1 ;  /* 0x0000000000017941 */ /* 0x000fea0003800200 */
.L_x_715:
        /* <DEDUP_REMOVED lines=21> */
.L_x_718:
[----:B------:R-:W-:Y:S05]  /*0f50*/  BSYNC.RECONVERGENT B1 ;  /* 0x0000000000017941 */ /* 0x000fea0003800200 */
.L_x_717:
[----:B------:R-:W0:Y:S01]  /*0f60*/  SHFL.DOWN PT, R8, R5, 0x10, 0x1f ;  /* 0x0a001f0005087f89 */ /* 0x000e2200000e0000 */
[----:B------:R-:W-:Y:S01]  /*0f70*/  BSSY.RECONVERGENT B1, `(.L_x_719) ;  /* 0x0000015000017945 */ /* 0x000fe20003800200 */
[----:B------:R-:W-:Y:S01]  /*0f80*/  ISETP.NE.AND P2, PT, R12, RZ, PT ;  /* 0x000000ff0c00720c */ /* 0x000fe20003f45270 */
[----:B------:R-:W-:Y:S01]  /*0f90*/  IMAD.MOV.U32 R3, RZ, RZ, R6 ;  /* 0x000000ffff037224 */ /* 0x000fe200078e0006 */
        /* <DEDUP_REMOVED lines=18> */
.L_x_720:
[----:B------:R-:W-:Y:S05]  /*10c0*/  BSYNC.RECONVERGENT B1 ;  /* 0x0000000000017941 */ /* 0x000fea0003800200 */
.L_x_719:
[----:B------:R-:W-:Y:S04]  /*10d0*/  BSSY.RECONVERGENT B1, `(.L_x_721) ;  /* 0x000000c000017945 */ /* 0x000fe80003800200 */
[----:B------:R-:W-:Y:S05]  /*10e0*/  @P2 BRA `(.L_x_722) ;  /* 0x0000000000282947 */ /* 0x000fea0003800000 */
[----:B------:R-:W0:Y:S01]  /*10f0*/  S2R R7, SR_CgaCtaId ;  /* 0x0000000000077919 */ /* 0x000e220000008800 */
[----:B------:R-:W-:Y:S02]  /*1100*/  MOV R6, 0x400 ;  /* 0x0000040000067802 */ /* 0x000fe40000000f00 */
[----:B------:R-:W-:-:S04]  /*1110*/  SHF.R.U32.HI R5, RZ, 0x1, R0 ;  /* 0x00000001ff057819 */ /* 0x000fc80000011600 */
[----:B------:R-:W-:Y:S02]  /*1120*/  LOP3.LUT R5, R5, 0x1f0, RZ, 0xc0, !PT ;  /* 0x000001f005057812 */ /* 0x000fe400078ec0ff */
[----:B0-----:R-:W-:Y:S01]  /*1130*/  LEA R6, R7, R6, 0x18 ;  /* 0x0000000607067211 */ /* 0x001fe200078ec0ff */
[----:B------:R-:W-:-:S04]  /*1140*/  IMAD.MOV.U32 R7, RZ, RZ, R4 ;  /* 0x000000ffff077224 */ /* 0x000fc800078e0004 */
[----:B------:R-:W-:Y:S02]  /*1150*/  IMAD.IADD R5, R5, 0x1, R6 ;  /* 0x0000000105057824 */ /* 0x000fe400078e0206 */
[----:B------:R-:W-:-:S03]  /*1160*/  IMAD.MOV.U32 R6, RZ, RZ, R3 ;  /* 0x000000ffff067224 */ /* 0x000fc600078e0003 */
[----:B------:R0:W-:Y:S04]  /*1170*/  STS [R5+0x8], R2 ;  /* 0x0000080205007388 */ /* 0x0001e80000000800 */
[----:B------:R0:W-:Y:S02]  /*1180*/  STS.64 [R5+0x10], R6 ;  /* 0x0000100605007388 */ /* 0x0001e40000000a00 */
.L_x_722:
[----:B------:R-:W-:Y:S05]  /*1190*/  BSYNC.RECONVERGENT B1 ;  /* 0x0000000000017941 */ /* 0x000fea0003800200 */
.L_x_721:
[----:B------:R-:W-:Y:S01]  /*11a0*/  BAR.SYNC.DEFER_BLOCKING 0x0 ;  /* 0x0000000000007b1d */ /* 0x000fe20000010000 */
[----:B------:R-:W-:-:S13]  /*11b0*/  ISETP.NE.AND P1, PT, R0, RZ, PT ;  /* 0x000000ff0000720c */ /* 0x000fda0003f25270 */
[----:B------:R-:W-:Y:S05]  /*11c0*/  @P1 BRA `(.L_x_723) ;  /* 0x0000005000c01947 */ /* 0x000fea0003800000 */
[----:B0-----:R-:W0:Y:S01]  /*11d0*/  S2R R5, SR_CgaCtaId ;  /* 0x0000000000057919 */ /* 0x001e220000008800 */
[----:B------:R-:W-:Y:S01]  /*11e0*/  MOV R8, 0x400 ;  /* 0x0000040000087802 */ /* 0x000fe20000000f00 */
[----:B------:R-:W-:Y:S01]  /*11f0*/  BSSY.RECONVERGENT B1, `(.L_x_724) ;  /* 0x000001a000017945 */ /* 0x000fe20003800200 */
[----:B------:R-:W-:Y:S02]  /*1200*/  IMAD.MOV.U32 R12, RZ, RZ, R2 ;  /* 0x000000ffff0c7224 */ /* 0x000fe400078e0002 */
[----:B------:R-:W-:Y:S02]  /*1210*/  IMAD.MOV.U32 R6, RZ, RZ, R3 ;  /* 0x000000ffff067224 */ /* 0x000fe400078e0003 */
[----:B------:R-:W-:Y:S01]  /*1220*/  IMAD.MOV.U32 R7, RZ, RZ, R4 ;  /* 0x000000ffff077224 */ /* 0x000fe200078e0004 */
[----:B0-----:R-:W-:-:S05]  /*1230*/  LEA R8, R5, R8, 0x18 ;  /* 0x0000000805087211 */ /* 0x001fca00078ec0ff */
[----:B------:R-:W0:Y:S04]  /*1240*/  LDS R11, [R8+0x18] ;  /* 0x00001800080b7984 */ /* 0x000e280000000800 */
[----:B------:R1:W2:Y:S04]  /*1250*/  LDS R13, [R8+0x28] ;  /* 0x00002800080d7984 */ /* 0x0002a80000000800 */
[----:B------:R1:W3:Y:S04]  /*1260*/  LDS R15, [R8+0x38] ;  /* 0x00003800080f7984 */ /* 0x0002e80000000800 */
[----:B------:R1:W4:Y:S04]  /*1270*/  LDS R10, [R8+0x48] ;  /* 0x00004800080a7984 */ /* 0x0003280000000800 */
[----:B------:R1:W1:Y:S04]  /*1280*/  LDS R9, [R8+0x58] ;  /* 0x0000580008097984 */ /* 0x0002680000000800 */
[----:B------:R0:W1:Y:S04]  /*1290*/  LDS R5, [R8+0x68] ;  /* 0x0000680008057984 */ /* 0x0000680000000800 */
[----:B------:R0:W1:Y:S02]  /*12a0*/  LDS R0, [R8+0x78] ;  /* 0x0000780008007984 */ /* 0x0000640000000800 */
[----:B0-----:R-:W-:-:S13]  /*12b0*/  FSETP.GEU.AND P0, PT, R2, R11, PT ;  /* 0x0000000b0200720b */ /* 0x001fda0003f0e000 */
[----:B--234-:R-:W-:Y:S05]  /*12c0*/  @!P0 BRA `(.L_x_725) ;  /* 0x0000000000308947 */ /* 0x01cfea0003800000 */
[----:B------:R-:W0:Y:S01]  /*12d0*/  LDS.64 R6, [R8+0x20] ;  /* 0x0000200008067984 */ /* 0x000e220000000a00 */
[----:B------:R-:W-:Y:S01]  /*12e0*/  FSETP.GEU.AND P3, PT, R11, R2, PT ;  /* 0x000000020b00720b */ /* 0x000fe20003f6e000 */
[----:B------:R-:W-:-:S12]  /*12f0*/  IMAD.MOV.U32 R12, RZ, RZ, R11 ;  /* 0x000000ffff0c7224 */ /* 0x000fd800078e000b */
[CC--:B0-----:R-:W-:Y:S02]  /*1300*/  @P3 ISETP.LT.U32.AND P2, PT, R3.reuse, R6.reuse, PT ;  /* 0x000000060300320c */ /* 0x0c1fe40003f41070 */
[CC--:B------:R-:W-:Y:S02]  /*1310*/  @P3 ISETP.GE.U32.AND P0, PT, R3.reuse, R6.reuse, PT ;  /* 0x000000060300320c */ /* 0x0c0fe40003f06070 */
[CC--:B------:R-:W-:Y:S02]  /*1320*/  @P3 ISETP.LT.AND.EX P2, PT, R4.reuse, R7.reuse, PT, P2 ;  /* 0x000000070400320c */ /* 0x0c0fe40003f41320 */
[CC--:B------:R-:W-:Y:S02]  /*1330*/  @P3 ISETP.GE.AND.EX P0, PT, R4.reuse, R7.reuse, PT, P0 ;  /* 0x000000070400320c */ /* 0x0c0fe40003f06300 */
[----:B------:R-:W-:Y:S02]  /*1340*/  @P3 SEL R3, R3, R6, P2 ;  /* 0x0000000603033207 */ /* 0x000fe40001000000 */
[----:B------:R-:W-:-:S02]  /*1350*/  @P3 SEL R4, R4, R7, P2 ;  /* 0x0000000704043207 */ /* 0x000fc40001000000 */
[----:B------:R-:W-:Y:S01]  /*1360*/  @P3 FSEL R12, R2, R11, !P0 ;  /* 0x0000000b020c3208 */ /* 0x000fe20004000000 */
[----:B------:R-:W-:Y:S02]  /*1370*/  @P3 IMAD.MOV.U32 R6, RZ, RZ, R3 ;  /* 0x000000ffff063224 */ /* 0x000fe400078e0003 */
[----:B------:R-:W-:-:S07]  /*1380*/  @P3 IMAD.MOV.U32 R7, RZ, RZ, R4 ;  /* 0x000000ffff073224 */ /* 0x000fce00078e0004 */
.L_x_725:
[----:B------:R-:W-:Y:S05]  /*1390*/  BSYNC.RECONVERGENT B1 ;  /* 0x0000000000017941 */ /* 0x000fea0003800200 */
.L_x_724:
[----:B------:R-:W-:Y:S01]  /*13a0*/  FSETP.GEU.AND P0, PT, R12, R13, PT ;  /* 0x0000000d0c00720b */ /* 0x000fe20003f0e000 */
[----:B------:R-:W-:Y:S01]  /*13b0*/  BSSY.RECONVERGENT B1, `(.L_x_726) ;  /* 0x0000011000017945 */ /* 0x000fe20003800200 */
[----:B------:R-:W-:Y:S02]  /*13c0*/  IMAD.MOV.U32 R17, RZ, RZ, R6 ;  /* 0x000000ffff117224 */ /* 0x000fe400078e0006 */
[----:B------:R-:W-:Y:S02]  /*13d0*/  IMAD.MOV.U32 R14, RZ, RZ, R7 ;  /* 0x000000ffff0e7224 */ /* 0x000fe400078e0007 */
[----:B------:R-:W-:-:S07]  /*13e0*/  IMAD.MOV.U32 R2, RZ, RZ, R12 ;  /* 0x000000ffff027224 */ /* 0x000fce00078e000c */
[----:B------:R-:W-:Y:S05]  /*13f0*/  @!P0 BRA `(.L_x_727) ;  /* 0x0000000000308947 */ /* 0x000fea0003800000 */
[----:B------:R-:W0:Y:S01]  /*1400*/  LDS.64 R18, [R8+0x30] ;  /* 0x0000300008127984 */ /* 0x000e220000000a00 */
[----:B------:R-:W-:Y:S01]  /*1410*/  FSETP.GEU.AND P3, PT, R13, R12, PT ;  /* 0x0000000c0d00720b */ /* 0x000fe20003f6e000 */
[----:B------:R-:W-:-:S12]  /*1420*/  IMAD.MOV.U32 R2, RZ, RZ, R13 ;  /* 0x000000ffff027224 */ /* 0x000fd800078e000d */
[CC--:B0-----:R-:W-:Y:S01]  /*1430*/  @P3 ISETP.GE.U32.AND P0, PT, R6.reuse, R18.reuse, PT ;  /* 0x000000120600320c */ /* 0x0c1fe20003f06070 */
[----:B------:R-:W-:Y:S01]  /*1440*/  IMAD.MOV.U32 R17, RZ, RZ, R18 ;  /* 0x000000ffff117224 */ /* 0x000fe200078e0012 */
[-C--:B------:R-:W-:Y:S01]  /*1450*/  @P3 ISETP.LT.U32.AND P2, PT, R6, R18.reuse, PT ;  /* 0x000000120600320c */ /* 0x080fe20003f41070 */
[----:B------:R-:W-:Y:S01]  /*1460*/  IMAD.MOV.U32 R14, RZ, RZ, R19 ;  /* 0x000000ffff0e7224 */ /* 0x000fe200078e0013 */
[CC--:B------:R-:W-:Y:S02]  /*1470*/  @P3 ISETP.GE.AND.EX P0, PT, R7.reuse, R19.reuse, PT, P0 ;  /* 0x000000130700320c */ /* 0x0c0fe40003f06300 */
[----:B------:R-:W-:Y:S02]  /*1480*/  @P3 ISETP.LT.AND.EX P2, PT, R7, R19, PT, P2 ;  /* 0x000000130700320c */ /* 0x000fe40003f41320 */
[----:B------:R-:W-:Y:S02]  /*1490*/  @P3 FSEL R2, R12, R13, !P0 ;  /* 0x0000000d0c023208 */ /* 0x000fe40004000000 */
[----:B------:R-:W-:-:S02]  /*14a0*/  @P3 SEL R17, R6, R18, P2 ;  /* 0x0000001206113207 */ /* 0x000fc40001000000 */
[----:B------:R-:W-:-:S07]  /*14b0*/  @P3 SEL R14, R7, R19, P2 ;  /* 0x00000013070e3207 */ /* 0x000fce0001000000 */
.L_x_727:
[----:B------:R-:W-:Y:S05]  /*14c0*/  BSYNC.RECONVERGENT B1 ;  /* 0x0000000000017941 */ /* 0x000fea0003800200 */
.L_x_726:
        /* <DEDUP_REMOVED lines=11> */
[CC--:B------:R-:W-:Y:S01]  /*1580*/  @P3 ISETP.LT.U32.AND P2, PT, R17.reuse, R6.reuse, PT ;  /* 0x000000061100320c */ /* 0x0c0fe20003f41070 */
[----:B------:R-:W-:Y:S01]  /*1590*/  IMAD.MOV.U32 R4, RZ, RZ, R7 ;  /* 0x000000ffff047224 */ /* 0x000fe200078e0007 */
[CC--:B------:R-:W-:Y:S02]  /*15a0*/  @P3 ISETP.GE.AND.EX P0, PT, R14.reuse, R7.reuse, PT, P0 ;  /* 0x000000070e00320c */ /* 0x0c0fe40003f06300 */
[----:B------:R-:W-:Y:S02]  /*15b0*/  @P3 ISETP.LT.AND.EX P2, PT, R14, R7, PT, P2 ;  /* 0x000000070e00320c */ /* 0x000fe40003f41320 */
[----:B------:R-:W-:Y:S02]  /*15c0*/  @P3 FSEL R3, R2, R15, !P0 ;  /* 0x0000000f02033208 */ /* 0x000fe40004000000 */
[----:B------:R-:W-:-:S02]  /*15d0*/  @P3 SEL R11, R17, R6, P2 ;  /* 0x00000006110b3207 */ /* 0x000fc40001000000 */
[----:B------:R-:W-:-:S07]  /*15e0*/  @P3 SEL R4, R14, R7, P2 ;  /* 0x000000070e043207 */ /* 0x000fce0001000000 */
.L_x_729:
[----:B------:R-:W-:Y:S05]  /*15f0*/  BSYNC.RECONVERGENT B1 ;  /* 0x0000000000017941 */ /* 0x000fea0003800200 */
.L_x_728:
        /* <DEDUP_REMOVED lines=18> */
.L_x_731:
[----:B------:R-:W-:Y:S05]  /*1720*/  BSYNC.RECONVERGENT B1 ;  /* 0x0000000000017941 */ /* 0x000fea0003800200 */
.L_x_730:
[----:B-1----:R-:W-:Y:S01]  /*1730*/  FSETP.GEU.AND P0, PT, R2, R9, PT ;  /* 0x000000090200720b */ /* 0x002fe20003f0e000 */
        /* <DEDUP_REMOVED lines=17> */
.L_x_733:
[----:B------:R-:W-:Y:S05]  /*1850*/  BSYNC.RECONVERGENT B1 ;  /* 0x0000000000017941 */ /* 0x000fea0003800200 */
.L_x_732:
        /* <DEDUP_REMOVED lines=18> */
.L_x_735:
[----:B------:R-:W-:Y:S05]  /*1980*/  BSYNC.RECONVERGENT B1 ;  /* 0x0000000000017941 */ /* 0x000fea0003800200 */
.L_x_734:
[----:B------:R-:W-:Y:S01]  /*1990*/  FSETP.GEU.AND P0, PT, R7, R0, PT ;  /* 0x000000000700720b */ /* 0x000fe20003f0e000 */
[----:B------:R-:W-:Y:S02]  /*19a0*/  IMAD.MOV.U32 R2, RZ, RZ, R7 ;  /* 0x000000ffff027224 */ /* 0x000fe400078e0007 */
[----:B------:R-:W-:Y:S02]  /*19b0*/  IMAD.MOV.U32 R3, RZ, RZ, R9 ;  /* 0x000000ffff037224 */ /* 0x000fe400078e0009 */
[----:B------:R-:W-:-:S08]  /*19c0*/  IMAD.MOV.U32 R4, RZ, RZ, R6 ;  /* 0x000000ffff047224 */ /* 0x000fd000078e0006 */
[----:B------:R-:W-:Y:S05]  /*19d0*/  @!P0 BRA `(.L_x_723) ;  /* 0x0000004800bc8947 */ /* 0x000fea0003800000 */
[----:B------:R-:W0:Y:S01]  /*19e0*/  LDS.64 R10, [R8+0x80] ;  /* 0x00008000080a7984 */ /* 0x000e220000000a00 */
[----:B------:R-:W-:Y:S01]  /*19f0*/  FSETP.GEU.AND P0, PT, R0, R7, PT ;  /* 0x000000070000720b */ /* 0x000fe20003f0e000 */
[----:B------:R-:W-:Y:S02]  /*1a00*/  IMAD.MOV.U32 R2, RZ, RZ, R0 ;  /* 0x000000ffff027224 */ /* 0x000fe400078e0000 */
[----:B0-----:R-:W-:Y:S02]  /*1a10*/  IMAD.MOV.U32 R3, RZ, RZ, R10 ;  /* 0x000000ffff037224 */ /* 0x001fe400078e000a */
        /* <DEDUP_REMOVED lines=10> */
.L_x_710:
[----:B------:R-:W-:Y:S01]  /*1ac0*/  LOP3.LUT R4, R0, 0x3e0, RZ, 0xc0, !PT ;  /* 0x000003e000047812 */ /* 0x000fe200078ec0ff */
[----:B------:R-:W-:Y:S01]  /*1ad0*/  BSSY.RECONVERGENT B1, `(.L_x_736) ;  /* 0x000001b000017945 */ /* 0x000fe20003800200 */
[----:B-----5:R-:W-:Y:S02]  /*1ae0*/  IMAD.MOV.U32 R12, RZ, RZ, R2 ;  /* 0x000000ffff0c7224 */ /* 0x020fe400078e0002 */
[----:B------:R-:W-:Y:S02]  /*1af0*/  IMAD.MOV.U32 R14, RZ, RZ, R3 ;  /* 0x000000ffff0e7224 */ /* 0x000fe400078e0003 */
[----:B01----:R-:W-:Y:S01]  /*1b00*/  VIADD R6, R4, 0x20 ;  /* 0x0000002004067836 */ /* 0x003fe20000000000 */
[----:B------:R-:W-:-:S04]  /*1b10*/  LOP3.LUT R4, RZ, R4, RZ, 0x33, !PT ;  /* 0x00000004ff047212 */ /* 0x000fc800078e33ff */
[----:B------:R-:W-:Y:S01]  /*1b20*/  ISETP.GT.AND P0, PT, R6, UR4, PT ;  /* 0x0000000406007c0c */ /* 0x000fe2000bf04270 */
[----:B------:R-:W-:Y:S02]  /*1b30*/  VIADD R4, R4, UR4 ;  /* 0x0000000404047c36 */ /* 0x000fe40008000000 */
[----:B------:R-:W-:-:S03]  /*1b40*/  IMAD.MOV.U32 R6, RZ, RZ, R5 ;  /* 0x000000ffff067224 */ /* 0x000fc600078e0005 */
[----:B------:R-:W-:Y:S02]  /*1b50*/  SEL R7, R4, 0x1f, P0 ;  /* 0x0000001f04077807 */ /* 0x000fe40000000000 */
[----:B------:R-:W0:Y:S03]  /*1b60*/  S2R R4, SR_LANEID ;  /* 0x0000000000047919 */ /* 0x000e260000000000 */
[----:B------:R-:W1:Y:S04]  /*1b70*/  SHFL.DOWN PT, R8, R5, 0x1, R7 ;  /* 0x0820000005087989 */ /* 0x000e6800000e0007 */
[----:B------:R2:W3:Y:S04]  /*1b80*/  SHFL.DOWN PT, R9, R2, 0x1, R7 ;  /* 0x0820000002097989 */ /* 0x0004e800000e0007 */
[----:B------:R2:W4:Y:S01]  /*1b90*/  SHFL.DOWN PT, R11, R3, 0x1, R7 ;  /* 0x08200000030b7989 */ /* 0x00052200000e0007 */
[----:B-1----:R-:W-:-:S04]  /*1ba0*/  FSETP.GEU.AND P0, PT, R5, R8, PT ;  /* 0x000000080500720b */ /* 0x002fc80003f0e000 */
[----:B0-----:R-:W-:-:S13]  /*1bb0*/  ISETP.GE.OR P0, PT, R4, R7, !P0 ;  /* 0x000000070400720c */ /* 0x001fda0004706670 */
[----:B--234-:R-:W-:Y:S05]  /*1bc0*/  @P0 BRA `(.L_x_737) ;  /* 0x00000000002c0947 */ /* 0x01cfea0003800000 */
        /* <DEDUP_REMOVED lines=11> */
.L_x_737:
[----:B------:R-:W-:Y:S05]  /*1c80*/  BSYNC.RECONVERGENT B1 ;  /* 0x0000000000017941 */ /* 0x000fea0003800200 */
.L_x_736:
[----:B------:R-:W0:Y:S01]  /*1c90*/  SHFL.DOWN PT, R3, R6, 0x2, R7 ;  /* 0x0840000006037989 */ /* 0x000e2200000e0007 */
[----:B------:R-:W-:Y:S01]  /*1ca0*/  VIADD R2, R4, 0x2 ;  /* 0x0000000204027836 */ /* 0x000fe20000000000 */
[----:B------:R-:W-:Y:S01]  /*1cb0*/  BSSY.RECONVERGENT B1, `(.L_x_738) ;  /* 0x0000014000017945 */ /* 0x000fe20003800200 */
[----:B------:R-:W-:Y:S01]  /*1cc0*/  IMAD.MOV.U32 R8, RZ, RZ, R12 ;  /* 0x000000ffff087224 */ /* 0x000fe200078e000c */
[----:B------:R1:W2:Y:S01]  /*1cd0*/  SHFL.DOWN PT, R5, R12, 0x2, R7 ;  /* 0x084000000c057989 */ /* 0x0002a200000e0007 */
[----:B------:R-:W-:-:S03]  /*1ce0*/  IMAD.MOV.U32 R10, RZ, RZ, R14 ;  /* 0x000000ffff0a7224 */ /* 0x000fc600078e000e */
[----:B------:R1:W3:Y:S01]  /*1cf0*/  SHFL.DOWN PT, R9, R14, 0x2, R7 ;  /* 0x084000000e097989 */ /* 0x0002e200000e0007 */
[----:B0-----:R-:W-:-:S04]  /*1d00*/  FSETP.GEU.AND P0, PT, R6, R3, PT ;  /* 0x000000030600720b */ /* 0x001fc80003f0e000 */
[----:B------:R-:W-:Y:S01]  /*1d10*/  ISETP.GT.OR P0, PT, R2, R7, !P0 ;  /* 0x000000070200720c */ /* 0x000fe20004704670 */
[----:B------:R-:W-:-:S12]  /*1d20*/  IMAD.MOV.U32 R2, RZ, RZ, R6 ;  /* 0x000000ffff027224 */ /* 0x000fd800078e0006 */
        /* <DEDUP_REMOVED lines=12> */
.L_x_739:
[----:B------:R-:W-:Y:S05]  /*1df0*/  BSYNC.RECONVERGENT B1 ;  /* 0x0000000000017941 */ /* 0x000fea0003800200 */
.L_x_738:
        /* <DEDUP_REMOVED lines=22> */
.L_x_741:
[----:B------:R-:W-:Y:S05]  /*1f60*/  BSYNC.RECONVERGENT B1 ;  /* 0x0000000000017941 */ /* 0x000fea0003800200 */
.L_x_740:
[----:B------:R-:W0:Y:S01]  /*1f70*/  SHFL.DOWN PT, R3, R6, 0x8, R7 ;  /* 0x0900000006037989 */ /* 0x000e2200000e0007 */
[----:B------:R-:W-:Y:S01]  /*1f80*/  VIADD R2, R4, 0x8 ;  /* 0x0000000804027836 */ /* 0x000fe20000000000 */
[----:B------:R-:W-:Y:S01]  /*1f90*/  BSSY.RECONVERGENT B1, `(.L_x_742) ;  /* 0x0000014000017945 */ /* 0x000fe20003800200 */
[----:B------:R-:W-:Y:S01]  /*1fa0*/  IMAD.MOV.U32 R8, RZ, RZ, R6 ;  /* 0x000000ffff087224 */ /* 0x000fe200078e0006 */
[----:B------:R1:W2:Y:S01]  /*1fb0*/  SHFL.DOWN PT, R5, R14, 0x8, R7 ;  /* 0x090000000e057989 */ /* 0x0002a200000e0007 */
[----:B------:R-:W-:Y:S02]  /*1fc0*/  IMAD.MOV.U32 R10, RZ, RZ, R14 ;  /* 0x000000ffff0a7224 */ /* 0x000fe400078e000e */
[----:B------:R-:W-:Y:S01]  /*1fd0*/  IMAD.MOV.U32 R12, RZ, RZ, R16 ;  /* 0x000000ffff0c7224 */ /* 0x000fe200078e0010 */
[----:B------:R1:W3:Y:S01]  /*1fe0*/  SHFL.DOWN PT, R9, R16, 0x8, R7 ;  /* 0x0900000010097989 */ /* 0x0002e200000e0007 */
[----:B0-----:R-:W-:-:S04]  /*1ff0*/  FSETP.GEU.AND P0, PT, R6, R3, PT ;  /* 0x000000030600720b */ /* 0x001fc80003f0e000 */
[----:B------:R-:W-:-:S13]  /*2000*/  ISETP.GT.OR P0, PT, R2, R7, !P0 ;  /* 0x000000070200720c */ /* 0x000fda0004704670 */
        /* <DEDUP_REMOVED lines=12> */
.L_x_743:
[----:B------:R-:W-:Y:S05]  /*20d0*/  BSYNC.RECONVERGENT B1 ;  /* 0x0000000000017941 */ /* 0x000fea0003800200 */
.L_x_742:
[----:B------:R-:W0:Y:S01]  /*20e0*/  SHFL.DOWN PT, R5, R8, 0x10, R7 ;  /* 0x0a00000008057989 */ /* 0x000e2200000e0007 */
[C---:B------:R-:W-:Y:S01]  /*20f0*/  VIADD R2, R4.reuse, 0x10 ;  /* 0x0000001004027836 */ /* 0x040fe20000000000 */
[----:B------:R-:W-:Y:S01]  /*2100*/  BSSY.RECONVERGENT B1, `(.L_x_744) ;  /* 0x0000015000017945 */ /* 0x000fe20003800200 */
[----:B------:R-:W-:Y:S01]  /*2110*/  ISETP.NE.AND P2, PT, R4, RZ, PT ;  /* 0x000000ff0400720c */ /* 0x000fe20003f45270 */
[----:B------:R1:W2:Y:S01]  /*2120*/  SHFL.DOWN PT, R9, R10, 0x10, R7 ;  /* 0x0a0000000a097989 */ /* 0x0002a200000e0007 */
[----:B------:R-:W-:Y:S02]  /*2130*/  IMAD.MOV.U32 R3, RZ, RZ, R10 ;  /* 0x000000ffff037224 */ /* 0x000fe400078e000a */
[----:B------:R-:W-:Y:S01]  /*2140*/  IMAD.MOV.U32 R4, RZ, RZ, R12 ;  /* 0x000000ffff047224 */ /* 0x000fe200078e000c */
        /* <DEDUP_REMOVED lines=16> */
.L_x_745:
[----:B------:R-:W-:Y:S05]  /*2250*/  BSYNC.RECONVERGENT B1 ;  /* 0x0000000000017941 */ /* 0x000fea0003800200 */
.L_x_744:
        /* <DEDUP_REMOVED lines=12> */
.L_x_747:
[----:B------:R-:W-:Y:S05]  /*2320*/  BSYNC.RECONVERGENT B1 ;  /* 0x0000000000017941 */ /* 0x000fea0003800200 */
.L_x_746:
[----:B------:R-:W-:Y:S01]  /*2330*/  BAR.SYNC.DEFER_BLOCKING 0x0 ;  /* 0x0000000000007b1d */ /* 0x000fe20000010000 */
[----:B------:R-:W-:-:S13]  /*2340*/  ISETP.NE.AND P1, PT, R0, RZ, PT ;  /* 0x000000ff0000720c */ /* 0x000fda0003f25270 */
[----:B------:R-:W-:Y:S05]  /*2350*/  @P1 BRA `(.L_x_723) ;  /* 0x00000040005c1947 */ /* 0x000fea0003800000 */
[----:B------:R-:W-:Y:S01]  /*2360*/  UISETP.GE.AND UP0, UPT, UR4, 0x21, UPT ;  /* 0x000000210400788c */ /* 0x000fe2000bf06270 */
[----:B------:R-:W-:Y:S02]  /*2370*/  IMAD.MOV.U32 R0, RZ, RZ, R2 ;  /* 0x000000ffff007224 */ /* 0x000fe400078e0002 */
[----:B0-----:R-:W-:Y:S02]  /*2380*/  IMAD.MOV.U32 R7, RZ, RZ, R3 ;  /* 0x000000ffff077224 */ /* 0x001fe400078e0003 */
[----:B------:R-:W-:-:S04]  /*2390*/  IMAD.MOV.U32 R8, RZ, RZ, R4 ;  /* 0x000000ffff087224 */ /* 0x000fc800078e0004 */
[----:B------:R-:W-:Y:S05]  /*23a0*/  BRA.U !UP0, `(.L_x_748) ;  /* 0x00000001085c7547 */ /* 0x000fea000b800000 */
[----:B------:R-:W0:Y:S01]  /*23b0*/  S2R R5, SR_CgaCtaId ;  /* 0x0000000000057919 */ /* 0x000e220000008800 */
[----:B------:R-:W-:Y:S01]  /*23c0*/  MOV R0, 0x400 ;  /* 0x0000040000007802 */ /* 0x000fe20000000f00 */
[----:B------:R-:W-:Y:S01]  /*23d0*/  BSSY.RECONVERGENT B1, `(.L_x_748) ;  /* 0x0000014000017945 */ /* 0x000fe20003800200 */
[----:B------:R-:W-:Y:S02]  /*23e0*/  IMAD.MOV.U32 R7, RZ, RZ, R3 ;  /* 0x000000ffff077224 */ /* 0x000fe400078e0003 */
[----:B------:R-:W-:Y:S01]  /*23f0*/  IMAD.MOV.U32 R8, RZ, RZ, R4 ;  /* 0x000000ffff087224 */ /* 0x000fe200078e0004 */
[----:B0-----:R-:W-:Y:S01]  /*2400*/  LEA R6, R5, R0, 0x18 ;  /* 0x0000000005067211 */ /* 0x001fe200078ec0ff */
[----:B------:R-:W-:-:S04]  /*2410*/  IMAD.MOV.U32 R0, RZ, RZ, R2 ;  /* 0x000000ffff007224 */ /* 0x000fc800078e0002 */
[----:B------:R-:W0:Y:S02]  /*2420*/  LDS R5, [R6+0x18] ;  /* 0x0000180006057984 */ /* 0x000e240000000800 */
[----:B0-----:R-:W-:-:S13]  /*2430*/  FSETP.GEU.AND P0, PT, R2, R5, PT ;  /* 0x000000050200720b */ /* 0x001fda0003f0e000 */
        /* <DEDUP_REMOVED lines=13> */
.L_x_749:
[----:B------:R-:W-:Y:S05]  /*2510*/  BSYNC.RECONVERGENT B1 ;  /* 0x0000000000017941 */ /* 0x000fea0003800200 */
.L_x_748:
[----:B------:R-:W-:Y:S01]  /*2520*/  UISETP.GE.AND UP0, UPT, UR4, 0x41, UPT ;  /* 0x000000410400788c */ /* 0x000fe2000bf06270 */
[----:B------:R-:W-:Y:S02]  /*2530*/  IMAD.MOV.U32 R2, RZ, RZ, R0 ;  /* 0x000000ffff027224 */ /* 0x000fe400078e0000 */
[----:B------:R-:W-:Y:S02]  /*2540*/  IMAD.MOV.U32 R5, RZ, RZ, R7 ;  /* 0x000000ffff057224 */ /* 0x000fe400078e0007 */
        /* <DEDUP_REMOVED lines=24> */
.L_x_751:
[----:B------:R-:W-:Y:S05]  /*26d0*/  BSYNC.RECONVERGENT B1 ;  /* 0x0000000000017941 */ /* 0x000fea0003800200 */
.L_x_750:
        /* <DEDUP_REMOVED lines=27> */
.L_x_753:
[----:B------:R-:W-:Y:S05]  /*2890*/  BSYNC.RECONVERGENT B1 ;  /* 0x0000000000017941 */ /* 0x000fea0003800200 */
.L_x_752:
        /* <DEDUP_REMOVED lines=27> */
.L_x_755:
[----:B------:R-:W-:Y:S05]  /*2a50*/  BSYNC.RECONVERGENT B1 ;  /* 0x0000000000017941 */ /* 0x000fea0003800200 */
.L_x_754:
        /* <DEDUP_REMOVED lines=27> */
.L_x_757:
[----:B------:R-:W-:Y:S05]  /*2c10*/  BSYNC.RECONVERGENT B1 ;  /* 0x0000000000017941 */ /* 0x000fea0003800200 */
.L_x_756:
        /* <DEDUP_REMOVED lines=9> */
[----:B------:R-:W-:Y:S02]  /*2cb0*/  IMAD.MOV.U32 R7, RZ, RZ, R9 ;  /* 0x000000ffff077224 */ /* 0x000fe400078e0009 */
[----:B------:R-:W-:Y:S01]  /*2cc0*/  IMAD.MOV.U32 R6, RZ, RZ, R4 ;  /* 0x000000ffff067224 */ /* 0x000fe200078e0004 */
[----:B0-----:R-:W-:-:S05]  /*2cd0*/  LEA R2, R3, R2, 0x18 ;  /* 0x0000000203027211 */ /* 0x001fca00078ec0ff */
        /* <DEDUP_REMOVED lines=15> */
.L_x_759:
[----:B------:R-:W-:Y:S05]  /*2dd0*/  BSYNC.RECONVERGENT B1 ;  /* 0x0000000000017941 */ /* 0x000fea0003800200 */
.L_x_758:
[----:B------:R-:W-:Y:S01]  /*2de0*/  UISETP.GE.AND UP0, UPT, UR4, 0xe1, UPT ;  /* 0x000000e10400788c */ /* 0x000fe2000bf06270 */
[----:B------:R-:W-:Y:S02]  /*2df0*/  IMAD.MOV.U32 R2, RZ, RZ, R5 ;  /* 0x000000ffff027224 */ /* 0x000fe400078e0005 */
[----:B------:R-:W-:Y:S02]  /*2e00*/  IMAD.MOV.U32 R3, RZ, RZ, R7 ;  /* 0x000000ffff037224 */ /* 0x000fe400078e0007 */
[----:B------:R-:W-:-:S04]  /*2e10*/  IMAD.MOV.U32 R4, RZ, RZ, R6 ;  /* 0x000000ffff047224 */ /* 0x000fc800078e0006 */
[----:B------:R-:W-:Y:S05]  /*2e20*/  BRA.U !UP0, `(.L_x_723) ;  /* 0x0000003508a87547 */ /* 0x000fea000b800000 */
[----:B------:R-:W0:Y:S01]  /*2e30*/  S2R R3, SR_CgaCtaId ;  /* 0x0000000000037919 */ /* 0x000e220000008800 */
[----:B------:R-:W-:Y:S01]  /*2e40*/  MOV R0, 0x400 ;  /* 0x0000040000007802 */ /* 0x000fe20000000f00 */
        /* <DEDUP_REMOVED lines=21> */
.L_x_691:
[----:B------:R-:W1:Y:S01]  /*2fa0*/  S2R R0, SR_TID.X ;  /* 0x0000000000007919 */ /* 0x000e620000002100 */
[----:B------:R-:W1:Y:S02]  /*2fb0*/  LDC.64 R2, c[0x0][0x380] ;  /* 0x0000e000ff027b82 */ /* 0x000e640000000a00 */
[----:B-1----:R-:W-:-:S05]  /*2fc0*/  IMAD.WIDE.U32 R12, R0, 0x10, R2 ;  /* 0x00000010000c7825 */ /* 0x002fca00078e0002 */
[----:B0-----:R-:W2:Y:S04]  /*2fd0*/  LDG.E.CONSTANT R21, desc[UR10][R12.64] ;  /* 0x0000000a0c157981 */ /* 0x001ea8000c1e9900 */
[----:B------:R-:W3:Y:S04]  /*2fe0*/  LDG.E.CONSTANT R10, desc[UR10][R12.64+0x1000] ;  /* 0x0010000a0c0a7981 */ /* 0x000ee8000c1e9900 */
[----:B------:R-:W4:Y:S04]  /*2ff0*/  LDG.E.64.CONSTANT R14, desc[UR10][R12.64+0x8] ;  /* 0x0000080a0c0e7981 */ /* 0x000f28000c1e9b00 */
[----:B------:R0:W5:Y:S04]  /*3000*/  LDG.E.CONSTANT R16, desc[UR10][R12.64+0x2000] ;  /* 0x0020000a0c107981 */ /* 0x000168000c1e9900 */
[----:B------:R0:W5:Y:S04]  /*3010*/  LDG.E.CONSTANT R17, desc[UR10][R12.64+0x3000] ;  /* 0x0030000a0c117981 */ /* 0x000168000c1e9900 */
[----:B------:R0:W5:Y:S04]  /*3020*/  LDG.E.CONSTANT R11, desc[UR10][R12.64+0x4000] ;  /* 0x0040000a0c0b7981 */ /* 0x000168000c1e9900 */
[----:B------:R0:W5:Y:S04]  /*3030*/  LDG.E.64.CONSTANT R6, desc[UR10][R12.64+0x2008] ;  /* 0x0020080a0c067981 */ /* 0x000168000c1e9b00 */
[----:B------:R0:W5:Y:S04]  /*3040*/  LDG.E.64.CONSTANT R4, desc[UR10][R12.64+0x3008] ;  /* 0x0030080a0c047981 */ /* 0x000168000c1e9b00 */
[----:B------:R0:W5:Y:S01]  /*3050*/  LDG.E.64.CONSTANT R2, desc[UR10][R12.64+0x4008] ;  /* 0x0040080a0c027981 */ /* 0x000162000c1e9b00 */
[----:B------:R-:W-:Y:S01]  /*3060*/  BSSY.RECONVERGENT B1, `(.L_x_760) ;  /* 0x0000012000017945 */ /* 0x000fe20003800200 */
[----:B--2---:R-:W-:Y:S01]  /*3070*/  IMAD.MOV.U32 R19, RZ, RZ, R21 ;  /* 0x000000ffff137224 */ /* 0x004fe200078e0015 */
[----:B---3--:R-:W-:Y:S01]  /*3080*/  FSETP.GEU.AND P0, PT, R21, R10, PT ;  /* 0x0000000a1500720b */ /* 0x008fe20003f0e000 */
[----:B----4-:R-:W-:-:S02]  /*3090*/  IMAD.MOV.U32 R8, RZ, RZ, R14 ;  /* 0x000000ffff087224 */ /* 0x010fc400078e000e */
[----:B------:R-:W-:-:S10]  /*30a0*/  IMAD.MOV.U32 R9, RZ, RZ, R15 ;  /* 0x000000ffff097224 */ /* 0x000fd400078e000f */
[----:B0-----:R-:W-:Y:S05]  /*30b0*/  @!P0 BRA `(.L_x_761) ;  /* 0x0000000000308947 */ /* 0x001fea0003800000 */
[----:B------:R-:W2:Y:S01]  /*30c0*/  LDG.E.64.CONSTANT R8, desc[UR10][R12.64+0x1008] ;  /* 0x0010080a0c087981 */ /* 0x000ea2000c1e9b00 */
[----:B------:R-:W-:Y:S01]  /*30d0*/  FSETP.GEU.AND P2, PT, R10, R21, PT ;  /* 0x000000150a00720b */ /* 0x000fe20003f4e000 */
[----:B------:R-:W-:-:S12]  /*30e0*/  IMAD.MOV.U32 R19, RZ, RZ, R10 ;  /* 0x000000ffff137224 */ /* 0x000fd800078e000a */
[CC--:B--2---:R-:W-:Y:S02]  /*30f0*/  @P2 ISETP.GE.U32.AND P0, PT, R14.reuse, R8.reuse, PT ;  /* 0x000000080e00220c */ /* 0x0c4fe40003f06070 */
[C---:B------:R-:W-:Y:S02]  /*3100*/  @P2 ISETP.LT.U32.AND P1, PT, R14.reuse, R8, PT ;  /* 0x000000080e00220c */ /* 0x040fe40003f21070 */
[CC--:B------:R-:W-:Y:S02]  /*3110*/  @P2 ISETP.GE.AND.EX P0, PT, R15.reuse, R9.reuse, PT, P0 ;  /* 0x000000090f00220c */ /* 0x0c0fe40003f06300 */
[----:B------:R-:W-:Y:S02]  /*3120*/  @P2 ISETP.LT.AND.EX P1, PT, R15, R9, PT, P1 ;  /* 0x000000090f00220c */ /* 0x000fe40003f21310 */
[----:B------:R-:W-:Y:S02]  /*3130*/  @P2 FSEL R19, R21, R10, !P0 ;  /* 0x0000000a15132208 */ /* 0x000fe40004000000 */
[----:B------:R-:W-:-:S02]  /*3140*/  @P2 SEL R10, R14, R8, P1 ;  /* 0x000000080e0a2207 */ /* 0x000fc40000800000 */
[----:B------:R-:W-:-:S03]  /*3150*/  @P2 SEL R15, R15, R9, P1 ;  /* 0x000000090f0f2207 */ /* 0x000fc60000800000 */
[----:B------:R-:W-:Y:S02]  /*3160*/  @P2 IMAD.MOV.U32 R8, RZ, RZ, R10 ;  /* 0x000000ffff082224 */ /* 0x000fe400078e000a */
[----:B------:R-:W-:-:S07]  /*3170*/  @P2 IMAD.MOV.U32 R9, RZ, RZ, R15 ;  /* 0x000000ffff092224 */ /* 0x000fce00078e000f */
.L_x_761:
[----:B------:R-:W-:Y:S05]  /*3180*/  BSYNC.RECONVERGENT B1 ;  /* 0x0000000000017941 */ /* 0x000fea0003800200 */
.L_x_760:
        /* <DEDUP_REMOVED lines=17> */
.L_x_763:
[----:B------:R-:W-:Y:S05]  /*32a0*/  BSYNC.RECONVERGENT B1 ;  /* 0x0000000000017941 */ /* 0x000fea0003800200 */
.L_x_762:
        /* <DEDUP_REMOVED lines=17> */
.L_x_765:
[----:B------:R-:W-:Y:S05]  /*33c0*/  BSYNC.RECONVERGENT B1 ;  /* 0x0000000000017941 */ /* 0x000fea0003800200 */
.L_x_764:
        /* <DEDUP_REMOVED lines=17> */
.L_x_767:
[----:B------:R-:W-:Y:S05]  /*34e0*/  BSYNC.RECONVERGENT B1 ;  /* 0x0000000000017941 */ /* 0x000fea0003800200 */
.L_x_766:
[----:B------:R-:W-:Y:S01]  /*34f0*/  UISETP.GE.U32.AND UP0, UPT, UR8, 0xa00, UPT ;  /* 0x00000a000800788c */ /* 0x000fe2000bf06070 */
[----:B------:R-:W-:Y:S02]  /*3500*/  IMAD.MOV.U32 R5, RZ, RZ, 0x500 ;  /* 0x00000500ff057424 */ /* 0x000fe400078e00ff */
[----:B------:R-:W-:-:S06]  /*3510*/  IMAD.MOV.U32 R4, RZ, RZ, RZ ;  /* 0x000000ffff047224 */ /* 0x000fcc00078e00ff */
[----:B------:R-:W-:Y:S05]  /*3520*/  BRA.U !UP0, `(.L_x_768) ;  /* 0x0000001508647547 */ /* 0x000fea000b800000 */
[----:B------:R-:W-:Y:S01]  /*3530*/  UIADD3 UR9, UP0, UPT, UR8, -0xa00, URZ ;  /* 0xfffff60008097890 */ /* 0x000fe2000ff1e0ff */
[----:B------:R-:W-:Y:S02]  /*3540*/  IMAD.MOV.U32 R5, RZ, RZ, 0x500 ;  /* 0x00000500ff057424 */ /* 0x000fe400078e00ff */
[----:B------:R-:W-:Y:S01]  /*3550*/  IMAD.MOV.U32 R4, RZ, RZ, RZ ;  /* 0x000000ffff047224 */ /* 0x000fe200078e00ff */
[----:B------:R-:W-:Y:S02]  /*3560*/  ULEA.HI.X.SX32 UR8, UR8, 0xffffffff, 0x1, UP0 ;  /* 0xffffffff08087891 */ /* 0x000fe400080f0eff */
[----:B------:R-:W-:Y:S02]  /*3570*/  UIMAD.WIDE.U32 UR12, UR9, -0x33333333, URZ ;  /* 0xcccccccd090c78a5 */ /* 0x000fe4000f8e00ff */
[----:B------:R-:W-:-:S04]  /*3580*/  UIMAD.WIDE.U32 UR4, UR8, -0x33333333, URZ ;  /* 0xcccccccd080478a5 */ /* 0x000fc8000f8e00ff */
[----:B------:R-:W-:-:S04]  /*3590*/  UIMAD.WIDE.U32 UR4, UP0, UR9, -0x33333334, UR4 ;  /* 0xcccccccc090478a5 */ /* 0x000fc8000f800004 */
[----:B------:R-:W-:Y:S02]  /*35a0*/  UIADD3.X UR7, UPT, UPT, URZ, URZ, URZ, UP0, !UPT ;  /* 0x000000ffff077290 */ /* 0x000fe400087fe4ff */
[----:B------:R-:W-:Y:S01]  /*35b0*/  UIADD3 URZ, UP0, UPT, UR13, UR4, URZ ;  /* 0x000000040dff7290 */ /* 0x000fe2000ff1e0ff */
[----:B------:R-:W-:-:S03]  /*35c0*/  UMOV UR6, UR5 ;  /* 0x0000000500067c82 */ /* 0x000fc60008000000 */
[----:B------:R-:W-:Y:S02]  /*35d0*/  UIMAD.WIDE.U32.X UR4, UR8, -0x33333334, UR6, UP0 ;  /* 0xcccccccc080478a5 */ /* 0x000fe400080e0406 */
[----:B------:R-:W-:Y:S02]  /*35e0*/  UISETP.GE.U32.AND UP0, UPT, UR9, 0x500, UPT ;  /* 0x000005000900788c */ /* 0x000fe4000bf06070 */
[----:B------:R-:W-:Y:S02]  /*35f0*/  USHF.R.U64 UR6, UR4, 0xa, UR5 ;  /* 0x0000000a04067899 */ /* 0x000fe40008001205 */
[----:B------:R-:W-:-:S09]  /*3600*/  UISETP.GE.U32.AND.EX UP0, UPT, UR8, URZ, UPT, UP0 ;  /* 0x000000ff0800728c */ /* 0x000fd2000bf06100 */
[----:B------:R-:W-:Y:S05]  /*3610*/  BRA.U !UP0, `(.L_x_769) ;  /* 0x0000000d08707547 */ /* 0x000fea000b800000 */
        /* <DEDUP_REMOVED lines=11> */
.L_x_790:
[----:B------:R-:W2:Y:S04]  /*36d0*/  LDG.E.CONSTANT R15, desc[UR10][R2.64+-0x9008] ;  /* 0xff6ff80a020f7981 */ /* 0x000ea8000c1e9900 */
[----:B------:R0:W5:Y:S04]  /*36e0*/  LDG.E.CONSTANT R23, desc[UR10][R2.64+-0x8008] ;  /* 0xff7ff80a02177981 */ /* 0x000168000c1e9900 */
[----:B------:R0:W5:Y:S04]  /*36f0*/  LDG.E.CONSTANT R11, desc[UR10][R2.64+-0x7008] ;  /* 0xff8ff80a020b7981 */ /* 0x000168000c1e9900 */
[----:B------:R0:W5:Y:S04]  /*3700*/  LDG.E.CONSTANT R7, desc[UR10][R2.64+-0x6008] ;  /* 0xff9ff80a02077981 */ /* 0x000168000c1e9900 */
[----:B------:R0:W5:Y:S04]  /*3710*/  LDG.E.CONSTANT R6, desc[UR10][R2.64+-0x5008] ;  /* 0xffaff80a02067981 */ /* 0x000168000c1e9900 */
[----:B------:R0:W5:Y:S04]  /*3720*/  LDG.E.CONSTANT R16, desc[UR10][R2.64+-0x4008] ;  /* 0xffbff80a02107981 */ /* 0x000168000c1e9900 */
[----:B------:R0:W5:Y:S01]  /*3730*/  LDG.E.CONSTANT R17, desc[UR10][R2.64+-0x3008] ;  /* 0xffcff80a02117981 */ /* 0x000162000c1e9900 */
[----:B------:R-:W-:Y:S01]  /*3740*/  UIADD3 UR4, UP0, UPT, UR4, -0x2, URZ ;  /* 0xfffffffe04047890 */ /* 0x000fe2000ff1e0ff */
[----:B------:R-:W-:Y:S01]  /*3750*/  BSSY.RECONVERGENT B1, `(.L_x_770) ;  /* 0x0000015000017945 */ /* 0x000fe20003800200 */
[----:B------:R-:W-:-:S02]  /*3760*/  IMAD.MOV.U32 R14, RZ, RZ, R10 ;  /* 0x000000ffff0e7224 */ /* 0x000fc400078e000a */
[----:B------:R-:W-:Y:S01]  /*3770*/  UIADD3.X UR5, UPT, UPT, UR5, -0x1, URZ, UP0, !UPT ;  /* 0xffffffff05057890 */ /* 0x000fe200087fe4ff */
[----:B------:R-:W-:Y:S01]  /*3780*/  IMAD.MOV.U32 R19, RZ, RZ, R8 ;  /* 0x000000ffff137224 */ /* 0x000fe200078e0008 */
[----:B------:R-:W-:Y:S01]  /*3790*/  UISETP.NE.U32.AND UP0, UPT, UR4, URZ, UPT ;  /* 0x000000ff0400728c */ /* 0x000fe2000bf05070 */
[----:B------:R-:W-:-:S03]  /*37a0*/  IMAD.MOV.U32 R21, RZ, RZ, R9 ;  /* 0x000000ffff157224 */ /* 0x000fc600078e0009 */
[----:B------:R-:W-:Y:S01]  /*37b0*/  UISETP.NE.AND.EX UP0, UPT, UR5, URZ, UPT, UP0 ;  /* 0x000000ff0500728c */ /* 0x000fe2000bf05300 */
[----:B--2---:R-:W-:-:S13]  /*37c0*/  FSETP.GEU.AND P0, PT, R10, R15, PT ;  /* 0x0000000f0a00720b */ /* 0x004fda0003f0e000 */
[----:B0-----:R-:W-:Y:S05]  /*37d0*/  @!P0 BRA `(.L_x_771) ;  /* 0x0000000000308947 */ /* 0x001fea0003800000 */
[----:B------:R-:W2:Y:S01]  /*37e0*/  LDG.E.64.CONSTANT R12, desc[UR10][R2.64+-0x9000] ;  /* 0xff70000a020c7981 */ /* 0x000ea2000c1e9b00 */
[----:B------:R-:W-:Y:S01]  /*37f0*/  FSETP.GEU.AND P2, PT, R15, R10, PT ;  /* 0x0000000a0f00720b */ /* 0x000fe20003f4e000 */
[----:B------:R-:W-:-:S12]  /*3800*/  IMAD.MOV.U32 R14, RZ, RZ, R15 ;  /* 0x000000ffff0e7224 */ /* 0x000fd800078e000f */
[CC--:B--2---:R-:W-:Y:S01]  /*3810*/  @P2 ISETP.GE.U32.AND P0, PT, R8.reuse, R12.reuse, PT ;  /* 0x0000000c0800220c */ /* 0x0c4fe20003f06070 */
        /* <DEDUP_REMOVED lines=8> */
.L_x_771:
[----:B------:R-:W-:Y:S05]  /*38a0*/  BSYNC.RECONVERGENT B1 ;  /* 0x0000000000017941 */ /* 0x000fea0003800200 */
.L_x_770:
[----:B------:R0:W5:Y:S02]  /*38b0*/  LDG.E.64.CONSTANT R8, desc[UR10][R2.64+-0x8000] ;  /* 0xff80000a02087981 */ /* 0x000164000c1e9b00 */
[----:B-----5:R-:W-:Y:S01]  /*38c0*/  FSETP.GEU.AND P0, PT, R14, R23, PT ;  /* 0x000000170e00720b */ /* 0x020fe20003f0e000 */
[----:B------:R-:W-:Y:S01]  /*38d0*/  BSSY.RECONVERGENT B1, `(.L_x_772) ;  /* 0x0000010000017945 */ /* 0x000fe20003800200 */
[----:B------:R-:W-:Y:S02]  /*38e0*/  IMAD.MOV.U32 R10, RZ, RZ, R14 ;  /* 0x000000ffff0a7224 */ /* 0x000fe400078e000e */
[----:B------:R-:W-:Y:S02]  /*38f0*/  IMAD.MOV.U32 R13, RZ, RZ, R19 ;  /* 0x000000ffff0d7224 */ /* 0x000fe400078e0013 */
[----:B------:R-:W-:-:S07]  /*3900*/  IMAD.MOV.U32 R15, RZ, RZ, R21 ;  /* 0x000000ffff0f7224 */ /* 0x000fce00078e0015 */
        /* <DEDUP_REMOVED lines=12> */
.L_x_773:
[----:B------:R-:W-:Y:S05]  /*39d0*/  BSYNC.RECONVERGENT B1 ;  /* 0x0000000000017941 */ /* 0x000fea0003800200 */
.L_x_772:
[----:B------:R0:W5:Y:S01]  /*39e0*/  LDG.E.64.CONSTANT R8, desc[UR10][R2.64+-0x7000] ;  /* 0xff90000a02087981 */ /* 0x000162000c1e9b00 */
[----:B------:R-:W-:Y:S01]  /*39f0*/  FSETP.GEU.AND P0, PT, R10, R11, PT ;  /* 0x0000000b0a00720b */ /* 0x000fe20003f0e000 */
[----:B------:R-:W-:Y:S01]  /*3a00*/  BSSY.RECONVERGENT B1, `(.L_x_774) ;  /* 0x0000010000017945 */ /* 0x000fe20003800200 */
[----:B------:R-:W-:Y:S02]  /*3a10*/  IMAD.MOV.U32 R12, RZ, RZ, R10 ;  /* 0x000000ffff0c7224 */ /* 0x000fe400078e000a */
[----:B------:R-:W-:Y:S02]  /*3a20*/  IMAD.MOV.U32 R19, RZ, RZ, R13 ;  /* 0x000000ffff137224 */ /* 0x000fe400078e000d */
[----:B------:R-:W-:-:S07]  /*3a30*/  IMAD.MOV.U32 R21, RZ, RZ, R15 ;  /* 0x000000ffff157224 */ /* 0x000fce00078e000f */
[----:B0-----:R-:W-:Y:S05]  /*3a40*/  @!P0 BRA `(.L_x_775) ;  /* 0x00000000002c8947 */ /* 0x001fea0003800000 */
[----:B------:R-:W-:Y:S01]  /*3a50*/  FSETP.GEU.AND P2, PT, R11, R10, PT ;  /* 0x0000000a0b00720b */ /* 0x000fe20003f4e000 */
[----:B-----5:R-:W-:Y:S02]  /*3a60*/  IMAD.MOV.U32 R19, RZ, RZ, R8 ;  /* 0x000000ffff137224 */ /* 0x020fe400078e0008 */
        /* <DEDUP_REMOVED lines=9> */
.L_x_775:
[----:B------:R-:W-:Y:S05]  /*3b00*/  BSYNC.RECONVERGENT B1 ;  /* 0x0000000000017941 */ /* 0x000fea0003800200 */
.L_x_774:
[----:B-----5:R0:W5:Y:S01]  /*3b10*/  LDG.E.64.CONSTANT R8, desc[UR10][R2.64+-0x6000] ;  /* 0xffa0000a02087981 */ /* 0x020162000c1e9b00 */
        /* <DEDUP_REMOVED lines=17> */
.L_x_777:
[----:B------:R-:W-:Y:S05]  /*3c30*/  BSYNC.RECONVERGENT B1 ;  /* 0x0000000000017941 */ /* 0x000fea0003800200 */
.L_x_776:
        /* <DEDUP_REMOVED lines=18> */
.L_x_779:
[----:B------:R-:W-:Y:S05]  /*3d60*/  BSYNC.RECONVERGENT B1 ;  /* 0x0000000000017941 */ /* 0x000fea0003800200 */
.L_x_778:
[----:B------:R0:W5:Y:S04]  /*3d70*/  LDG.E.CONSTANT R20, desc[UR10][R2.64+-0x2008] ;  /* 0xffdff80a02147981 */ /* 0x000168000c1e9900 */
[----:B------:R0:W5:Y:S04]  /*3d80*/  LDG.E.CONSTANT R19, desc[UR10][R2.64+-0x1008] ;  /* 0xffeff80a02137981 */ /* 0x000168000c1e9900 */
[----:B------:R0:W5:Y:S04]  /*3d90*/  LDG.E.CONSTANT R18, desc[UR10][R2.64+-0x8] ;  /* 0xfffff80a02127981 */ /* 0x000168000c1e9900 */
[----:B-----5:R0:W5:Y:S04]  /*3da0*/  LDG.E.64.CONSTANT R8, desc[UR10][R2.64+-0x3000] ;  /* 0xffd0000a02087981 */ /* 0x020168000c1e9b00 */
[----:B------:R0:W5:Y:S04]  /*3db0*/  LDG.E.64.CONSTANT R10, desc[UR10][R2.64+-0x2000] ;  /* 0xffe0000a020a7981 */ /* 0x000168000c1e9b00 */
[----:B------:R0:W5:Y:S04]  /*3dc0*/  LDG.E.64.CONSTANT R12, desc[UR10][R2.64+-0x1000] ;  /* 0xfff0000a020c7981 */ /* 0x000168000c1e9b00 */
[----:B------:R0:W5:Y:S01]  /*3dd0*/  LDG.E.64.CONSTANT R6, desc[UR10][R2.64] ;  /* 0x0000000a02067981 */ /* 0x000162000c1e9b00 */
[----:B------:R-:W-:Y:S01]  /*3de0*/  FSETP.GEU.AND P0, PT, R25, R16, PT ;  /* 0x000000101900720b */ /* 0x000fe20003f0e000 */
[----:B------:R-:W-:Y:S01]  /*3df0*/  BSSY.RECONVERGENT B1, `(.L_x_780) ;  /* 0x0000011000017945 */ /* 0x000fe20003800200 */
[----:B------:R-:W-:-:S02]  /*3e00*/  IMAD.MOV.U32 R14, RZ, RZ, R25 ;  /* 0x000000ffff0e7224 */ /* 0x000fc400078e0019 */
[----:B------:R-:W-:Y:S02]  /*3e10*/  IMAD.MOV.U32 R27, RZ, RZ, R23 ;  /* 0x000000ffff1b7224 */ /* 0x000fe400078e0017 */
[----:B------:R-:W-:-:S07]  /*3e20*/  IMAD.MOV.U32 R29, RZ, RZ, R21 ;  /* 0x000000ffff1d7224 */ /* 0x000fce00078e0015 */
[----:B0-----:R-:W-:Y:S05]  /*3e30*/  @!P0 BRA `(.L_x_781) ;  /* 0x0000000000308947 */ /* 0x001fea0003800000 */
[----:B------:R-:W2:Y:S01]  /*3e40*/  LDG.E.64.CONSTANT R14, desc[UR10][R2.64+-0x4000] ;  /* 0xffc0000a020e7981 */ /* 0x000ea2000c1e9b00 */
[----:B------:R-:W-:-:S13]  /*3e50*/  FSETP.GEU.AND P2, PT, R16, R25, PT ;  /* 0x000000191000720b */ /* 0x000fda0003f4e000 */
[CC--:B--2---:R-:W-:Y:S01]  /*3e60*/  @P2 ISETP.LT.U32.AND P1, PT, R23.reuse, R14.reuse, PT ;  /* 0x0000000e1700220c */ /* 0x0c4fe20003f21070 */
[----:B------:R-:W-:Y:S01]  /*3e70*/  IMAD.MOV.U32 R27, RZ, RZ, R14 ;  /* 0x000000ffff1b7224 */ /* 0x000fe200078e000e */
[-C--:B------:R-:W-:Y:S01]  /*3e80*/  @P2 ISETP.GE.U32.AND P0, PT, R23, R14.reuse, PT ;  /* 0x0000000e1700220c */ /* 0x080fe20003f06070 */
[----:B------:R-:W-:Y:S01]  /*3e90*/  IMAD.MOV.U32 R29, RZ, RZ, R15 ;  /* 0x000000ffff1d7224 */ /* 0x000fe200078e000f */
[CC--:B------:R-:W-:Y:S02]  /*3ea0*/  @P2 ISETP.LT.AND.EX P1, PT, R21.reuse, R15.reuse, PT, P1 ;  /* 0x0000000f1500220c */ /* 0x0c0fe40003f21310 */
[-C--:B------:R-:W-:Y:S02]  /*3eb0*/  @P2 ISETP.GE.AND.EX P0, PT, R21, R15.reuse, PT, P0 ;  /* 0x0000000f1500220c */ /* 0x080fe40003f06300 */
[----:B------:R-:W-:Y:S01]  /*3ec0*/  @P2 SEL R27, R23, R14, P1 ;  /* 0x0000000e171b2207 */ /* 0x000fe20000800000 */
[----:B------:R-:W-:Y:S01]  /*3ed0*/  IMAD.MOV.U32 R14, RZ, RZ, R16 ;  /* 0x000000ffff0e7224 */ /* 0x000fe200078e0010 */
[----:B------:R-:W-:-:S02]  /*3ee0*/  @P2 SEL R29, R21, R15, P1 ;  /* 0x0000000f151d2207 */ /* 0x000fc40000800000 */
[----:B------:R-:W-:-:S07]  /*3ef0*/  @P2 FSEL R14, R25, R16, !P0 ;  /* 0x00000010190e2208 */ /* 0x000fce0004000000 */
.L_x_781:
[----:B------:R-:W-:Y:S05]  /*3f00*/  BSYNC.RECONVERGENT B1 ;  /* 0x0000000000017941 */ /* 0x000fea0003800200 */
.L_x_780:
[----:B------:R-:W-:Y:S01]  /*3f10*/  FSETP.GEU.AND P0, PT, R14, R17, PT ;  /* 0x000000110e00720b */ /* 0x000fe20003f0e000 */
[----:B------:R-:W-:Y:S01]  /*3f20*/  BSSY.RECONVERGENT B1, `(.L_x_782) ;  /* 0x0000010000017945 */ /* 0x000fe20003800200 */
[----:B------:R-:W-:Y:S02]  /*3f30*/  IMAD.MOV.U32 R15, RZ, RZ, R14 ;  /* 0x000000ffff0f7224 */ /* 0x000fe400078e000e */
[----:B------:R-:W-:Y:S02]  /*3f40*/  IMAD.MOV.U32 R23, RZ, RZ, R27 ;  /* 0x000000ffff177224 */ /* 0x000fe400078e001b */
[----:B------:R-:W-:-:S07]  /*3f50*/  IMAD.MOV.U32 R25, RZ, RZ, R29 ;  /* 0x000000ffff197224 */ /* 0x000fce00078e001d */
[----:B------:R-:W-:Y:S05]  /*3f60*/  @!P0 BRA `(.L_x_783) ;  /* 0x00000000002c8947 */ /* 0x000fea0003800000 */
        /* <DEDUP_REMOVED lines=11> */
.L_x_783:
[----:B------:R-:W-:Y:S05]  /*4020*/  BSYNC.RECONVERGENT B1 ;  /* 0x0000000000017941 */ /* 0x000fea0003800200 */
.L_x_782:
[----:B------:R-:W-:Y:S01]  /*4030*/  FSETP.GEU.AND P0, PT, R15, R20, PT ;  /* 0x000000140f00720b */ /* 0x000fe20003f0e000 */
[----:B------:R-:W-:Y:S01]  /*4040*/  BSSY.RECONVERGENT B1, `(.L_x_784) ;  /* 0x0000010000017945 */ /* 0x000fe20003800200 */
[----:B-----5:R-:W-:Y:S02]  /*4050*/  IMAD.MOV.U32 R8, RZ, RZ, R15 ;  /* 0x000000ffff087224 */ /* 0x020fe400078e000f */
        /* <DEDUP_REMOVED lines=14> */
.L_x_785:
[----:B------:R-:W-:Y:S05]  /*4140*/  BSYNC.RECONVERGENT B1 ;  /* 0x0000000000017941 */ /* 0x000fea0003800200 */
.L_x_784:
        /* <DEDUP_REMOVED lines=17> */
.L_x_787:
[----:B------:R-:W-:Y:S05]  /*4260*/  BSYNC.RECONVERGENT B1 ;  /* 0x0000000000017941 */ /* 0x000fea0003800200 */
.L_x_786:
        /* <DEDUP_REMOVED lines=17> */
.L_x_789:
[----:B------:R-:W-:Y:S05]  /*4380*/  BSYNC.RECONVERGENT B1 ;  /* 0x0000000000017941 */ /* 0x000fea0003800200 */
.L_x_788:
[----:B------:R-:W-:Y:S02]  /*4390*/  IADD3 R5, P0, PT, R5, 0xa00, RZ ;  /* 0x00000a0005057810 */ /* 0x000fe40007f1e0ff */
[----:B------:R-:W-:-:S03]  /*43a0*/  IADD3 R2, P1, PT, R2, 0xa000, RZ ;  /* 0x0000a00002027810 */ /* 0x000fc60007f3e0ff */
[----:B------:R-:W-:Y:S02]  /*43b0*/  IMAD.X R4, RZ, RZ, R4, P0 ;  /* 0x000000ffff047224 */ /* 0x000fe400000e0604 */
[----:B------:R-:W-:Y:S01]  /*43c0*/  IMAD.X R3, RZ, RZ, R3, P1 ;  /* 0x000000ffff037224 */ /* 0x000fe200008e0603 */
[----:B------:R-:W-:Y:S07]  /*43d0*/  BRA.U UP0, `(.L_x_790) ;  /* 0xfffffff100bc7547 */ /* 0x000fee000b83ffff */
.L_x_769:
[----:B------:R-:W-:-:S04]  /*43e0*/  ULOP3.LUT UR4, UR6, 0x1, URZ, 0xc0, !UPT ;  /* 0x0000000106047892 */ /* 0x000fc8000f8ec0ff */
[----:B------:R-:W-:-:S04]  /*43f0*/  UISETP.NE.U32.AND UP0, UPT, UR4, 0x1, UPT ;  /* 0x000000010400788c */ /* 0x000fc8000bf05070 */
[----:B------:R-:W-:-:S09]  /*4400*/  UISETP.NE.U32.AND.EX UP0, UPT, URZ, URZ, UPT, UP0 ;  /* 0x000000ffff00728c */ /* 0x000fd2000bf05100 */
[----:B------:R-:W-:Y:S05]  /*4410*/  BRA.U !UP0, `(.L_x_768) ;  /* 0x0000000508a87547 */ /* 0x000fea000b800000 */
[----:B------:R-:W0:Y:S02]  /*4420*/  LDC.64 R2, c[0x0][0x380] ;  /* 0x0000e000ff027b82 */ /* 0x000e240000000a00 */
[----:B0-----:R-:W-:-:S03]  /*4430*/  IMAD.WIDE.U32 R2, R0, 0x10, R2 ;  /* 0x0000001000027825 */ /* 0x001fc600078e0002 */
[----:B------:R-:W-:-:S04]  /*4440*/  LEA R16, P0, R5, R2, 0x4 ;  /* 0x0000000205107211 */ /* 0x000fc800078020ff */
[----:B------:R-:W-:-:S05]  /*4450*/  LEA.HI.X R17, R5, R3, R4, 0x4, P0 ;  /* 0x0000000305117211 */ /* 0x000fca00000f2404 */
[----:B------:R-:W2:Y:S04]  /*4460*/  LDG.E.CONSTANT R23, desc[UR10][R16.64] ;  /* 0x0000000a10177981 */ /* 0x000ea8000c1e9900 */
[----:B------:R0:W5:Y:S04]  /*4470*/  LDG.E.CONSTANT R27, desc[UR10][R16.64+0x1000] ;  /* 0x0010000a101b7981 */ /* 0x000168000c1e9900 */
[----:B------:R0:W5:Y:S04]  /*4480*/  LDG.E.CONSTANT R19, desc[UR10][R16.64+0x2000] ;  /* 0x0020000a10137981 */ /* 0x000168000c1e9900 */
[----:B------:R0:W5:Y:S04]  /*4490*/  LDG.E.CONSTANT R18, desc[UR10][R16.64+0x3000] ;  /* 0x0030000a10127981 */ /* 0x000168000c1e9900 */
[----:B------:R0:W5:Y:S04]  /*44a0*/  LDG.E.CONSTANT R11, desc[UR10][R16.64+0x4000] ;  /* 0x0040000a100b7981 */ /* 0x000168000c1e9900 */
[----:B------:R0:W5:Y:S04]  /*44b0*/  LDG.E.64.CONSTANT R2, desc[UR10][R16.64+0x1008] ;  /* 0x0010080a10027981 */ /* 0x000168000c1e9b00 */
[----:B------:R0:W5:Y:S04]  /*44c0*/  LDG.E.64.CONSTANT R6, desc[UR10][R16.64+0x2008] ;  /* 0x0020080a10067981 */ /* 0x000168000c1e9b00 */
[----:B------:R0:W5:Y:S04]  /*44d0*/  LDG.E.64.CONSTANT R12, desc[UR10][R16.64+0x3008] ;  /* 0x0030080a100c7981 */ /* 0x000168000c1e9b00 */
[----:B------:R0:W5:Y:S01]  /*44e0*/  LDG.E.64.CONSTANT R14, desc[UR10][R16.64+0x4008] ;  /* 0x0040080a100e7981 */ /* 0x000162000c1e9b00 */
        /* <DEDUP_REMOVED lines=18> */
.L_x_792:
[----:B------:R-:W-:Y:S05]  /*4610*/  BSYNC.RECONVERGENT B1 ;  /* 0x0000000000017941 */ /* 0x000fea0003800200 */
.L_x_791:
        /* <DEDUP_REMOVED lines=17> */
.L_x_794:
[----:B------:R-:W-:Y:S05]  /*4730*/  BSYNC.RECONVERGENT B1 ;  /* 0x0000000000017941 */ /* 0x000fea0003800200 */
.L_x_793:
        /* <DEDUP_REMOVED lines=17> */
.L_x_796:
[----:B------:R-:W-:Y:S05]  /*4850*/  BSYNC.RECONVERGENT B1 ;  /* 0x0000000000017941 */ /* 0x000fea0003800200 */
.L_x_795:
        /* <DEDUP_REMOVED lines=17> */
.L_x_798:
[----:B------:R-:W-:Y:S05]  /*4970*/  BSYNC.RECONVERGENT B1 ;  /* 0x0000000000017941 */ /* 0x000fea0003800200 */
.L_x_797:
[----:B------:R-:W-:Y:S01]  /*4980*/  FSETP.GEU.AND P0, PT, R2, R11, PT ;  /* 0x0000000b0200720b */ /* 0x000fe20003f0e000 */
[----:B------:R-:W-:Y:S01]  /*4990*/  BSSY.RECONVERGENT B1, `(.L_x_799) ;  /* 0x0000011000017945 */ /* 0x000fe20003800200 */
[----:B------:R-:W-:Y:S01]  /*49a0*/  IADD3 R5, P2, PT, R5, 0x500, RZ ;  /* 0x0000050005057810 */ /* 0x000fe20007f5e0ff */
        /* <DEDUP_REMOVED lines=15> */
.L_x_800:
[----:B------:R-:W-:Y:S05]  /*4aa0*/  BSYNC.RECONVERGENT B1 ;  /* 0x0000000000017941 */ /* 0x000fea0003800200 */
.L_x_799:
[----:B------:R-:W-:-:S07]  /*4ab0*/  IMAD.X R4, RZ, RZ, R4, P2 ;  /* 0x000000ffff047224 */ /* 0x000fce00010e0604 */
.L_x_768:
        /* <DEDUP_REMOVED lines=25> */
.L_x_807:
[----:B------:R-:W-:-:S05]  /*4c50*/  IMAD.MOV.U32 R6, RZ, RZ, R16 ;  /* 0x000000ffff067224 */ /* 0x000fca00078e0010 */
[----:B------:R-:W2:Y:S01]  /*4c60*/  LDG.E.CONSTANT R19, desc[UR10][R6.64] ;  /* 0x0000000a06137981 */ /* 0x000ea2000c1e9900 */
[----:B------:R-:W-:Y:S01]  /*4c70*/  VIADD R11, R11, 0x1 ;  /* 0x000000010b0b7836 */ /* 0x000fe20000000000 */
[----:B------:R-:W-:Y:S01]  /*4c80*/  BSSY.RECONVERGENT B3, `(.L_x_805) ;  /* 0x0000014000037945 */ /* 0x000fe20003800200 */
[----:B------:R-:W-:-:S03]  /*4c90*/  IADD3 R16, P3, PT, R6, 0x1000, RZ ;  /* 0x0000100006107810 */ /* 0x000fc60007f7e0ff */
[----:B------:R-:W-:Y:S02]  /*4ca0*/  ISETP.NE.AND P2, PT, R11, RZ, PT ;  /* 0x000000ff0b00720c */ /* 0x000fe40003f45270 */
[----:B--2---:R-:W-:-:S13]  /*4cb0*/  FSETP.GEU.AND P0, PT, R10, R19, PT ;  /* 0x000000130a00720b */ /* 0x004fda0003f0e000 */
[----:B------:R-:W-:Y:S05]  /*4cc0*/  @!P0 BRA `(.L_x_806) ;  /* 0x00000000003c8947 */ /* 0x000fea0003800000 */
[----:B------:R-:W2:Y:S01]  /*4cd0*/  LDG.E.64.CONSTANT R12, desc[UR10][R6.64+0x8] ;  /* 0x0000080a060c7981 */ /* 0x000ea2000c1e9b00 */
[----:B------:R-:W-:Y:S01]  /*4ce0*/  FSETP.GEU.AND P4, PT, R19, R10, PT ;  /* 0x0000000a1300720b */ /* 0x000fe20003f8e000 */
[----:B------:R-:W-:Y:S02]  /*4cf0*/  IMAD.MOV.U32 R15, RZ, RZ, R8 ;  /* 0x000000ffff0f7224 */ /* 0x000fe400078e0008 */
[----:B------:R-:W-:Y:S02]  /*4d00*/  IMAD.MOV.U32 R17, RZ, RZ, R9 ;  /* 0x000000ffff117224 */ /* 0x000fe400078e0009 */
[----:B------:R-:W-:Y:S02]  /*4d10*/  IMAD.MOV.U32 R14, RZ, RZ, R10 ;  /* 0x000000ffff0e7224 */ /* 0x000fe400078e000a */
[----:B------:R-:W-:-:S06]  /*4d20*/  IMAD.MOV.U32 R10, RZ, RZ, R19 ;  /* 0x000000ffff0a7224 */ /* 0x000fcc00078e0013 */
        /* <DEDUP_REMOVED lines=9> */
.L_x_806:
[----:B------:R-:W-:Y:S05]  /*4dc0*/  BSYNC.RECONVERGENT B3 ;  /* 0x0000000000037941 */ /* 0x000fea0003800200 */
.L_x_805:
[----:B------:R-:W-:Y:S02]  /*4dd0*/  IMAD.X R7, RZ, RZ, R7, P3 ;  /* 0x000000ffff077224 */ /* 0x000fe400018e0607 */
[----:B------:R-:W-:Y:S01]  /*4de0*/  VIADD R2, R2, 0x100 ;  /* 0x0000010002027836 */ /* 0x000fe20000000000 */
[----:B------:R-:W-:Y:S06]  /*4df0*/  @P2 BRA `(.L_x_807) ;  /* 0xfffffffc00942947 */ /* 0x000fec000383ffff */
.L_x_804:
[----:B------:R-:W-:Y:S05]  /*4e00*/  BSYNC.RECONVERGENT B2 ;  /* 0x0000000000027941 */ /* 0x000fea0003800200 */
.L_x_803:
        /* <DEDUP_REMOVED lines=9> */
.L_x_816:
[----:B------:R-:W2:Y:S04]  /*4ea0*/  LDG.E.CONSTANT R17, desc[UR10][R4.64+-0x3008] ;  /* 0xffcff80a04117981 */ /* 0x000ea8000c1e9900 */
[----:B------:R0:W5:Y:S04]  /*4eb0*/  LDG.E.CONSTANT R12, desc[UR10][R4.64+-0x2008] ;  /* 0xffdff80a040c7981 */ /* 0x000168000c1e9900 */
        /* <DEDUP_REMOVED lines=20> */
.L_x_809:
[----:B------:R-:W-:Y:S05]  /*5000*/  BSYNC.RECONVERGENT B2 ;  /* 0x0000000000027941 */ /* 0x000fea0003800200 */
.L_x_808:
        /* <DEDUP_REMOVED lines=18> */
.L_x_811:
[----:B------:R-:W-:Y:S05]  /*5130*/  BSYNC.RECONVERGENT B2 ;  /* 0x0000000000027941 */ /* 0x000fea0003800200 */
.L_x_810:
        /* <DEDUP_REMOVED lines=18> */
.L_x_813:
[----:B------:R-:W-:Y:S05]  /*5260*/  BSYNC.RECONVERGENT B2 ;  /* 0x0000000000027941 */ /* 0x000fea0003800200 */
.L_x_812:
        /* <DEDUP_REMOVED lines=18> */
.L_x_815:
[----:B------:R-:W-:Y:S05]  /*5390*/  BSYNC.RECONVERGENT B2 ;  /* 0x0000000000027941 */ /* 0x000fea0003800200 */
.L_x_814:
[----:B------:R-:W-:Y:S01]  /*53a0*/  VIADD R2, R2, 0x400 ;  /* 0x0000040002027836 */ /* 0x000fe20000000000 */
[----:B------:R-:W-:-:S04]  /*53b0*/  IADD3 R4, P1, PT, R4, 0x4000, RZ ;  /* 0x0000400004047810 */ /* 0x000fc80007f3e0ff */
[----:B------:R-:W-:Y:S01]  /*53c0*/  ISETP.GE.AND P0, PT, R2, R3, PT ;  /* 0x000000030200720c */ /* 0x000fe20003f06270 */
[----:B------:R-:W-:-:S12]  /*53d0*/  IMAD.X R5, RZ, RZ, R5, P1 ;  /* 0x000000ffff057224 */ /* 0x000fd800008e0605 */
[----:B------:R-:W-:Y:S05]  /*53e0*/  @!P0 BRA `(.L_x_816) ;  /* 0xfffffff800ac8947 */ /* 0x000fea000383ffff */
.L_x_802:
[----:B------:R-:W-:Y:S05]  /*53f0*/  BSYNC.RECONVERGENT B1 ;  /* 0x0000000000017941 */ /* 0x000fea0003800200 */
.L_x_801:
[----:B------:R-:W0:Y:S01]  /*5400*/  S2R R13, SR_LANEID ;  /* 0x00000000000d7919 */ /* 0x000e220000000000 */
[----:B------:R-:W-:Y:S01]  /*5410*/  BSSY.RECONVERGENT B1, `(.L_x_817) ;  /* 0x0000015000017945 */ /* 0x000fe20003800200 */
[----:B------:R-:W-:Y:S01]  /*5420*/  IMAD.MOV.U32 R2, RZ, RZ, R10 ;  /* 0x000000ffff027224 */ /* 0x000fe200078e000a */
[----:B------:R-:W1:Y:S01]  /*5430*/  SHFL.DOWN PT, R3, R10, 0x1, 0x1f ;  /* 0x08201f000a037f89 */ /* 0x000e6200000e0000 */
[----:B------:R-:W-:Y:S02]  /*5440*/  IMAD.MOV.U32 R4, RZ, RZ, R8 ;  /* 0x000000ffff047224 */ /* 0x000fe400078e0008 */
[----:B------:R-:W-:Y:S01]  /*5450*/  IMAD.MOV.U32 R7, RZ, RZ, R9 ;  /* 0x000000ffff077224 */ /* 0x000fe200078e0009 */
[----:B------:R2:W3:Y:S04]  /*5460*/  SHFL.DOWN PT, R5, R8, 0x1, 0x1f ;  /* 0x08201f0008057f89 */ /* 0x0004e800000e0000 */
[----:B------:R2:W4:Y:S01]  /*5470*/  SHFL.DOWN PT, R6, R9, 0x1, 0x1f ;  /* 0x08201f0009067f89 */ /* 0x00052200000e0000 */
[----:B-1----:R-:W-:-:S04]  /*5480*/  FSETP.GEU.AND P0, PT, R10, R3, PT ;  /* 0x000000030a00720b */ /* 0x002fc80003f0e000 */
[----:B0-----:R-:W-:-:S13]  /*5490*/  ISETP.GT.OR P0, PT, R13, 0x1e, !P0 ;  /* 0x0000001e0d00780c */ /* 0x001fda0004704670 */
[----:B--234-:R-:W-:Y:S05]  /*54a0*/  @P0 BRA `(.L_x_818) ;  /* 0x00000000002c0947 */ /* 0x01cfea0003800000 */
        /* <DEDUP_REMOVED lines=11> */
.L_x_818:
[----:B------:R-:W-:Y:S05]  /*5560*/  BSYNC.RECONVERGENT B1 ;  /* 0x0000000000017941 */ /* 0x000fea0003800200 */
.L_x_817:
        /* <DEDUP_REMOVED lines=21> */
.L_x_820:
[----:B------:R-:W-:Y:S05]  /*56c0*/  BSYNC.RECONVERGENT B1 ;  /* 0x0000000000017941 */ /* 0x000fea0003800200 */
.L_x_819:
        /* <DEDUP_REMOVED lines=21> */
.L_x_822:
[----:B------:R-:W-:Y:S05]  /*5820*/  BSYNC.RECONVERGENT B1 ;  /* 0x0000000000017941 */ /* 0x000fea0003800200 */
.L_x_821:
        /* <DEDUP_REMOVED lines=21> */
.L_x_824:
[----:B------:R-:W-:Y:S05]  /*5980*/  BSYNC.RECONVERGENT B1 ;  /* 0x0000000000017941 */ /* 0x000fea0003800200 */
.L_x_823:
        /* <DEDUP_REMOVED lines=22> */
.L_x_826:
[----:B------:R-:W-:Y:S05]  /*5af0*/  BSYNC.RECONVERGENT B1 ;  /* 0x0000000000017941 */ /* 0x000fea0003800200 */
.L_x_825:
        /* <DEDUP_REMOVED lines=12> */
.L_x_828:
[----:B------:R-:W-:Y:S05]  /*5bc0*/  BSYNC.RECONVERGENT B1 ;  /* 0x0000000000017941 */ /* 0x000fea0003800200 */
.L_x_827:
        /* <DEDUP_REMOVED lines=31> */
.L_x_830:
[----:B------:R-:W-:Y:S05]  /*5dc0*/  BSYNC.RECONVERGENT B1 ;  /* 0x0000000000017941 */ /* 0x000fea0003800200 */
.L_x_829:
        /* <DEDUP_REMOVED lines=18> */
.L_x_832:
[----:B------:R-:W-:Y:S05]  /*5ef0*/  BSYNC.RECONVERGENT B1 ;  /* 0x0000000000017941 */ /* 0x000fea0003800200 */
.L_x_831:
        /* <DEDUP_REMOVED lines=18> */
.L_x_834:
[----:B------:R-:W-:Y:S05]  /*6020*/  BSYNC.RECONVERGENT B1 ;  /* 0x0000000000017941 */ /* 0x000fea0003800200 */
.L_x_833:
        /* <DEDUP_REMOVED lines=18> */
.L_x_836:
[----:B------:R-:W-:Y:S05]  /*6150*/  BSYNC.RECONVERGENT B1 ;  /* 0x0000000000017941 */ /* 0x000fea0003800200 */
.L_x_835:
        /* <DEDUP_REMOVED lines=18> */
.L_x_838:
[----:B------:R-:W-:Y:S05]  /*6280*/  BSYNC.RECONVERGENT B1 ;  /* 0x0000000000017941 */ /* 0x000fea0003800200 */
.L_x_837:
        /* <DEDUP_REMOVED lines=18> */
.L_x_840:
[----:B------:R-:W-:Y:S05]  /*63b0*/  BSYNC.RECONVERGENT B1 ;  /* 0x0000000000017941 */ /* 0x000fea0003800200 */
.L_x_839:
[----:B------:R-:W-:Y:S01]  /*63c0*/  FSETP.GEU.AND P0, PT, R7, R0, PT ;  /* 0x000000000700720b */ /* 0x000fe20003f0e000 */
[----:B------:R-:W-:Y:S02]  /*63d0*/  IMAD.MOV.U32 R2, RZ, RZ, R7 ;  /* 0x000000ffff027224 */ /* 0x000fe400078e0007 */
[----:B------:R-:W-:Y:S02]  /*63e0*/  IMAD.MOV.U32 R3, RZ, RZ, R9 ;  /* 0x000000ffff037224 */ /* 0x000fe400078e0009 */
[----:B------:R-:W-:-:S08]  /*63f0*/  IMAD.MOV.U32 R4, RZ, RZ, R8 ;  /* 0x000000ffff047224 */ /* 0x000fd000078e0008 */
        /* <DEDUP_REMOVED lines=13> */
.L_x_723:
[----:B------:R-:W-:Y:S05]  /*64d0*/  BSYNC.RECONVERGENT B0 ;  /* 0x0000000000007941 */ /* 0x000fea0003800200 */
.L_x_690:
[----:B------:R-:W-:Y:S05]  /*64e0*/  @P1 EXIT ;  /* 0x000000000000194d */ /* 0x000fea0003800000 */
[----:B0-----:R-:W0:Y:S01]  /*64f0*/  LDC.64 R6, c[0x0][0x388] ;  /* 0x0000e200ff067b82 */ /* 0x001e220000000a00 */
[----:B------:R-:W-:Y:S02]  /*6500*/  IMAD.MOV.U32 R5, RZ, RZ, R4 ;  /* 0x000000ffff057224 */ /* 0x000fe400078e0004 */
[----:B------:R-:W-:-:S05]  /*6510*/  IMAD.MOV.U32 R4, RZ, RZ, R3 ;  /* 0x000000ffff047224 */ /* 0x000fca00078e0003 */
[----:B0-----:R-:W-:Y:S04]  /*6520*/  STG.E.64 desc[UR10][R6.64+0x8], R4 ;  /* 0x0000080406007986 */ /* 0x001fe8000c101b0a */
[----:B------:R-:W-:Y:S01]  /*6530*/  STG.E desc[UR10][R6.64], R2 ;  /* 0x0000000206007986 */ /* 0x000fe2000c10190a */
[----:B------:R-:W-:Y:S05]  /*6540*/  EXIT ;  /* 0x000000000000794d */ /* 0x000fea0003800000 */
.L_x_841:
        /* <DEDUP_REMOVED lines=11> */
.L_x_1543:


//--------------------- .text._ZN6thrust24THRUST_300001_SM_1000_NS8cuda_cub4core6detail13_kernel_agentINS1_8__reduce10DrainAgentIlEEJN3cub18CUB_300001_SM_10009GridQueueIyEElEEEvDpT0_ --------------------------
	.section	.text._ZN6thrust24THRUST_300001_SM_1000_NS8cuda_cub4core6detail13_kernel_agentINS1_8__reduce10DrainAgentIlEEJN3cub18CUB_300001_SM_10009GridQueueIyEElEEEvDpT0_,"ax",@progbits
	.align	128
        .global         _ZN6thrust24THRUST_300001_SM_1000_NS8cuda_cub4core6detail13_kernel_agentINS1_8__reduce10DrainAgentIlEEJN3cub18CUB_300001_SM_10009GridQueueIyEElEEEvDpT0_
        .type           _ZN6thrust24THRUST_300001_SM_1000_NS8cuda_cub4core6detail13_kernel_agentINS1_8__reduce10DrainAgentIlEEJN3cub18CUB_300001_SM_10009GridQueueIyEElEEEvDpT0_,@function
        .size           _ZN6thrust24THRUST_300001_SM_1000_NS8cuda_cub4core6detail13_kernel_agentINS1_8__reduce10DrainAgentIlEEJN3cub18CUB_300001_SM_10009GridQueueIyEElEEEvDpT0_,(.L_x_1544 - _ZN6thrust24THRUST_300001_SM_1000_NS8cuda_cub4core6detail13_kernel_agentINS1_8__reduce10DrainAgentIlEEJN3cub18CUB_300001_SM_10009GridQueueIyEElEEEvDpT0_)
        .other          _ZN6thrust24THRUST_300001_SM_1000_NS8cuda_cub4core6detail13_kernel_agentINS1_8__reduce10DrainAgentIlEEJN3cub18CUB_300001_SM_10009GridQueueIyEElEEEvDpT0_,@"STO_CUDA_ENTRY STV_DEFAULT"
_ZN6thrust24THRUST_300001_SM_1000_NS8cuda_cub4core6detail13_kernel_agentINS1_8__reduce10DrainAgentIlEEJN3cub18CUB_300001_SM_10009GridQueueIyEElEEEvDpT0_:
.text._ZN6thrust24THRUST_300001_SM_1000_NS8cuda_cub4core6detail13_kernel_agentINS1_8__reduce10DrainAgentIlEEJN3cub18CUB_300001_SM_10009GridQueueIyEElEEEvDpT0_:
[----:B------:R-:W-:Y:S08]  /*0000*/  LDC R1, c[0x0][0x37c] ;  /* 0x0000df00ff017b82 */ /* 0x000ff00000000800 */
[----:B------:R-:W0:Y:S01]  /*0010*/  LDC.64 R2, c[0x0][0x380] ;  /* 0x0000e000ff027b82 */ /* 0x000e220000000a00 */
[----:B------:R-:W0:Y:S07]  /*0020*/  LDCU.64 UR4, c[0x0][0x358] ;  /* 0x00006b00ff0477ac */ /* 0x000e2e0008000a00 */
[----:B------:R-:W1:Y:S01]  /*0030*/  LDC.64 R4, c[0x0][0x388] ;  /* 0x0000e200ff047b82 */ /* 0x000e620000000a00 */
[----:B0-----:R-:W-:Y:S04]  /*0040*/  STG.E.64 desc[UR4][R2.64+0x8], RZ ;  /* 0x000008ff02007986 */ /* 0x001fe8000c101b04 */
[----:B-1----:R-:W-:Y:S01]  /*0050*/  STG.E.64 desc[UR4][R2.64], R4 ;  /* 0x0000000402007986 */ /* 0x002fe2000c101b04 */
[----:B------:R-:W-:Y:S05]  /*0060*/  EXIT ;  /* 0x000000000000794d */ /* 0x000fea0003800000 */
.L_x_842:
        /* <DEDUP_REMOVED lines=9> */
.L_x_1544:


//--------------------- .text._ZN6thrust24THRUST_300001_SM_1000_NS8cuda_cub4core6detail13_kernel_agentINS1_8__reduce11ReduceAgentINS0_12zip_iteratorIN4cuda3std3__45tupleIJNS0_10device_ptrIfEENS0_17counting_iteratorIlNS0_11use_defaultESF_SF_EEEEEEEPNSB_IJflEEESJ_lNS1_9__extrema9arg_min_fIflNSA_4lessIfEEEEEEJSI_SK_lN3cub18CUB_300001_SM_100013GridEvenShareIlEENSS_9GridQueueIyEESP_EEEvDpT0_ --------------------------
	.section	.text._ZN6thrust24THRUST_300001_SM_1000_NS8cuda_cub4core6detail13_kernel_agentINS1_8__reduce11ReduceAgentINS0_12zip_iteratorIN4cuda3std3__45tupleIJNS0_10device_ptrIfEENS0_17counting_iteratorIlNS0_11use_defaultESF_SF_EEEEEEEPNSB_IJflEEESJ_lNS1_9__extrema9arg_min_fIflNSA_4lessIfEEEEEEJSI_SK_lN3cub18CUB_300001_SM_100013GridEvenShareIlEENSS_9GridQueueIyEESP_EEEvDpT0_,"ax",@progbits
	.align	128
        .global         _ZN6thrust24THRUST_300001_SM_1000_NS8cuda_cub4core6detail13_kernel_agentINS1_8__reduce11ReduceAgentINS0_12zip_iteratorIN4cuda3std3__45tupleIJNS0_10device_ptrIfEENS0_17counting_iteratorIlNS0_11use_defaultESF_SF_EEEEEEEPNSB_IJflEEESJ_lNS1_9__extrema9arg_min_fIflNSA_4lessIfEEEEEEJSI_SK_lN3cub18CUB_300001_SM_100013GridEvenShareIlEENSS_9GridQueueIyEESP_EEEvDpT0_
        .type           _ZN6thrust24THRUST_300001_SM_1000_NS8cuda_cub4core6detail13_kernel_agentINS1_8__reduce11ReduceAgentINS0_12zip_iteratorIN4cuda3std3__45tupleIJNS0_10device_ptrIfEENS0_17counting_iteratorIlNS0_11use_defaultESF_SF_EEEEEEEPNSB_IJflEEESJ_lNS1_9__extrema9arg_min_fIflNSA_4lessIfEEEEEEJSI_SK_lN3cub18CUB_300001_SM_100013GridEvenShareIlEENSS_9GridQueueIyEESP_EEEvDpT0_,@function
        .size           _ZN6thrust24THRUST_300001_SM_1000_NS8cuda_cub4core6detail13_kernel_agentINS1_8__reduce11ReduceAgentINS0_12zip_iteratorIN4cuda3std3__45tupleIJNS0_10device_ptrIfEENS0_17counting_iteratorIlNS0_11use_defaultESF_SF_EEEEEEEPNSB_IJflEEESJ_lNS1_9__extrema9arg_min_fIflNSA_4lessIfEEEEEEJSI_SK_lN3cub18CUB_300001_SM_100013GridEvenShareIlEENSS_9GridQueueIyEESP_EEEvDpT0_,(.L_x_1545 - _ZN6thrust24THRUST_300001_SM_1000_NS8cuda_cub4core6detail13_kernel_agentINS1_8__reduce11ReduceAgentINS0_12zip_iteratorIN4cuda3std3__45tupleIJNS0_10device_ptrIfEENS0_17counting_iteratorIlNS0_11use_defaultESF_SF_EEEEEEEPNSB_IJflEEESJ_lNS1_9__extrema9arg_min_fIflNSA_4lessIfEEEEEEJSI_SK_lN3cub18CUB_300001_SM_100013GridEvenShareIlEENSS_9GridQueueIyEESP_EEEvDpT0_)
        .other          _ZN6thrust24THRUST_300001_SM_1000_NS8cuda_cub4core6detail13_kernel_agentINS1_8__reduce11ReduceAgentINS0_12zip_iteratorIN4cuda3std3__45tupleIJNS0_10device_ptrIfEENS0_17counting_iteratorIlNS0_11use_defaultESF_SF_EEEEEEEPNSB_IJflEEESJ_lNS1_9__extrema9arg_min_fIflNSA_4lessIfEEEEEEJSI_SK_lN3cub18CUB_300001_SM_100013GridEvenShareIlEENSS_9GridQueueIyEESP_EEEvDpT0_,@"STO_CUDA_ENTRY STV_DEFAULT"
_ZN6thrust24THRUST_300001_SM_1000_NS8cuda_cub4core6detail13_kernel_agentINS1_8__reduce11ReduceAgentINS0_12zip_iteratorIN4cuda3std3__45tupleIJNS0_10device_ptrIfEENS0_17counting_iteratorIlNS0_11use_defaultESF_SF_EEEEEEEPNSB_IJflEEESJ_lNS1_9__extrema9arg_min_fIflNSA_4lessIfEEEEEEJSI_SK_lN3cub18CUB_300001_SM_100013GridEvenShareIlEENSS_9GridQueueIyEESP_EEEvDpT0_:
.text._ZN6thrust24THRUST_300001_SM_1000_NS8cuda_cub4core6detail13_kernel_agentINS1_8__reduce11ReduceAgentINS0_12zip_iteratorIN4cuda3std3__45tupleIJNS0_10device_ptrIfEENS0_17counting_iteratorIlNS0_11use_defaultESF_SF_EEEEEEEPNSB_IJflEEESJ_lNS1_9__extrema9arg_min_fIflNSA_4lessIfEEEEEEJSI_SK_lN3cub18CUB_300001_SM_100013GridEvenShareIlEENSS_9GridQueueIyEESP_EEEvDpT0_:
        /* <DEDUP_REMOVED lines=18> */
[----:B------:R-:W-:Y:S01]  /*0120*/  IMAD.MOV.U32 R8, RZ, RZ, RZ ;  /* 0x000000ffff087224 */ /* 0x000fe200078e00ff */
[----:B------:R-:W-:Y:S02]  /*0130*/  CS2R R10, SRZ ;  /* 0x00000000000a7805 */ /* 0x000fe4000001ff00 */
        /* <DEDUP_REMOVED lines=12> */
.L_x_846:
[----:B------:R-:W-:Y:S05]  /*0200*/  BSYNC.RECONVERGENT B1 ;  /* 0x0000000000017941 */ /* 0x000fea0003800200 */
.L_x_845:
        /* <DEDUP_REMOVED lines=15> */
[C---:B0-----:R-:W-:Y:S02]  /*0300*/  IADD3 R16, P1, PT, R14.reuse, UR6, RZ ;  /* 0x000000060e107c10 */ /* 0x041fe4000ff3e0ff */
[C---:B------:R-:W-:Y:S02]  /*0310*/  LEA R13, P2, R14.reuse, UR4, 0x2 ;  /* 0x000000040e0d7c11 */ /* 0x040fe4000f8410ff */
[----:B------:R-:W-:Y:S02]  /*0320*/  IADD3.X R18, PT, PT, R3, UR7, RZ, P1, !PT ;  /* 0x0000000703127c10 */ /* 0x000fe40008ffe4ff */
[----:B------:R-:W-:-:S09]  /*0330*/  LEA.HI.X R14, R14, UR5, R3, 0x2, P2 ;  /* 0x000000050e0e7c11 */ /* 0x000fd200090f1403 */
.L_x_853:
[----:B------:R-:W-:Y:S02]  /*0340*/  IMAD.MOV.U32 R2, RZ, RZ, R13 ;  /* 0x000000ffff027224 */ /* 0x000fe400078e000d */
[----:B------:R-:W-:-:S05]  /*0350*/  IMAD.MOV.U32 R3, RZ, RZ, R14 ;  /* 0x000000ffff037224 */ /* 0x000fca00078e000e */
[----:B------:R-:W2:Y:S01]  /*0360*/  LDG.E R17, desc[UR10][R2.64] ;  /* 0x0000000a02117981 */ /* 0x000ea2000c1e1900 */
[----:B------:R-:W-:Y:S01]  /*0370*/  VIADD R4, R4, 0x1 ;  /* 0x0000000104047836 */ /* 0x000fe20000000000 */
[----:B------:R-:W-:Y:S01]  /*0380*/  BSSY.RECONVERGENT B3, `(.L_x_851) ;  /* 0x0000013000037945 */ /* 0x000fe20003800200 */
[----:B------:R-:W-:-:S03]  /*0390*/  IADD3 R13, P3, PT, R13, 0x400, RZ ;  /* 0x000004000d0d7810 */ /* 0x000fc60007f7e0ff */
[----:B------:R-:W-:Y:S02]  /*03a0*/  ISETP.NE.AND P2, PT, R4, RZ, PT ;  /* 0x000000ff0400720c */ /* 0x000fe40003f45270 */
[----:B--2--5:R-:W-:-:S13]  /*03b0*/  FSETP.GEU.AND P0, PT, R8, R17, PT ;  /* 0x000000110800720b */ /* 0x024fda0003f0e000 */
[----:B------:R-:W-:Y:S05]  /*03c0*/  @!P0 BRA `(.L_x_852) ;  /* 0x0000000000388947 */ /* 0x000fea0003800000 */
[----:B------:R-:W-:Y:S01]  /*03d0*/  FSETP.GEU.AND P4, PT, R17, R8, PT ;  /* 0x000000081100720b */ /* 0x000fe20003f8e000 */
[----:B------:R-:W-:Y:S02]  /*03e0*/  IMAD.MOV.U32 R3, RZ, RZ, R10 ;  /* 0x000000ffff037224 */ /* 0x000fe400078e000a */
[----:B------:R-:W-:Y:S02]  /*03f0*/  IMAD.MOV.U32 R5, RZ, RZ, R11 ;  /* 0x000000ffff057224 */ /* 0x000fe400078e000b */
[----:B------:R-:W-:Y:S02]  /*0400*/  IMAD.MOV.U32 R2, RZ, RZ, R8 ;  /* 0x000000ffff027224 */ /* 0x000fe400078e0008 */
[----:B------:R-:W-:Y:S02]  /*0410*/  IMAD.MOV.U32 R8, RZ, RZ, R17 ;  /* 0x000000ffff087224 */ /* 0x000fe400078e0011 */
[----:B------:R-:W-:Y:S02]  /*0420*/  IMAD.MOV.U32 R10, RZ, RZ, R16 ;  /* 0x000000ffff0a7224 */ /* 0x000fe400078e0010 */
[----:B------:R-:W-:-:S02]  /*0430*/  IMAD.MOV.U32 R11, RZ, RZ, R18 ;  /* 0x000000ffff0b7224 */ /* 0x000fc400078e0012 */
[CC--:B------:R-:W-:Y:S02]  /*0440*/  @P4 ISETP.GE.U32.AND P0, PT, R3.reuse, R16.reuse, PT ;  /* 0x000000100300420c */ /* 0x0c0fe40003f06070 */
[----:B------:R-:W-:Y:S02]  /*0450*/  @P4 ISETP.LT.U32.AND P1, PT, R3, R16, PT ;  /* 0x000000100300420c */ /* 0x000fe40003f21070 */
[CC--:B------:R-:W-:Y:S02]  /*0460*/  @P4 ISETP.GE.AND.EX P0, PT, R5.reuse, R18.reuse, PT, P0 ;  /* 0x000000120500420c */ /* 0x0c0fe40003f06300 */
[----:B------:R-:W-:Y:S02]  /*0470*/  @P4 ISETP.LT.AND.EX P1, PT, R5, R18, PT, P1 ;  /* 0x000000120500420c */ /* 0x000fe40003f21310 */
[----:B------:R-:W-:Y:S02]  /*0480*/  @P4 FSEL R8, R2, R17, !P0 ;  /* 0x0000001102084208 */ /* 0x000fe40004000000 */
[----:B------:R-:W-:-:S02]  /*0490*/  @P4 SEL R10, R3, R16, P1 ;  /* 0x00000010030a4207 */ /* 0x000fc40000800000 */
[----:B------:R-:W-:-:S07]  /*04a0*/  @P4 SEL R11, R5, R18, P1 ;  /* 0x00000012050b4207 */ /* 0x000fce0000800000 */
.L_x_852:
[----:B------:R-:W-:Y:S05]  /*04b0*/  BSYNC.RECONVERGENT B3 ;  /* 0x0000000000037941 */ /* 0x000fea0003800200 */
.L_x_851:
[----:B------:R-:W-:Y:S01]  /*04c0*/  IADD3 R16, P0, PT, R16, 0x100, RZ ;  /* 0x0000010010107810 */ /* 0x000fe20007f1e0ff */
[----:B------:R-:W-:Y:S02]  /*04d0*/  VIADD R12, R12, 0x100 ;  /* 0x000001000c0c7836 */ /* 0x000fe40000000000 */
[----:B------:R-:W-:Y:S02]  /*04e0*/  IMAD.X R14, RZ, RZ, R14, P3 ;  /* 0x000000ffff0e7224 */ /* 0x000fe400018e060e */
[----:B------:R-:W-:Y:S01]  /*04f0*/  IMAD.X R18, RZ, RZ, R18, P0 ;  /* 0x000000ffff127224 */ /* 0x000fe200000e0612 */
[----:B------:R-:W-:Y:S07]  /*0500*/  @P2 BRA `(.L_x_853) ;  /* 0xfffffffc008c2947 */ /* 0x000fee000383ffff */
.L_x_850:
[----:B------:R-:W-:Y:S05]  /*0510*/  BSYNC.RECONVERGENT B2 ;  /* 0x0000000000027941 */ /* 0x000fea0003800200 */
.L_x_849:
[----:B------:R-:W-:-:S13]  /*0520*/  ISETP.GE.U32.AND P0, PT, R15, 0x300, PT ;  /* 0x000003000f00780c */ /* 0x000fda0003f06070 */
[----:B------:R-:W-:Y:S05]  /*0530*/  @!P0 BRA `(.L_x_848) ;  /* 0x0000000400948947 */ /* 0x000fea0003800000 */
[----:B------:R-:W0:Y:S01]  /*0540*/  LDC.64 R4, c[0x0][0x380] ;  /* 0x0000e000ff047b82 */ /* 0x000e220000000a00 */
[----:B------:R-:W-:-:S07]  /*0550*/  VIADD R12, R12, 0x200 ;  /* 0x000002000c0c7836 */ /* 0x000fce0000000000 */
[----:B------:R-:W1:Y:S02]  /*0560*/  LDC.64 R2, c[0x0][0x388] ;  /* 0x0000e200ff027b82 */ /* 0x000e640000000a00 */
.L_x_862:
        /* <DEDUP_REMOVED lines=11> */
[----:B------:R-:W-:-:S02]  /*0620*/  IMAD.MOV.U32 R18, RZ, RZ, R10 ;  /* 0x000000ffff127224 */ /* 0x000fc400078e000a */
[----:B------:R-:W-:Y:S02]  /*0630*/  IMAD.MOV.U32 R21, RZ, RZ, R11 ;  /* 0x000000ffff157224 */ /* 0x000fe400078e000b */
[----:B------:R-:W-:Y:S02]  /*0640*/  IMAD.MOV.U32 R20, RZ, RZ, R8 ;  /* 0x000000ffff147224 */ /* 0x000fe400078e0008 */
[----:B------:R-:W-:Y:S02]  /*0650*/  VIADD R19, R12, 0xffffff00 ;  /* 0xffffff000c137836 */ /* 0x000fe40000000000 */
[----:B------:R-:W-:Y:S01]  /*0660*/  IMAD.X R22, R22, 0x1, R3, P1 ;  /* 0x0000000116167824 */ /* 0x000fe200008e0603 */
[----:B--2---:R-:W-:-:S13]  /*0670*/  FSETP.GEU.AND P0, PT, R8, R25, PT ;  /* 0x000000190800720b */ /* 0x004fda0003f0e000 */
        /* <DEDUP_REMOVED lines=12> */
.L_x_855:
[----:B------:R-:W-:Y:S05]  /*0740*/  BSYNC.RECONVERGENT B2 ;  /* 0x0000000000027941 */ /* 0x000fea0003800200 */
.L_x_854:
[----:B-----5:R-:W-:Y:S01]  /*0750*/  FSETP.GEU.AND P0, PT, R20, R15, PT ;  /* 0x0000000f1400720b */ /* 0x020fe20003f0e000 */
[----:B------:R-:W-:Y:S01]  /*0760*/  BSSY.RECONVERGENT B2, `(.L_x_856) ;  /* 0x0000013000027945 */ /* 0x000fe20003800200 */
[----:B------:R-:W-:Y:S01]  /*0770*/  SHF.R.S32.HI R8, RZ, 0x1f, R19 ;  /* 0x0000001fff087819 */ /* 0x000fe20000011413 */
[----:B------:R-:W-:Y:S01]  /*0780*/  IMAD.MOV.U32 R11, RZ, RZ, R18 ;  /* 0x000000ffff0b7224 */ /* 0x000fe200078e0012 */
[----:B------:R-:W-:Y:S01]  /*0790*/  IADD3 R17, P1, P2, R19, R2, R7 ;  /* 0x0000000213117210 */ /* 0x000fe20007a3e007 */
[----:B------:R-:W-:-:S03]  /*07a0*/  IMAD.MOV.U32 R19, RZ, RZ, R21 ;  /* 0x000000ffff137224 */ /* 0x000fc600078e0015 */
[----:B------:R-:W-:Y:S01]  /*07b0*/  IADD3.X R10, PT, PT, R8, R3, RZ, P1, P2 ;  /* 0x00000003080a7210 */ /* 0x000fe20000fe44ff */
[----:B------:R-:W-:-:S04]  /*07c0*/  IMAD.MOV.U32 R8, RZ, RZ, R20 ;  /* 0x000000ffff087224 */ /* 0x000fc800078e0014 */
        /* <DEDUP_REMOVED lines=12> */
.L_x_857:
[----:B------:R-:W-:Y:S05]  /*0890*/  BSYNC.RECONVERGENT B2 ;  /* 0x0000000000027941 */ /* 0x000fea0003800200 */
.L_x_856:
[----:B------:R-:W-:Y:S01]  /*08a0*/  FSETP.GEU.AND P0, PT, R8, R13, PT ;  /* 0x0000000d0800720b */ /* 0x000fe20003f0e000 */
[C---:B------:R-:W-:Y:S01]  /*08b0*/  VIADD R10, R12.reuse, 0x100 ;  /* 0x000001000c0a7836 */ /* 0x040fe20000000000 */
[----:B------:R-:W-:Y:S01]  /*08c0*/  SHF.R.S32.HI R16, RZ, 0x1f, R12 ;  /* 0x0000001fff107819 */ /* 0x000fe2000001140c */
[----:B------:R-:W-:Y:S01]  /*08d0*/  BSSY.RECONVERGENT B2, `(.L_x_858) ;  /* 0x0000013000027945 */ /* 0x000fe20003800200 */
[----:B------:R-:W-:Y:S01]  /*08e0*/  IADD3 R20, P1, P2, R12, R2, R7 ;  /* 0x000000020c147210 */ /* 0x000fe20007a3e007 */
[----:B------:R-:W-:Y:S02]  /*08f0*/  IMAD.MOV.U32 R17, RZ, RZ, R11 ;  /* 0x000000ffff117224 */ /* 0x000fe400078e000b */
[----:B------:R-:W-:Y:S01]  /*0900*/  IMAD.MOV.U32 R18, RZ, RZ, R19 ;  /* 0x000000ffff127224 */ /* 0x000fe200078e0013 */
[----:B------:R-:W-:Y:S01]  /*0910*/  IADD3.X R22, PT, PT, R16, R3, RZ, P1, P2 ;  /* 0x0000000310167210 */ /* 0x000fe20000fe44ff */
[----:B------:R-:W-:Y:S01]  /*0920*/  IMAD.MOV.U32 R15, RZ, RZ, R8 ;  /* 0x000000ffff0f7224 */ /* 0x000fe200078e0008 */
[----:B------:R-:W-:-:S03]  /*0930*/  SHF.R.S32.HI R16, RZ, 0x1f, R10 ;  /* 0x0000001fff107819 */ /* 0x000fc6000001140a */
        /* <DEDUP_REMOVED lines=12> */
.L_x_859:
[----:B------:R-:W-:Y:S05]  /*0a00*/  BSYNC.RECONVERGENT B2 ;  /* 0x0000000000027941 */ /* 0x000fea0003800200 */
.L_x_858:
[----:B------:R-:W-:Y:S01]  /*0a10*/  FSETP.GEU.AND P0, PT, R15, R14, PT ;  /* 0x0000000e0f00720b */ /* 0x000fe20003f0e000 */
[----:B------:R-:W-:Y:S01]  /*0a20*/  BSSY.RECONVERGENT B2, `(.L_x_860) ;  /* 0x0000012000027945 */ /* 0x000fe20003800200 */
[----:B------:R-:W-:Y:S01]  /*0a30*/  IADD3 R20, P1, P2, R10, R2, R7 ;  /* 0x000000020a147210 */ /* 0x000fe20007a3e007 */
[----:B------:R-:W-:Y:S02]  /*0a40*/  IMAD.MOV.U32 R10, RZ, RZ, R17 ;  /* 0x000000ffff0a7224 */ /* 0x000fe400078e0011 */
[----:B------:R-:W-:Y:S01]  /*0a50*/  IMAD.MOV.U32 R11, RZ, RZ, R18 ;  /* 0x000000ffff0b7224 */ /* 0x000fe200078e0012 */
[----:B------:R-:W-:Y:S01]  /*0a60*/  IADD3.X R13, PT, PT, R16, R3, RZ, P1, P2 ;  /* 0x00000003100d7210 */ /* 0x000fe20000fe44ff */
[----:B------:R-:W-:-:S06]  /*0a70*/  IMAD.MOV.U32 R8, RZ, RZ, R15 ;  /* 0x000000ffff087224 */ /* 0x000fcc00078e000f */
        /* <DEDUP_REMOVED lines=12> */
.L_x_861:
[----:B------:R-:W-:Y:S05]  /*0b40*/  BSYNC.RECONVERGENT B2 ;  /* 0x0000000000027941 */ /* 0x000fea0003800200 */
.L_x_860:
[C---:B------:R-:W-:Y:S02]  /*0b50*/  VIADD R14, R12.reuse, 0x200 ;  /* 0x000002000c0e7836 */ /* 0x040fe40000000000 */
[----:B------:R-:W-:-:S03]  /*0b60*/  VIADD R12, R12, 0x400 ;  /* 0x000004000c0c7836 */ /* 0x000fc60000000000 */
[----:B------:R-:W-:-:S13]  /*0b70*/  ISETP.GE.AND P0, PT, R14, R9, PT ;  /* 0x000000090e00720c */ /* 0x000fda0003f06270 */
[----:B------:R-:W-:Y:S05]  /*0b80*/  @!P0 BRA `(.L_x_862) ;  /* 0xfffffff800788947 */ /* 0x000fea000383ffff */
.L_x_848:
[----:B------:R-:W-:Y:S05]  /*0b90*/  BSYNC.RECONVERGENT B1 ;  /* 0x0000000000017941 */ /* 0x000fea0003800200 */
.L_x_847:
[----:B------:R-:W-:-:S13]  /*0ba0*/  ISETP.GE.AND P0, PT, R9, 0x100, PT ;  /* 0x000001000900780c */ /* 0x000fda0003f06270 */
[----:B------:R-:W-:Y:S05]  /*0bb0*/  @!P0 BRA `(.L_x_863) ;  /* 0x00000010003c8947 */ /* 0x000fea0003800000 */
[----:B------:R-:W1:Y:S01]  /*0bc0*/  S2R R14, SR_LANEID ;  /* 0x00000000000e7919 */ /* 0x000e620000000000 */
[----:B------:R-:W-:Y:S01]  /*0bd0*/  BSSY.RECONVERGENT B1, `(.L_x_864) ;  /* 0x0000015000017945 */ /* 0x000fe20003800200 */
[----:B------:R-:W-:Y:S01]  /*0be0*/  IMAD.MOV.U32 R4, RZ, RZ, R10 ;  /* 0x000000ffff047224 */ /* 0x000fe200078e000a */
[----:B0----5:R-:W0:Y:S01]  /*0bf0*/  SHFL.DOWN PT, R3, R8, 0x1, 0x1f ;  /* 0x08201f0008037f89 */ /* 0x021e2200000e0000 */
[----:B------:R-:W-:Y:S02]  /*0c00*/  IMAD.MOV.U32 R9, RZ, RZ, R11 ;  /* 0x000000ffff097224 */ /* 0x000fe400078e000b */
[----:B------:R-:W-:Y:S01]  /*0c10*/  IMAD.MOV.U32 R2, RZ, RZ, R8 ;  /* 0x000000ffff027224 */ /* 0x000fe200078e0008 */
[----:B------:R2:W3:Y:S04]  /*0c20*/  SHFL.DOWN PT, R5, R10, 0x1, 0x1f ;  /* 0x08201f000a057f89 */ /* 0x0004e800000e0000 */
[----:B------:R2:W4:Y:S01]  /*0c30*/  SHFL.DOWN PT, R12, R11, 0x1, 0x1f ;  /* 0x08201f000b0c7f89 */ /* 0x00052200000e0000 */
[----:B0-----:R-:W-:-:S04]  /*0c40*/  FSETP.GEU.AND P0, PT, R8, R3, PT ;  /* 0x000000030800720b */ /* 0x001fc80003f0e000 */
[----:B-1----:R-:W-:-:S13]  /*0c50*/  ISETP.GT.OR P0, PT, R14, 0x1e, !P0 ;  /* 0x0000001e0e00780c */ /* 0x002fda0004704670 */
        /* <DEDUP_REMOVED lines=12> */
.L_x_865:
[----:B------:R-:W-:Y:S05]  /*0d20*/  BSYNC.RECONVERGENT B1 ;  /* 0x0000000000017941 */ /* 0x000fea0003800200 */
.L_x_864:
        /* <DEDUP_REMOVED lines=21> */
.L_x_867:
[----:B------:R-:W-:Y:S05]  /*0e80*/  BSYNC.RECONVERGENT B1 ;  /* 0x0000000000017941 */ /* 0x000fea0003800200 */
.L_x_866:
        /* <DEDUP_REMOVED lines=21> */
.L_x_869:
[----:B------:R-:W-:Y:S05]  /*0fe0*/  BSYNC.RECONVERGENT B1 ;  /* 0x0000000000017941 */ /* 0x000fea0003800200 */
.L_x_868:
        /* <DEDUP_REMOVED lines=21> */
.L_x_871:
[----:B------:R-:W-:Y:S05]  /*1140*/  BSYNC.RECONVERGENT B1 ;  /* 0x0000000000017941 */ /* 0x000fea0003800200 */
.L_x_870:
        /* <DEDUP_REMOVED lines=22> */
.L_x_873:
[----:B------:R-:W-:Y:S05]  /*12b0*/  BSYNC.RECONVERGENT B1 ;  /* 0x0000000000017941 */ /* 0x000fea0003800200 */
.L_x_872:
[----:B------:R-:W-:Y:S04]  /*12c0*/  BSSY.RECONVERGENT B1, `(.L_x_874) ;  /* 0x000000c000017945 */ /* 0x000fe80003800200 */
[----:B------:R-:W-:Y:S05]  /*12d0*/  @P3 BRA `(.L_x_875) ;  /* 0x0000000000283947 */ /* 0x000fea0003800000 */
[----:B------:R-:W0:Y:S01]  /*12e0*/  S2R R8, SR_CgaCtaId ;  /* 0x0000000000087919 */ /* 0x000e220000008800 */
[----:B------:R-:W-:Y:S01]  /*12f0*/  MOV R7, 0x400 ;  /* 0x0000040000077802 */ /* 0x000fe20000000f00 */
[----:B------:R-:W-:Y:S01]  /*1300*/  IMAD.MOV.U32 R9, RZ, RZ, R2 ;  /* 0x000000ffff097224 */ /* 0x000fe200078e0002 */
[----:B------:R-:W-:-:S04]  /*1310*/  SHF.R.U32.HI R5, RZ, 0x1, R6 ;  /* 0x00000001ff057819 */ /* 0x000fc80000011606 */
[----:B------:R-:W-:Y:S02]  /*1320*/  LOP3.LUT R5, R5, 0x1f0, RZ, 0xc0, !PT ;  /* 0x000001f005057812 */ /* 0x000fe400078ec0ff */
[----:B0-----:R-:W-:-:S05]  /*1330*/  LEA R8, R8, R7, 0x18 ;  /* 0x0000000708087211 */ /* 0x001fca00078ec0ff */
[----:B------:R-:W-:Y:S02]  /*1340*/  IMAD.IADD R5, R5, 0x1, R8 ;  /* 0x0000000105057824 */ /* 0x000fe400078e0208 */
[----:B------:R-:W-:-:S03]  /*1350*/  IMAD.MOV.U32 R8, RZ, RZ, R3 ;  /* 0x000000ffff087224 */ /* 0x000fc600078e0003 */
[----:B------:R0:W-:Y:S04]  /*1360*/  STS [R5+0x8], R4 ;  /* 0x0000080405007388 */ /* 0x0001e80000000800 */
[----:B------:R0:W-:Y:S02]  /*1370*/  STS.64 [R5+0x10], R8 ;  /* 0x0000100805007388 */ /* 0x0001e40000000a00 */
.L_x_875:
[----:B------:R-:W-:Y:S05]  /*1380*/  BSYNC.RECONVERGENT B1 ;  /* 0x0000000000017941 */ /* 0x000fea0003800200 */
.L_x_874:
[----:B------:R-:W-:Y:S01]  /*1390*/  BAR.SYNC.DEFER_BLOCKING 0x0 ;  /* 0x0000000000007b1d */ /* 0x000fe20000010000 */
[----:B------:R-:W-:-:S13]  /*13a0*/  ISETP.NE.AND P2, PT, R6, RZ, PT ;  /* 0x000000ff0600720c */ /* 0x000fda0003f45270 */
[----:B------:R-:W-:Y:S05]  /*13b0*/  @P2 BRA `(.L_x_876) ;  /* 0x0000004400b42947 */ /* 0x000fea0003800000 */
[----:B------:R-:W1:Y:S01]  /*13c0*/  S2R R6, SR_CgaCtaId ;  /* 0x0000000000067919 */ /* 0x000e620000008800 */
[----:B0-----:R-:W-:Y:S01]  /*13d0*/  MOV R9, 0x400 ;  /* 0x0000040000097802 */ /* 0x001fe20000000f00 */
[----:B------:R-:W-:Y:S01]  /*13e0*/  BSSY.RECONVERGENT B1, `(.L_x_877) ;  /* 0x000001a000017945 */ /* 0x000fe20003800200 */
[----:B------:R-:W-:Y:S02]  /*13f0*/  IMAD.MOV.U32 R12, RZ, RZ, R4 ;  /* 0x000000ffff0c7224 */ /* 0x000fe400078e0004 */
[----:B------:R-:W-:Y:S01]  /*1400*/  IMAD.MOV.U32 R7, RZ, RZ, R2 ;  /* 0x000000ffff077224 */ /* 0x000fe200078e0002 */
[----:B-1----:R-:W-:Y:S01]  /*1410*/  LEA R9, R6, R9, 0x18 ;  /* 0x0000000906097211 */ /* 0x002fe200078ec0ff */
[----:B------:R-:W-:-:S04]  /*1420*/  IMAD.MOV.U32 R6, RZ, RZ, R3 ;  /* 0x000000ffff067224 */ /* 0x000fc800078e0003 */
        /* <DEDUP_REMOVED lines=21> */
.L_x_878:
[----:B------:R-:W-:Y:S05]  /*1580*/  BSYNC.RECONVERGENT B1 ;  /* 0x0000000000017941 */ /* 0x000fea0003800200 */
.L_x_877:
        /* <DEDUP_REMOVED lines=18> */
.L_x_880:
[----:B------:R-:W-:Y:S05]  /*16b0*/  BSYNC.RECONVERGENT B1 ;  /* 0x0000000000017941 */ /* 0x000fea0003800200 */
.L_x_879:
        /* <DEDUP_REMOVED lines=18> */
.L_x_882:
[----:B------:R-:W-:Y:S05]  /*17e0*/  BSYNC.RECONVERGENT B1 ;  /* 0x0000000000017941 */ /* 0x000fea0003800200 */
.L_x_881:
        /* <DEDUP_REMOVED lines=18> */
.L_x_884:
[----:B------:R-:W-:Y:S05]  /*1910*/  BSYNC.RECONVERGENT B1 ;  /* 0x0000000000017941 */ /* 0x000fea0003800200 */
.L_x_883:
        /* <DEDUP_REMOVED lines=18> */
.L_x_886:
[----:B------:R-:W-:Y:S05]  /*1a40*/  BSYNC.RECONVERGENT B1 ;  /* 0x0000000000017941 */ /* 0x000fea0003800200 */
.L_x_885:
        /* <DEDUP_REMOVED lines=18> */
.L_x_888:
[----:B------:R-:W-:Y:S05]  /*1b70*/  BSYNC.RECONVERGENT B1 ;  /* 0x0000000000017941 */ /* 0x000fea0003800200 */
.L_x_887:
        /* <DEDUP_REMOVED lines=19> */
.L_x_863:
[----:B0-----:R-:W-:Y:S01]  /*1cb0*/  LOP3.LUT R2, R6, 0x3e0, RZ, 0xc0, !PT ;  /* 0x000003e006027812 */ /* 0x001fe200078ec0ff */
[----:B------:R-:W-:Y:S01]  /*1cc0*/  BSSY.RECONVERGENT B1, `(.L_x_889) ;  /* 0x000001b000017945 */ /* 0x000fe20003800200 */
[----:B------:R-:W-:Y:S02]  /*1cd0*/  IMAD.MOV.U32 R14, RZ, RZ, R10 ;  /* 0x000000ffff0e7224 */ /* 0x000fe400078e000a */
[----:B------:R-:W-:Y:S02]  /*1ce0*/  IMAD.MOV.U32 R16, RZ, RZ, R11 ;  /* 0x000000ffff107224 */ /* 0x000fe400078e000b */
[----:B------:R-:W-:Y:S01]  /*1cf0*/  VIADD R4, R2, 0x20 ;  /* 0x0000002002047836 */ /* 0x000fe20000000000 */
[----:B------:R-:W-:-:S04]  /*1d00*/  LOP3.LUT R2, RZ, R2, RZ, 0x33, !PT ;  /* 0x00000002ff027212 */ /* 0x000fc800078e33ff */
[----:B------:R-:W-:Y:S01]  /*1d10*/  ISETP.GT.AND P0, PT, R4, R9, PT ;  /* 0x000000090400720c */ /* 0x000fe20003f04270 */
[----:B------:R-:W-:Y:S02]  /*1d20*/  IMAD.IADD R2, R9, 0x1, R2 ;  /* 0x0000000109027824 */ /* 0x000fe400078e0202 */
[----:B-----5:R-:W-:-:S03]  /*1d30*/  IMAD.MOV.U32 R4, RZ, RZ, R8 ;  /* 0x000000ffff047224 */ /* 0x020fc600078e0008 */
        /* <DEDUP_REMOVED lines=19> */
.L_x_890:
[----:B------:R-:W-:Y:S05]  /*1e70*/  BSYNC.RECONVERGENT B1 ;  /* 0x0000000000017941 */ /* 0x000fea0003800200 */
.L_x_889:
        /* <DEDUP_REMOVED lines=22> */
.L_x_892:
[----:B------:R-:W-:Y:S05]  /*1fe0*/  BSYNC.RECONVERGENT B1 ;  /* 0x0000000000017941 */ /* 0x000fea0003800200 */
.L_x_891:
        /* <DEDUP_REMOVED lines=22> */
.L_x_894:
[----:B------:R-:W-:Y:S05]  /*2150*/  BSYNC.RECONVERGENT B1 ;  /* 0x0000000000017941 */ /* 0x000fea0003800200 */
.L_x_893:
        /* <DEDUP_REMOVED lines=22> */
.L_x_896:
[----:B------:R-:W-:Y:S05]  /*22c0*/  BSYNC.RECONVERGENT B1 ;  /* 0x0000000000017941 */ /* 0x000fea0003800200 */
.L_x_895:
        /* <DEDUP_REMOVED lines=23> */
.L_x_898:
[----:B------:R-:W-:Y:S05]  /*2440*/  BSYNC.RECONVERGENT B1 ;  /* 0x0000000000017941 */ /* 0x000fea0003800200 */
.L_x_897:
[----:B------:R-:W-:Y:S04]  /*2450*/  BSSY.RECONVERGENT B1, `(.L_x_899) ;  /* 0x000000c000017945 */ /* 0x000fe80003800200 */
[----:B------:R-:W-:Y:S05]  /*2460*/  @P3 BRA `(.L_x_900) ;  /* 0x0000000000283947 */ /* 0x000fea0003800000 */
[----:B------:R-:W0:Y:S01]  /*2470*/  S2R R8, SR_CgaCtaId ;  /* 0x0000000000087919 */ /* 0x000e220000008800 */
[----:B------:R-:W-:Y:S01]  /*2480*/  MOV R7, 0x400 ;  /* 0x0000040000077802 */ /* 0x000fe20000000f00 */
[----:B------:R-:W-:Y:S01]  /*2490*/  IMAD.MOV.U32 R10, RZ, RZ, R3 ;  /* 0x000000ffff0a7224 */ /* 0x000fe200078e0003 */
[----:B------:R-:W-:Y:S01]  /*24a0*/  SHF.R.U32.HI R5, RZ, 0x1, R6 ;  /* 0x00000001ff057819 */ /* 0x000fe20000011606 */
[----:B------:R-:W-:-:S03]  /*24b0*/  IMAD.MOV.U32 R11, RZ, RZ, R2 ;  /* 0x000000ffff0b7224 */ /* 0x000fc600078e0002 */
[----:B------:R-:W-:Y:S02]  /*24c0*/  LOP3.LUT R5, R5, 0x1f0, RZ, 0xc0, !PT ;  /* 0x000001f005057812 */ /* 0x000fe400078ec0ff */
[----:B0-----:R-:W-:-:S05]  /*24d0*/  LEA R8, R8, R7, 0x18 ;  /* 0x0000000708087211 */ /* 0x001fca00078ec0ff */
[----:B------:R-:W-:-:S05]  /*24e0*/  IMAD.IADD R5, R5, 0x1, R8 ;  /* 0x0000000105057824 */ /* 0x000fca00078e0208 */
[----:B------:R0:W-:Y:S04]  /*24f0*/  STS.64 [R5+0x10], R10 ;  /* 0x0000100a05007388 */ /* 0x0001e80000000a00 */
[----:B------:R0:W-:Y:S02]  /*2500*/  STS [R5+0x8], R4 ;  /* 0x0000080405007388 */ /* 0x0001e40000000800 */
.L_x_900:
[----:B------:R-:W-:Y:S05]  /*2510*/  BSYNC.RECONVERGENT B1 ;  /* 0x0000000000017941 */ /* 0x000fea0003800200 */
.L_x_899:
[----:B------:R-:W-:Y:S01]  /*2520*/  BAR.SYNC.DEFER_BLOCKING 0x0 ;  /* 0x0000000000007b1d */ /* 0x000fe20000010000 */
[----:B------:R-:W-:-:S13]  /*2530*/  ISETP.NE.AND P2, PT, R6, RZ, PT ;  /* 0x000000ff0600720c */ /* 0x000fda0003f45270 */
[----:B------:R-:W-:Y:S05]  /*2540*/  @P2 BRA `(.L_x_876) ;  /* 0x0000003400502947 */ /* 0x000fea0003800000 */
[C---:B------:R-:W-:Y:S01]  /*2550*/  ISETP.GE.AND P0, PT, R9.reuse, 0x21, PT ;  /* 0x000000210900780c */ /* 0x040fe20003f06270 */
[----:B0-----:R-:W-:Y:S01]  /*2560*/  IMAD.MOV.U32 R5, RZ, RZ, R4 ;  /* 0x000000ffff057224 */ /* 0x001fe200078e0004 */
[C---:B------:R-:W-:Y:S01]  /*2570*/  ISETP.GE.AND P5, PT, R9.reuse, 0x41, PT ;  /* 0x000000410900780c */ /* 0x040fe20003fa6270 */
[----:B------:R-:W-:Y:S01]  /*2580*/  IMAD.MOV.U32 R11, RZ, RZ, R3 ;  /* 0x000000ffff0b7224 */ /* 0x000fe200078e0003 */
[C---:B------:R-:W-:Y:S01]  /*2590*/  ISETP.GE.AND P4, PT, R9.reuse, 0x61, PT ;  /* 0x000000610900780c */ /* 0x040fe20003f86270 */
[----:B------:R-:W-:Y:S01]  /*25a0*/  IMAD.MOV.U32 R8, RZ, RZ, R2 ;  /* 0x000000ffff087224 */ /* 0x000fe200078e0002 */
[----:B------:R-:W-:-:S07]  /*25b0*/  ISETP.GE.AND P3, PT, R9, 0x81, PT ;  /* 0x000000810900780c */ /* 0x000fce0003f66270 */
[----:B------:R-:W-:Y:S06]  /*25c0*/  @!P0 BRA `(.L_x_901) ;  /* 0x00000000005c8947 */ /* 0x000fec0003800000 */
        /* <DEDUP_REMOVED lines=22> */
.L_x_902:
[----:B------:R-:W-:Y:S05]  /*2730*/  BSYNC.RECONVERGENT B1 ;  /* 0x0000000000017941 */ /* 0x000fea0003800200 */
.L_x_901:
[----:B------:R-:W-:Y:S02]  /*2740*/  IMAD.MOV.U32 R2, RZ, RZ, R5 ;  /* 0x000000ffff027224 */ /* 0x000fe400078e0005 */
[----:B------:R-:W-:Y:S02]  /*2750*/  IMAD.MOV.U32 R7, RZ, RZ, R11 ;  /* 0x000000ffff077224 */ /* 0x000fe400078e000b */
[----:B------:R-:W-:Y:S01]  /*2760*/  IMAD.MOV.U32 R6, RZ, RZ, R8 ;  /* 0x000000ffff067224 */ /* 0x000fe200078e0008 */
        /* <DEDUP_REMOVED lines=23> */
.L_x_904:
[----:B------:R-:W-:Y:S05]  /*28e0*/  BSYNC.RECONVERGENT B1 ;  /* 0x0000000000017941 */ /* 0x000fea0003800200 */
.L_x_903:
[C---:B------:R-:W-:Y:S01]  /*28f0*/  ISETP.GE.AND P1, PT, R9.reuse, 0xa1, PT ;  /* 0x000000a10900780c */ /* 0x040fe20003f26270 */
[----:B------:R-:W-:Y:S01]  /*2900*/  IMAD.MOV.U32 R3, RZ, RZ, R2 ;  /* 0x000000ffff037224 */ /* 0x000fe200078e0002 */
[C---:B------:R-:W-:Y:S01]  /*2910*/  ISETP.GE.AND P5, PT, R9.reuse, 0xc1, PT ;  /* 0x000000c10900780c */ /* 0x040fe20003fa6270 */
[----:B------:R-:W-:Y:S01]  /*2920*/  IMAD.MOV.U32 R8, RZ, RZ, R6 ;  /* 0x000000ffff087224 */ /* 0x000fe200078e0006 */
[----:B------:R-:W-:Y:S01]  /*2930*/  ISETP.GE.AND P6, PT, R9, 0xe1, PT ;  /* 0x000000e10900780c */ /* 0x000fe20003fc6270 */
[----:B------:R-:W-:Y:S01]  /*2940*/  IMAD.MOV.U32 R9, RZ, RZ, R7 ;  /* 0x000000ffff097224 */ /* 0x000fe200078e0007 */
[----:B------:R-:W-:Y:S11]  /*2950*/  @!P4 BRA `(.L_x_905) ;  /* 0x00000000005cc947 */ /* 0x000ff60003800000 */
        /* <DEDUP_REMOVED lines=13> */
[----:B0-----:R-:W-:Y:S01]  /*2a30*/  @P4 ISETP.GE.U32.AND P0, PT, R7, R10, PT ;  /* 0x0000000a0700420c */ /* 0x001fe20003f06070 */
[----:B------:R-:W-:Y:S02]  /*2a40*/  IMAD.MOV.U32 R9, RZ, RZ, R10 ;  /* 0x000000ffff097224 */ /* 0x000fe400078e000a */
[----:B------:R-:W-:Y:S01]  /*2a50*/  IMAD.MOV.U32 R8, RZ, RZ, R11 ;  /* 0x000000ffff087224 */ /* 0x000fe200078e000b */
[----:B------:R-:W-:-:S04]  /*2a60*/  @P4 ISETP.GE.AND.EX P0, PT, R6, R11, PT, P0 ;  /* 0x0000000b0600420c */ /* 0x000fc80003f06300 */
[----:B------:R-:W-:Y:S02]  /*2a70*/  @P4 FSEL R3, R2, R5, !P0 ;  /* 0x0000000502034208 */ /* 0x000fe40004000000 */
[----:B------:R-:W-:-:S04]  /*2a80*/  @P4 ISETP.LT.U32.AND P0, PT, R7, R10, PT ;  /* 0x0000000a0700420c */ /* 0x000fc80003f01070 */
[----:B------:R-:W-:-:S04]  /*2a90*/  @P4 ISETP.LT.AND.EX P0, PT, R6, R11, PT, P0 ;  /* 0x0000000b0600420c */ /* 0x000fc80003f01300 */
[----:B------:R-:W-:Y:S02]  /*2aa0*/  @P4 SEL R9, R7, R10, P0 ;  /* 0x0000000a07094207 */ /* 0x000fe40000000000 */
[----:B------:R-:W-:-:S07]  /*2ab0*/  @P4 SEL R8, R6, R11, P0 ;  /* 0x0000000b06084207 */ /* 0x000fce0000000000 */
.L_x_906:
[----:B------:R-:W-:Y:S05]  /*2ac0*/  BSYNC.RECONVERGENT B1 ;  /* 0x0000000000017941 */ /* 0x000fea0003800200 */
.L_x_905:
        /* <DEDUP_REMOVED lines=26> */
.L_x_908:
[----:B------:R-:W-:Y:S05]  /*2c70*/  BSYNC.RECONVERGENT B1 ;  /* 0x0000000000017941 */ /* 0x000fea0003800200 */
.L_x_907:
        /* <DEDUP_REMOVED lines=8> */
[----:B0-----:R-:W-:Y:S01]  /*2d00*/  LEA R8, R4, R3, 0x18 ;  /* 0x0000000304087211 */ /* 0x001fe200078ec0ff */
[----:B------:R-:W-:Y:S02]  /*2d10*/  IMAD.MOV.U32 R3, RZ, RZ, R2 ;  /* 0x000000ffff037224 */ /* 0x000fe400078e0002 */
[----:B------:R-:W-:Y:S02]  /*2d20*/  IMAD.MOV.U32 R4, RZ, RZ, R6 ;  /* 0x000000ffff047224 */ /* 0x000fe400078e0006 */
        /* <DEDUP_REMOVED lines=15> */
.L_x_910:
[----:B------:R-:W-:Y:S05]  /*2e20*/  BSYNC.RECONVERGENT B1 ;  /* 0x0000000000017941 */ /* 0x000fea0003800200 */
.L_x_909:
        /* <DEDUP_REMOVED lines=26> */
.L_x_912:
[----:B------:R-:W-:Y:S05]  /*2fd0*/  BSYNC.RECONVERGENT B1 ;  /* 0x0000000000017941 */ /* 0x000fea0003800200 */
.L_x_911:
[----:B------:R-:W-:Y:S02]  /*2fe0*/  IMAD.MOV.U32 R4, RZ, RZ, R5 ;  /* 0x000000ffff047224 */ /* 0x000fe400078e0005 */
[----:B------:R-:W-:Y:S02]  /*2ff0*/  IMAD.MOV.U32 R3, RZ, RZ, R7 ;  /* 0x000000ffff037224 */ /* 0x000fe400078e0007 */
[----:B------:R-:W-:Y:S01]  /*3000*/  IMAD.MOV.U32 R2, RZ, RZ, R8 ;  /* 0x000000ffff027224 */ /* 0x000fe200078e0008 */
[----:B------:R-:W-:Y:S06]  /*3010*/  @!P6 BRA `(.L_x_876) ;  /* 0x00000028009ce947 */ /* 0x000fec0003800000 */
[----:B------:R-:W0:Y:S01]  /*3020*/  S2R R3, SR_CgaCtaId ;  /* 0x0000000000037919 */ /* 0x000e220000008800 */
[----:B------:R-:W-:Y:S01]  /*3030*/  MOV R2, 0x400 ;  /* 0x0000040000027802 */ /* 0x000fe20000000f00 */
[----:B------:R-:W-:-:S03]  /*3040*/  IMAD.MOV.U32 R4, RZ, RZ, R5 ;  /* 0x000000ffff047224 */ /* 0x000fc600078e0005 */
        /* <DEDUP_REMOVED lines=20> */
.L_x_844:
        /* <DEDUP_REMOVED lines=13> */
[----:B------:R-:W-:Y:S01]  /*3260*/  IMAD.U32 R13, RZ, RZ, UR14 ;  /* 0x0000000eff0d7e24 */ /* 0x000fe2000f8e00ff */
[----:B------:R-:W-:Y:S01]  /*3270*/  UMOV UR4, URZ ;  /* 0x000000ff00047c82 */ /* 0x000fe20008000000 */
[----:B------:R-:W-:Y:S01]  /*3280*/  IMAD.U32 R14, RZ, RZ, UR15 ;  /* 0x0000000fff0e7e24 */ /* 0x000fe2000f8e00ff */
[----:B------:R-:W-:Y:S01]  /*3290*/  BSSY.RECONVERGENT B1, `(.L_x_913) ;  /* 0x0000013000017945 */ /* 0x000fe20003800200 */
[----:B------:R-:W-:-:S02]  /*32a0*/  ISETP.LE.U32.AND P0, PT, R15, UR6, PT ;  /* 0x000000060f007c0c */ /* 0x000fc4000bf03070 */
[----:B------:R-:W-:Y:S02]  /*32b0*/  IADD3 R17, P4, PT, R7, R13, RZ ;  /* 0x0000000d07117210 */ /* 0x000fe40007f9e0ff */
[----:B--2---:R-:W-:-:S04]  /*32c0*/  FSETP.GEU.AND P1, PT, R4, R3, PT ;  /* 0x000000030400720b */ /* 0x004fc80003f2e000 */
[----:B------:R-:W-:Y:S01]  /*32d0*/  FSEL R3, R4, R3, !P1 ;  /* 0x0000000304037208 */ /* 0x000fe20004800000 */
[----:B------:R-:W-:-:S03]  /*32e0*/  VIADD R4, R5, 0x200 ;  /* 0x0000020005047836 */ /* 0x000fc60000000000 */
[----:B---3--:R-:W-:-:S04]  /*32f0*/  FSETP.GEU.AND P2, PT, R6, R3, PT ;  /* 0x000000030600720b */ /* 0x008fc80003f4e000 */
[----:B------:R-:W-:Y:S01]  /*3300*/  FSEL R3, R6, R3, !P2 ;  /* 0x0000000306037208 */ /* 0x000fe20005000000 */
[----:B------:R-:W-:-:S03]  /*3310*/  VIADD R6, R5, 0x100 ;  /* 0x0000010005067836 */ /* 0x000fc60000000000 */
[----:B----4-:R-:W-:Y:S01]  /*3320*/  FSETP.GEU.AND P3, PT, R3, R16, PT ;  /* 0x000000100300720b */ /* 0x010fe20003f6e000 */
[----:B------:R-:W-:-:S04]  /*3330*/  IMAD.MOV.U32 R7, RZ, RZ, R3 ;  /* 0x000000ffff077224 */ /* 0x000fc800078e0003 */
[----:B------:R-:W-:-:S05]  /*3340*/  @P2 SEL R4, R6, R5, !P1 ;  /* 0x0000000506042207 */ /* 0x000fca0004800000 */
[----:B------:R-:W-:-:S03]  /*3350*/  IMAD.MOV.U32 R6, RZ, RZ, R4 ;  /* 0x000000ffff067224 */ /* 0x000fc600078e0004 */
[----:B0-----:R-:W-:Y:S05]  /*3360*/  @!P3 BRA `(.L_x_914) ;  /* 0x000000000014b947 */ /* 0x001fea0003800000 */
[----:B------:R-:W-:Y:S01]  /*3370*/  FSETP.GEU.AND P1, PT, R16, R3, PT ;  /* 0x000000031000720b */ /* 0x000fe20003f2e000 */
[----:B------:R-:W-:Y:S02]  /*3380*/  IMAD.MOV.U32 R7, RZ, RZ, R16 ;  /* 0x000000ffff077224 */ /* 0x000fe400078e0010 */
[----:B------:R-:W-:-:S10]  /*3390*/  VIADD R6, R5, 0x300 ;  /* 0x0000030005067836 */ /* 0x000fd40000000000 */
[----:B------:R-:W-:Y:S02]  /*33a0*/  @P1 IMAD.MOV.U32 R7, RZ, RZ, R3 ;  /* 0x000000ffff071224 */ /* 0x000fe400078e0003 */
[----:B------:R-:W-:-:S07]  /*33b0*/  @P1 IMAD.MOV.U32 R6, RZ, RZ, R4 ;  /* 0x000000ffff061224 */ /* 0x000fce00078e0004 */
.L_x_914:
[----:B------:R-:W-:Y:S05]  /*33c0*/  BSYNC.RECONVERGENT B1 ;  /* 0x0000000000017941 */ /* 0x000fea0003800200 */
.L_x_913:
[----:B-----5:R-:W-:Y:S01]  /*33d0*/  FSETP.GEU.AND P1, PT, R7, R2, PT ;  /* 0x000000020700720b */ /* 0x020fe20003f2e000 */
[----:B------:R-:W-:Y:S01]  /*33e0*/  IMAD.X R4, RZ, RZ, R14, P4 ;  /* 0x000000ffff047224 */ /* 0x000fe200020e060e */
[----:B------:R-:W-:Y:S01]  /*33f0*/  LOP3.LUT R3, R5, 0x400, RZ, 0xfc, !PT ;  /* 0x0000040005037812 */ /* 0x000fe200078efcff */
[----:B------:R-:W-:Y:S01]  /*3400*/  BSSY.RECONVERGENT B1, `(.L_x_915) ;  /* 0x0000014000017945 */ /* 0x000fe20003800200 */
[-C--:B------:R-:W-:Y:S01]  /*3410*/  IADD3 R19, P3, PT, R6, R17.reuse, RZ ;  /* 0x0000001106137210 */ /* 0x080fe20007f7e0ff */
[----:B------:R-:W-:Y:S01]  /*3420*/  IMAD.MOV.U32 R9, RZ, RZ, R7 ;  /* 0x000000ffff097224 */ /* 0x000fe200078e0007 */
[----:B------:R-:W-:Y:S02]  /*3430*/  IADD3 R16, P2, PT, R3, R17, RZ ;  /* 0x0000001103107210 */ /* 0x000fe40007f5e0ff */
[----:B------:R-:W-:Y:S01]  /*3440*/  IADD3.X R18, PT, PT, R4, UR4, RZ, P3, !PT ;  /* 0x0000000404127c10 */ /* 0x000fe20009ffe4ff */
[----:B------:R-:W-:Y:S01]  /*3450*/  IMAD.MOV.U32 R8, RZ, RZ, R19 ;  /* 0x000000ffff087224 */ /* 0x000fe200078e0013 */
[----:B------:R-:W-:Y:S01]  /*3460*/  ISETP.GE.U32.AND.EX P0, PT, RZ, R12, PT, P0 ;  /* 0x0000000cff00720c */ /* 0x000fe20003f06100 */
[----:B------:R-:W-:-:S02]  /*3470*/  IMAD.X R17, RZ, RZ, R4, P2 ;  /* 0x000000ffff117224 */ /* 0x000fc400010e0604 */
[----:B------:R-:W-:Y:S01]  /*3480*/  IMAD.MOV.U32 R4, RZ, RZ, R18 ;  /* 0x000000ffff047224 */ /* 0x000fe200078e0012 */
[----:B------:R-:W-:Y:S09]  /*3490*/  @!P1 BRA `(.L_x_916) ;  /* 0x0000000000289947 */ /* 0x000ff20003800000 */
[----:B------:R-:W-:Y:S01]  /*34a0*/  FSETP.GEU.AND P2, PT, R2, R7, PT ;  /* 0x000000070200720b */ /* 0x000fe20003f4e000 */
[----:B------:R-:W-:Y:S02]  /*34b0*/  IMAD.U32 R4, RZ, RZ, UR4 ;  /* 0x00000004ff047e24 */ /* 0x000fe4000f8e00ff */
[----:B------:R-:W-:Y:S02]  /*34c0*/  IMAD.MOV.U32 R9, RZ, RZ, R2 ;  /* 0x000000ffff097224 */ /* 0x000fe400078e0002 */
[----:B------:R-:W-:-:S08]  /*34d0*/  IMAD.MOV.U32 R8, RZ, RZ, R16 ;  /* 0x000000ffff087224 */ /* 0x000fd000078e0010 */
[----:B------:R-:W-:-:S04]  /*34e0*/  @P2 ISETP.GE.U32.AND P1, PT, R6, R3, PT ;  /* 0x000000030600220c */ /* 0x000fc80003f26070 */
[----:B------:R-:W-:Y:S01]  /*34f0*/  @P2 ISETP.GE.AND.EX P1, PT, R4, RZ, PT, P1 ;  /* 0x000000ff0400220c */ /* 0x000fe20003f26310 */
[----:B------:R-:W-:-:S03]  /*3500*/  IMAD.MOV.U32 R4, RZ, RZ, R17 ;  /* 0x000000ffff047224 */ /* 0x000fc600078e0011 */
[----:B------:R-:W-:Y:S02]  /*3510*/  @P2 FSEL R9, R7, R2, !P1 ;  /* 0x0000000207092208 */ /* 0x000fe40004800000 */
[----:B------:R-:W-:Y:S02]  /*3520*/  @P2 SEL R8, R19, R16, !P1 ;  /* 0x0000001013082207 */ /* 0x000fe40004800000 */
[----:B------:R-:W-:-:S07]  /*3530*/  @P2 SEL R4, R18, R17, !P1 ;  /* 0x0000001112042207 */ /* 0x000fce0004800000 */
.L_x_916:
[----:B------:R-:W-:Y:S05]  /*3540*/  BSYNC.RECONVERGENT B1 ;  /* 0x0000000000017941 */ /* 0x000fea0003800200 */
.L_x_915:
[----:B------:R-:W-:Y:S05]  /*3550*/  @P0 BRA `(.L_x_917) ;  /* 0x0000001400200947 */ /* 0x000fea0003800000 */
        /* <DEDUP_REMOVED lines=20> */
.L_x_919:
[----:B------:R-:W-:Y:S05]  /*36a0*/  BSYNC.RECONVERGENT B1 ;  /* 0x0000000000017941 */ /* 0x000fea0003800200 */
.L_x_918:
        /* <DEDUP_REMOVED lines=12> */
[----:B------:R-:W0:Y:S01]  /*3770*/  LDCU.64 UR8, c[0x0][0x398] ;  /* 0x00007300ff0877ac */ /* 0x000e220008000a00 */
[----:B------:R-:W1:Y:S02]  /*3780*/  LDCU.128 UR12, c[0x0][0x380] ;  /* 0x00007000ff0c77ac */ /* 0x000e640008000c00 */
.L_x_933:
[----:B------:R-:W-:Y:S01]  /*3790*/  IADD3 R22, P0, PT, R5, R2, RZ ;  /* 0x0000000205167210 */ /* 0x000fe20007f1e0ff */
[----:B-1----:R-:W-:Y:S02]  /*37a0*/  IMAD.U32 R10, RZ, RZ, UR12 ;  /* 0x0000000cff0a7e24 */ /* 0x002fe4000f8e00ff */
[----:B------:R-:W-:Y:S02]  /*37b0*/  IMAD.U32 R11, RZ, RZ, UR13 ;  /* 0x0000000dff0b7e24 */ /* 0x000fe4000f8e00ff */
[----:B------:R-:W-:Y:S01]  /*37c0*/  IMAD.X R15, RZ, RZ, R3, P0 ;  /* 0x000000ffff0f7224 */ /* 0x000fe200000e0603 */
[----:B------:R-:W-:-:S04]  /*37d0*/  LEA R18, P0, R22, R10, 0x2 ;  /* 0x0000000a16127211 */ /* 0x000fc800078010ff */
[----:B------:R-:W-:-:S05]  /*37e0*/  LEA.HI.X R19, R22, R11, R15, 0x2, P0 ;  /* 0x0000000b16137211 */ /* 0x000fca00000f140f */
[----:B------:R-:W2:Y:S04]  /*37f0*/  LDG.E R24, desc[UR10][R18.64] ;  /* 0x0000000a12187981 */ /* 0x000ea8000c1e1900 */
[----:B------:R1:W5:Y:S04]  /*3800*/  LDG.E R20, desc[UR10][R18.64+0x400] ;  /* 0x0004000a12147981 */ /* 0x000368000c1e1900 */
[----:B------:R1:W5:Y:S04]  /*3810*/  LDG.E R17, desc[UR10][R18.64+0x800] ;  /* 0x0008000a12117981 */ /* 0x000368000c1e1900 */
[----:B------:R1:W5:Y:S04]  /*3820*/  LDG.E R2, desc[UR10][R18.64+0xc00] ;  /* 0x000c000a12027981 */ /* 0x000368000c1e1900 */
[----:B------:R1:W5:Y:S01]  /*3830*/  LDG.E R12, desc[UR10][R18.64+0x1000] ;  /* 0x0010000a120c7981 */ /* 0x000362000c1e1900 */
[----:B------:R-:W-:Y:S01]  /*3840*/  IMAD.U32 R13, RZ, RZ, UR14 ;  /* 0x0000000eff0d7e24 */ /* 0x000fe2000f8e00ff */
[----:B------:R-:W-:Y:S01]  /*3850*/  BSSY.RECONVERGENT B2, `(.L_x_921) ;  /* 0x0000014000027945 */ /* 0x000fe20003800200 */
[----:B------:R-:W-:-:S02]  /*3860*/  IMAD.U32 R14, RZ, RZ, UR15 ;  /* 0x0000000fff0e7e24 */ /* 0x000fc4000f8e00ff */
[----:B------:R-:W-:Y:S01]  /*3870*/  IMAD.MOV.U32 R21, RZ, RZ, R9 ;  /* 0x000000ffff157224 */ /* 0x000fe200078e0009 */
[----:B------:R-:W-:Y:S01]  /*3880*/  IADD3 R3, P1, PT, R22, R13, RZ ;  /* 0x0000000d16037210 */ /* 0x000fe20007f3e0ff */
[----:B------:R-:W-:Y:S02]  /*3890*/  IMAD.MOV.U32 R22, RZ, RZ, R8 ;  /* 0x000000ffff167224 */ /* 0x000fe400078e0008 */
[----:B------:R-:W-:Y:S02]  /*38a0*/  IMAD.MOV.U32 R23, RZ, RZ, R4 ;  /* 0x000000ffff177224 */ /* 0x000fe400078e0004 */
[----:B------:R-:W-:Y:S01]  /*38b0*/  IMAD.X R15, R15, 0x1, R14, P1 ;  /* 0x000000010f0f7824 */ /* 0x000fe200008e060e */
[----:B--2---:R-:W-:-:S13]  /*38c0*/  FSETP.GEU.AND P0, PT, R9, R24, PT ;  /* 0x000000180900720b */ /* 0x004fda0003f0e000 */
[----:B-1----:R-:W-:Y:S05]  /*38d0*/  @!P0 BRA `(.L_x_922) ;  /* 0x00000000002c8947 */ /* 0x002fea0003800000 */
        /* <DEDUP_REMOVED lines=11> */
.L_x_922:
[----:B0-----:R-:W-:Y:S05]  /*3990*/  BSYNC.RECONVERGENT B2 ;  /* 0x0000000000027941 */ /* 0x001fea0003800200 */
.L_x_921:
[----:B-----5:R-:W-:Y:S01]  /*39a0*/  FSETP.GEU.AND P0, PT, R21, R20, PT ;  /* 0x000000141500720b */ /* 0x020fe20003f0e000 */
[----:B------:R-:W-:Y:S01]  /*39b0*/  BSSY.RECONVERGENT B2, `(.L_x_923) ;  /* 0x0000012000027945 */ /* 0x000fe20003800200 */
[----:B------:R-:W-:Y:S01]  /*39c0*/  IADD3 R9, P1, PT, R3, 0x100, RZ ;  /* 0x0000010003097810 */ /* 0x000fe20007f3e0ff */
[----:B------:R-:W-:Y:S02]  /*39d0*/  IMAD.MOV.U32 R4, RZ, RZ, R21 ;  /* 0x000000ffff047224 */ /* 0x000fe400078e0015 */
[----:B------:R-:W-:Y:S02]  /*39e0*/  IMAD.MOV.U32 R18, RZ, RZ, R22 ;  /* 0x000000ffff127224 */ /* 0x000fe400078e0016 */
[----:B------:R-:W-:Y:S02]  /*39f0*/  IMAD.X R8, RZ, RZ, R15, P1 ;  /* 0x000000ffff087224 */ /* 0x000fe400008e060f */
[----:B------:R-:W-:-:S04]  /*3a00*/  IMAD.MOV.U32 R19, RZ, RZ, R23 ;  /* 0x000000ffff137224 */ /* 0x000fc800078e0017 */
        /* <DEDUP_REMOVED lines=12> */
.L_x_924:
[----:B------:R-:W-:Y:S05]  /*3ad0*/  BSYNC.RECONVERGENT B2 ;  /* 0x0000000000027941 */ /* 0x000fea0003800200 */
.L_x_923:
[----:B------:R-:W-:Y:S01]  /*3ae0*/  FSETP.GEU.AND P0, PT, R4, R17, PT ;  /* 0x000000110400720b */ /* 0x000fe20003f0e000 */
        /* <DEDUP_REMOVED lines=18> */
.L_x_926:
[----:B------:R-:W-:Y:S05]  /*3c10*/  BSYNC.RECONVERGENT B2 ;  /* 0x0000000000027941 */ /* 0x000fea0003800200 */
.L_x_925:
        /* <DEDUP_REMOVED lines=19> */
.L_x_928:
[----:B------:R-:W-:Y:S05]  /*3d50*/  BSYNC.RECONVERGENT B2 ;  /* 0x0000000000027941 */ /* 0x000fea0003800200 */
.L_x_927:
        /* <DEDUP_REMOVED lines=19> */
.L_x_930:
[----:B------:R-:W-:Y:S05]  /*3e90*/  BSYNC.RECONVERGENT B2 ;  /* 0x0000000000027941 */ /* 0x000fea0003800200 */
.L_x_929:
[----:B------:R-:W-:Y:S01]  /*3ea0*/  BAR.SYNC.DEFER_BLOCKING 0x0 ;  /* 0x0000000000007b1d */ /* 0x000fe20000010000 */
[----:B------:R-:W-:-:S05]  /*3eb0*/  ISETP.NE.AND P0, PT, R5, RZ, PT ;  /* 0x000000ff0500720c */ /* 0x000fca0003f05270 */
[----:B------:R-:W-:Y:S08]  /*3ec0*/  BSSY.RECONVERGENT B2, `(.L_x_931) ;  /* 0x000000c000027945 */ /* 0x000ff00003800200 */
[----:B------:R-:W-:Y:S05]  /*3ed0*/  @P0 BRA `(.L_x_932) ;  /* 0x0000000000280947 */ /* 0x000fea0003800000 */
[----:B------:R-:W-:Y:S02]  /*3ee0*/  IMAD.MOV.U32 R18, RZ, RZ, 0x500 ;  /* 0x00000500ff127424 */ /* 0x000fe400078e00ff */
[----:B------:R-:W-:-:S05]  /*3ef0*/  IMAD.MOV.U32 R19, RZ, RZ, 0x0 ;  /* 0x00000000ff137424 */ /* 0x000fca00078e00ff */
[----:B------:R-:W2:Y:S01]  /*3f00*/  ATOMG.E.ADD.64.STRONG.GPU PT, R2, desc[UR10][R6.64], R18 ;  /* 0x80000012060279a8 */ /* 0x000ea200081ef50a */
[----:B------:R-:W0:Y:S01]  /*3f10*/  S2UR UR5, SR_CgaCtaId ;  /* 0x00000000000579c3 */ /* 0x000e220000008800 */
[----:B------:R-:W-:Y:S02]  /*3f20*/  UMOV UR4, 0x400 ;  /* 0x0000040000047882 */ /* 0x000fe40000000000 */
[----:B0-----:R-:W-:-:S06]  /*3f30*/  ULEA UR4, UR5, UR4, 0x18 ;  /* 0x0000000405047291 */ /* 0x001fcc000f8ec0ff */
[----:B------:R-:W-:Y:S01]  /*3f40*/  IMAD.U32 R16, RZ, RZ, UR4 ;  /* 0x00000004ff107e24 */ /* 0x000fe2000f8e00ff */
[----:B--2---:R-:W-:-:S05]  /*3f50*/  IADD3 R2, P0, PT, R2, UR6, RZ ;  /* 0x0000000602027c10 */ /* 0x004fca000ff1e0ff */
[----:B------:R-:W-:-:S05]  /*3f60*/  IMAD.X R3, RZ, RZ, R3, P0 ;  /* 0x000000ffff037224 */ /* 0x000fca00000e0603 */
[----:B------:R0:W-:Y:S03]  /*3f70*/  STS.64 [R16+0x98], R2 ;  /* 0x0000980210007388 */ /* 0x0001e60000000a00 */
.L_x_932:
[----:B------:R-:W-:Y:S05]  /*3f80*/  BSYNC.RECONVERGENT B2 ;  /* 0x0000000000027941 */ /* 0x000fea0003800200 */
.L_x_931:
[----:B------:R-:W-:Y:S01]  /*3f90*/  BAR.SYNC.DEFER_BLOCKING 0x0 ;  /* 0x0000000000007b1d */ /* 0x000fe20000010000 */
[----:B------:R-:W-:Y:S02]  /*3fa0*/  IMAD.U32 R15, RZ, RZ, UR8 ;  /* 0x00000008ff0f7e24 */ /* 0x000fe4000f8e00ff */
[----:B------:R-:W-:-:S03]  /*3fb0*/  IMAD.U32 R12, RZ, RZ, UR9 ;  /* 0x00000009ff0c7e24 */ /* 0x000fc6000f8e00ff */
[----:B0-----:R-:W0:Y:S02]  /*3fc0*/  LDS.64 R2, [R16+0x98] ;  /* 0x0000980010027984 */ /* 0x001e240000000a00 */
[----:B0-----:R-:W-:-:S04]  /*3fd0*/  IADD3 R18, P1, PT, R2, 0x500, RZ ;  /* 0x0000050002127810 */ /* 0x001fc80007f3e0ff */
[----:B------:R-:W-:Y:S01]  /*3fe0*/  ISETP.GT.U32.AND P0, PT, R18, R15, PT ;  /* 0x0000000f1200720c */ /* 0x000fe20003f04070 */
[----:B------:R-:W-:-:S05]  /*3ff0*/  IMAD.X R17, RZ, RZ, R3, P1 ;  /* 0x000000ffff117224 */ /* 0x000fca00008e0603 */
[----:B------:R-:W-:-:S13]  /*4000*/  ISETP.GT.AND.EX P0, PT, R17, R12, PT, P0 ;  /* 0x0000000c1100720c */ /* 0x000fda0003f04300 */
[----:B------:R-:W-:Y:S05]  /*4010*/  @!P0 BRA `(.L_x_933) ;  /* 0xfffffff400dc8947 */ /* 0x000fea000383ffff */
[----:B------:R-:W-:Y:S05]  /*4020*/  BSYNC.RECONVERGENT B1 ;  /* 0x0000000000017941 */ /* 0x000fea0003800200 */
.L_x_920:
        /* <DEDUP_REMOVED lines=8> */
[----:B------:R-:W-:Y:S03]  /*40b0*/  BSSY.RECONVERGENT B2, `(.L_x_935) ;  /* 0x000002d000027945 */ /* 0x000fe60003800200 */
[----:B------:R-:W-:Y:S01]  /*40c0*/  IADD3 R16, PT, PT, -R2, R15, R16 ;  /* 0x0000000f02107210 */ /* 0x000fe20007ffe110 */
[----:B------:R-:W-:-:S03]  /*40d0*/  IMAD.MOV.U32 R15, RZ, RZ, R5 ;  /* 0x000000ffff0f7224 */ /* 0x000fc600078e0005 */
        /* <DEDUP_REMOVED lines=8> */
[----:B------:R-:W-:Y:S02]  /*4160*/  IADD3 R20, P0, PT, R18, R13, RZ ;  /* 0x0000000d12147210 */ /* 0x000fe40007f1e0ff */
[----:B------:R-:W-:Y:S02]  /*4170*/  LOP3.LUT R6, R6, 0x3, RZ, 0xc0, !PT ;  /* 0x0000000306067812 */ /* 0x000fe400078ec0ff */
[----:B------:R-:W-:Y:S01]  /*4180*/  LEA.HI.X R18, R18, R11, R7, 0x2, P1 ;  /* 0x0000000b12127211 */ /* 0x000fe200008f1407 */
[----:B------:R-:W-:-:S02]  /*4190*/  IMAD.X R14, R7, 0x1, R14, P0 ;  /* 0x00000001070e7824 */ /* 0x000fc400000e060e */
[----:B------:R-:W-:-:S07]  /*41a0*/  IMAD.MOV R10, RZ, RZ, -R6 ;  /* 0x000000ffff0a7224 */ /* 0x000fce00078e0a06 */
.L_x_939:
[----:B------:R-:W-:Y:S02]  /*41b0*/  IMAD.MOV.U32 R6, RZ, RZ, R17 ;  /* 0x000000ffff067224 */ /* 0x000fe400078e0011 */
[----:B------:R-:W-:-:S05]  /*41c0*/  IMAD.MOV.U32 R7, RZ, RZ, R18 ;  /* 0x000000ffff077224 */ /* 0x000fca00078e0012 */
[----:B------:R-:W2:Y:S01]  /*41d0*/  LDG.E R22, desc[UR10][R6.64] ;  /* 0x0000000a06167981 */ /* 0x000ea2000c1e1900 */
[----:B------:R-:W-:Y:S01]  /*41e0*/  VIADD R10, R10, 0x1 ;  /* 0x000000010a0a7836 */ /* 0x000fe20000000000 */
[----:B------:R-:W-:Y:S01]  /*41f0*/  BSSY.RECONVERGENT B3, `(.L_x_937) ;  /* 0x0000013000037945 */ /* 0x000fe20003800200 */
[----:B------:R-:W-:-:S03]  /*4200*/  IADD3 R17, P3, PT, R17, 0x400, RZ ;  /* 0x0000040011117810 */ /* 0x000fc60007f7e0ff */
[----:B------:R-:W-:Y:S02]  /*4210*/  ISETP.NE.AND P2, PT, R10, RZ, PT ;  /* 0x000000ff0a00720c */ /* 0x000fe40003f45270 */
[----:B--2---:R-:W-:-:S13]  /*4220*/  FSETP.GEU.AND P0, PT, R9, R22, PT ;  /* 0x000000160900720b */ /* 0x004fda0003f0e000 */
        /* <DEDUP_REMOVED lines=15> */
.L_x_938:
[----:B------:R-:W-:Y:S05]  /*4320*/  BSYNC.RECONVERGENT B3 ;  /* 0x0000000000037941 */ /* 0x000fea0003800200 */
.L_x_937:
[----:B------:R-:W-:Y:S01]  /*4330*/  IADD3 R20, P0, PT, R20, 0x100, RZ ;  /* 0x0000010014147810 */ /* 0x000fe20007f1e0ff */
[----:B------:R-:W-:Y:S02]  /*4340*/  VIADD R15, R15, 0x100 ;  /* 0x000001000f0f7836 */ /* 0x000fe40000000000 */
[----:B------:R-:W-:Y:S02]  /*4350*/  IMAD.X R18, RZ, RZ, R18, P3 ;  /* 0x000000ffff127224 */ /* 0x000fe400018e0612 */
[----:B------:R-:W-:Y:S01]  /*4360*/  IMAD.X R14, RZ, RZ, R14, P0 ;  /* 0x000000ffff0e7224 */ /* 0x000fe200000e060e */
[----:B------:R-:W-:Y:S07]  /*4370*/  @P2 BRA `(.L_x_939) ;  /* 0xfffffffc008c2947 */ /* 0x000fee000383ffff */
.L_x_936:
[----:B------:R-:W-:Y:S05]  /*4380*/  BSYNC.RECONVERGENT B2 ;  /* 0x0000000000027941 */ /* 0x000fea0003800200 */
.L_x_935:
[----:B------:R-:W-:-:S13]  /*4390*/  ISETP.GE.U32.AND P0, PT, R16, 0x300, PT ;  /* 0x000003001000780c */ /* 0x000fda0003f06070 */
[----:B------:R-:W-:Y:S05]  /*43a0*/  @!P0 BRA `(.L_x_934) ;  /* 0x0000000400888947 */ /* 0x000fea0003800000 */
[----:B------:R-:W0:Y:S01]  /*43b0*/  LDC.64 R10, c[0x0][0x380] ;  /* 0x0000e000ff0a7b82 */ /* 0x000e220000000a00 */
[----:B------:R-:W-:-:S07]  /*43c0*/  VIADD R13, R15, 0x200 ;  /* 0x000002000f0d7836 */ /* 0x000fce0000000000 */
[----:B------:R-:W1:Y:S02]  /*43d0*/  LDC.64 R6, c[0x0][0x388] ;  /* 0x0000e200ff067b82 */ /* 0x000e640000000a00 */
.L_x_948:
        /* <DEDUP_REMOVED lines=29> */
.L_x_941:
[----:B------:R-:W-:Y:S05]  /*45b0*/  BSYNC.RECONVERGENT B2 ;  /* 0x0000000000027941 */ /* 0x000fea0003800200 */
.L_x_940:
[----:B-----5:R-:W-:Y:S01]  /*45c0*/  FSETP.GEU.AND P0, PT, R19, R18, PT ;  /* 0x000000121300720b */ /* 0x020fe20003f0e000 */
[----:B------:R-:W-:Y:S01]  /*45d0*/  BSSY.RECONVERGENT B2, `(.L_x_942) ;  /* 0x0000013000027945 */ /* 0x000fe20003800200 */
[----:B------:R-:W-:Y:S01]  /*45e0*/  IADD3 R16, P1, P2, R2, R6, R23 ;  /* 0x0000000602107210 */ /* 0x000fe20007a3e017 */
[----:B------:R-:W-:Y:S02]  /*45f0*/  VIADD R17, R13, 0x100 ;  /* 0x000001000d117836 */ /* 0x000fe40000000000 */
[----:B------:R-:W-:Y:S01]  /*4600*/  IMAD.MOV.U32 R9, RZ, RZ, R19 ;  /* 0x000000ffff097224 */ /* 0x000fe200078e0013 */
[----:B------:R-:W-:Y:S01]  /*4610*/  IADD3.X R23, PT, PT, R3, R7, RZ, P1, P2 ;  /* 0x0000000703177210 */ /* 0x000fe20000fe44ff */
[----:B------:R-:W-:Y:S02]  /*4620*/  IMAD.MOV.U32 R4, RZ, RZ, R21 ;  /* 0x000000ffff047224 */ /* 0x000fe400078e0015 */
        /* <DEDUP_REMOVED lines=13> */
.L_x_943:
[----:B------:R-:W-:Y:S05]  /*4700*/  BSYNC.RECONVERGENT B2 ;  /* 0x0000000000027941 */ /* 0x000fea0003800200 */
.L_x_942:
[----:B------:R-:W-:Y:S01]  /*4710*/  FSETP.GEU.AND P0, PT, R9, R14, PT ;  /* 0x0000000e0900720b */ /* 0x000fe20003f0e000 */
[----:B------:R-:W-:Y:S01]  /*4720*/  BSSY.RECONVERGENT B2, `(.L_x_944) ;  /* 0x0000013000027945 */ /* 0x000fe20003800200 */
[CC--:B------:R-:W-:Y:S01]  /*4730*/  IADD3 R19, P1, P4, R2.reuse, R6.reuse, R13 ;  /* 0x0000000602137210 */ /* 0x0c0fe20007c3e00d */
[----:B------:R-:W-:Y:S01]  /*4740*/  IMAD.MOV.U32 R16, RZ, RZ, R9 ;  /* 0x000000ffff107224 */ /* 0x000fe200078e0009 */
[----:B------:R-:W-:Y:S01]  /*4750*/  IADD3 R20, P2, P3, R2, R6, R17 ;  /* 0x0000000602147210 */ /* 0x000fe20007b5e011 */
        /* <DEDUP_REMOVED lines=15> */
.L_x_945:
[----:B------:R-:W-:Y:S05]  /*4850*/  BSYNC.RECONVERGENT B2 ;  /* 0x0000000000027941 */ /* 0x000fea0003800200 */
.L_x_944:
        /* <DEDUP_REMOVED lines=18> */
.L_x_947:
[----:B------:R-:W-:Y:S05]  /*4980*/  BSYNC.RECONVERGENT B2 ;  /* 0x0000000000027941 */ /* 0x000fea0003800200 */
.L_x_946:
[C---:B------:R-:W-:Y:S02]  /*4990*/  VIADD R15, R13.reuse, 0x200 ;  /* 0x000002000d0f7836 */ /* 0x040fe40000000000 */
[----:B------:R-:W-:-:S03]  /*49a0*/  VIADD R13, R13, 0x400 ;  /* 0x000004000d0d7836 */ /* 0x000fc60000000000 */
[----:B------:R-:W-:-:S13]  /*49b0*/  ISETP.GE.AND P0, PT, R15, R12, PT ;  /* 0x0000000c0f00720c */ /* 0x000fda0003f06270 */
[----:B------:R-:W-:Y:S05]  /*49c0*/  @!P0 BRA `(.L_x_948) ;  /* 0xfffffff800848947 */ /* 0x000fea000383ffff */
.L_x_934:
[----:B------:R-:W-:Y:S05]  /*49d0*/  BSYNC.RECONVERGENT B1 ;  /* 0x0000000000017941 */ /* 0x000fea0003800200 */
.L_x_917:
        /* <DEDUP_REMOVED lines=22> */
.L_x_950:
[----:B------:R-:W-:Y:S05]  /*4b40*/  BSYNC.RECONVERGENT B1 ;  /* 0x0000000000017941 */ /* 0x000fea0003800200 */
.L_x_949:
        /* <DEDUP_REMOVED lines=21> */
.L_x_952:
[----:B------:R-:W-:Y:S05]  /*4ca0*/  BSYNC.RECONVERGENT B1 ;  /* 0x0000000000017941 */ /* 0x000fea0003800200 */
.L_x_951:
        /* <DEDUP_REMOVED lines=21> */
.L_x_954:
[----:B------:R-:W-:Y:S05]  /*4e00*/  BSYNC.RECONVERGENT B1 ;  /* 0x0000000000017941 */ /* 0x000fea0003800200 */
.L_x_953:
        /* <DEDUP_REMOVED lines=21> */
.L_x_956:
[----:B------:R-:W-:Y:S05]  /*4f60*/  BSYNC.RECONVERGENT B1 ;  /* 0x0000000000017941 */ /* 0x000fea0003800200 */
.L_x_955:
        /* <DEDUP_REMOVED lines=22> */
.L_x_958:
[----:B------:R-:W-:Y:S05]  /*50d0*/  BSYNC.RECONVERGENT B1 ;  /* 0x0000000000017941 */ /* 0x000fea0003800200 */
.L_x_957:
[----:B------:R-:W-:Y:S04]  /*50e0*/  BSSY.RECONVERGENT B1, `(.L_x_959) ;  /* 0x000000c000017945 */ /* 0x000fe80003800200 */
[----:B------:R-:W-:Y:S05]  /*50f0*/  @P3 BRA `(.L_x_960) ;  /* 0x0000000000283947 */ /* 0x000fea0003800000 */
[----:B------:R-:W0:Y:S01]  /*5100*/  S2R R8, SR_CgaCtaId ;  /* 0x0000000000087919 */ /* 0x000e220000008800 */
[----:B------:R-:W-:Y:S02]  /*5110*/  MOV R7, 0x400 ;  /* 0x0000040000077802 */ /* 0x000fe40000000f00 */
        /* <DEDUP_REMOVED lines=8> */
.L_x_960:
[----:B------:R-:W-:Y:S05]  /*51a0*/  BSYNC.RECONVERGENT B1 ;  /* 0x0000000000017941 */ /* 0x000fea0003800200 */
.L_x_959:
        /* <DEDUP_REMOVED lines=24> */
[CC--:B------:R-:W-:Y:S02]  /*5330*/  @P3 ISETP.LT.U32.AND P1, PT, R3.reuse, R10.reuse, PT ;  /* 0x0000000a0300320c */ /* 0x0c0fe40003f21070 */
[CC--:B------:R-:W-:Y:S02]  /*5340*/  @P3 ISETP.GE.AND.EX P0, PT, R2.reuse, R11.reuse, PT, P0 ;  /* 0x0000000b0200320c */ /* 0x0c0fe40003f06300 */
[----:B------:R-:W-:Y:S02]  /*5350*/  @P3 ISETP.LT.AND.EX P1, PT, R2, R11, PT, P1 ;  /* 0x0000000b0200320c */ /* 0x000fe40003f21310 */
[----:B------:R-:W-:Y:S02]  /*5360*/  @P3 FSEL R12, R4, R13, !P0 ;  /* 0x0000000d040c3208 */ /* 0x000fe40004000000 */
[----:B------:R-:W-:-:S02]  /*5370*/  @P3 SEL R10, R3, R10, P1 ;  /* 0x0000000a030a3207 */ /* 0x000fc40000800000 */
[----:B------:R-:W-:-:S07]  /*5380*/  @P3 SEL R14, R2, R11, P1 ;  /* 0x0000000b020e3207 */ /* 0x000fce0000800000 */
.L_x_962:
[----:B------:R-:W-:Y:S05]  /*5390*/  BSYNC.RECONVERGENT B1 ;  /* 0x0000000000017941 */ /* 0x000fea0003800200 */
.L_x_961:
        /* <DEDUP_REMOVED lines=11> */
[-C--:B------:R-:W-:Y:S02]  /*5450*/  @P3 ISETP.LT.U32.AND P1, PT, R10, R2.reuse, PT ;  /* 0x000000020a00320c */ /* 0x080fe40003f21070 */
[CC--:B------:R-:W-:Y:S02]  /*5460*/  @P3 ISETP.GE.AND.EX P0, PT, R14.reuse, R3.reuse, PT, P0 ;  /* 0x000000030e00320c */ /* 0x0c0fe40003f06300 */
[----:B------:R-:W-:Y:S02]  /*5470*/  @P3 ISETP.LT.AND.EX P1, PT, R14, R3, PT, P1 ;  /* 0x000000030e00320c */ /* 0x000fe40003f21310 */
[----:B------:R-:W-:Y:S02]  /*5480*/  @P3 FSEL R4, R12, R15, !P0 ;  /* 0x0000000f0c043208 */ /* 0x000fe40004000000 */
[----:B------:R-:W-:-:S02]  /*5490*/  @P3 SEL R11, R10, R2, P1 ;  /* 0x000000020a0b3207 */ /* 0x000fc40000800000 */
[----:B------:R-:W-:-:S07]  /*54a0*/  @P3 SEL R3, R14, R3, P1 ;  /* 0x000000030e033207 */ /* 0x000fce0000800000 */
.L_x_964:
[----:B------:R-:W-:Y:S05]  /*54b0*/  BSYNC.RECONVERGENT B1 ;  /* 0x0000000000017941 */ /* 0x000fea0003800200 */
.L_x_963:
        /* <DEDUP_REMOVED lines=18> */
.L_x_966:
[----:B------:R-:W-:Y:S05]  /*55e0*/  BSYNC.RECONVERGENT B1 ;  /* 0x0000000000017941 */ /* 0x000fea0003800200 */
.L_x_965:
        /* <DEDUP_REMOVED lines=18> */
.L_x_968:
[----:B------:R-:W-:Y:S05]  /*5710*/  BSYNC.RECONVERGENT B1 ;  /* 0x0000000000017941 */ /* 0x000fea0003800200 */
.L_x_967:
        /* <DEDUP_REMOVED lines=18> */
.L_x_970:
[----:B------:R-:W-:Y:S05]  /*5840*/  BSYNC.RECONVERGENT B1 ;  /* 0x0000000000017941 */ /* 0x000fea0003800200 */
.L_x_969:
        /* <DEDUP_REMOVED lines=18> */
.L_x_972:
[----:B------:R-:W-:Y:S05]  /*5970*/  BSYNC.RECONVERGENT B1 ;  /* 0x0000000000017941 */ /* 0x000fea0003800200 */
.L_x_971:
        /* <DEDUP_REMOVED lines=17> */
.L_x_876:
[----:B------:R-:W-:Y:S05]  /*5a90*/  BSYNC.RECONVERGENT B0 ;  /* 0x0000000000007941 */ /* 0x000fea0003800200 */
.L_x_843:
[----:B------:R-:W-:Y:S05]  /*5aa0*/  @P2 EXIT ;  /* 0x000000000000294d */ /* 0x000fea0003800000 */
[----:B0-----:R-:W0:Y:S01]  /*5ab0*/  LDC.64 R6, c[0x0][0x390] ;  /* 0x0000e400ff067b82 */ /* 0x001e220000000a00 */
[----:B------:R-:W-:-:S04]  /*5ac0*/  LOP3.LUT R3, R3, R2, RZ, 0x3c, !PT ;  /* 0x0000000203037212 */ /* 0x000fc800078e3cff */
[----:B------:R-:W-:-:S04]  /*5ad0*/  LOP3.LUT R2, R3, R2, RZ, 0x3c, !PT ;  /* 0x0000000203027212 */ /* 0x000fc800078e3cff */
[----:B------:R-:W-:Y:S01]  /*5ae0*/  LOP3.LUT R3, R3, R2, RZ, 0x3c, !PT ;  /* 0x0000000203037212 */ /* 0x000fe200078e3cff */
[----:B0-----:R-:W-:-:S05]  /*5af0*/  IMAD.WIDE.U32 R6, R0, 0x10, R6 ;  /* 0x0000001000067825 */ /* 0x001fca00078e0006 */
[----:B------:R-:W-:Y:S04]  /*5b00*/  STG.E.64 desc[UR10][R6.64+0x8], R2 ;  /* 0x0000080206007986 */ /* 0x000fe8000c101b0a */
[----:B------:R-:W-:Y:S01]  /*5b10*/  STG.E desc[UR10][R6.64], R4 ;  /* 0x0000000406007986 */ /* 0x000fe2000c10190a */
[----:B------:R-:W-:Y:S05]  /*5b20*/  EXIT ;  /* 0x000000000000794d */ /* 0x000fea0003800000 */
.L_x_973:
        /* <DEDUP_REMOVED lines=13> */
.L_x_1545:


//--------------------- .text._ZN6thrust24THRUST_300001_SM_1000_NS8cuda_cub4core6detail13_kernel_agentINS1_8__reduce11ReduceAgentINS0_12zip_iteratorIN4cuda3std3__45tupleIJNS0_10device_ptrIfEENS0_17counting_iteratorIlNS0_11use_defaultESF_SF_EEEEEEEPNSB_IJflEEESJ_lNS1_9__extrema9arg_min_fIflNSA_4lessIfEEEEEEJSI_SK_lSP_EEEvDpT0_ --------------------------
	.section	.text._ZN6thrust24THRUST_300001_SM_1000_NS8cuda_cub4core6detail13_kernel_agentINS1_8__reduce11ReduceAgentINS0_12zip_iteratorIN4cuda3std3__45tupleIJNS0_10device_ptrIfEENS0_17counting_iteratorIlNS0_11use_defaultESF_SF_EEEEEEEPNSB_IJflEEESJ_lNS1_9__extrema9arg_min_fIflNSA_4lessIfEEEEEEJSI_SK_lSP_EEEvDpT0_,"ax",@progbits
	.align	128
        .global         _ZN6thrust24THRUST_300001_SM_1000_NS8cuda_cub4core6detail13_kernel_agentINS1_8__reduce11ReduceAgentINS0_12zip_iteratorIN4cuda3std3__45tupleIJNS0_10device_ptrIfEENS0_17counting_iteratorIlNS0_11use_defaultESF_SF_EEEEEEEPNSB_IJflEEESJ_lNS1_9__extrema9arg_min_fIflNSA_4lessIfEEEEEEJSI_SK_lSP_EEEvDpT0_
        .type           _ZN6thrust24THRUST_300001_SM_1000_NS8cuda_cub4core6detail13_kernel_agentINS1_8__reduce11ReduceAgentINS0_12zip_iteratorIN4cuda3std3__45tupleIJNS0_10device_ptrIfEENS0_17counting_iteratorIlNS0_11use_defaultESF_SF_EEEEEEEPNSB_IJflEEESJ_lNS1_9__extrema9arg_min_fIflNSA_4lessIfEEEEEEJSI_SK_lSP_EEEvDpT0_,@function
        .size           _ZN6thrust24THRUST_300001_SM_1000_NS8cuda_cub4core6detail13_kernel_agentINS1_8__reduce11ReduceAgentINS0_12zip_iteratorIN4cuda3std3__45tupleIJNS0_10device_ptrIfEENS0_17counting_iteratorIlNS0_11use_defaultESF_SF_EEEEEEEPNSB_IJflEEESJ_lNS1_9__extrema9arg_min_fIflNSA_4lessIfEEEEEEJSI_SK_lSP_EEEvDpT0_,(.L_x_1546 - _ZN6thrust24THRUST_300001_SM_1000_NS8cuda_cub4core6detail13_kernel_agentINS1_8__reduce11ReduceAgentINS0_12zip_iteratorIN4cuda3std3__45tupleIJNS0_10device_ptrIfEENS0_17counting_iteratorIlNS0_11use_defaultESF_SF_EEEEEEEPNSB_IJflEEESJ_lNS1_9__extrema9arg_min_fIflNSA_4lessIfEEEEEEJSI_SK_lSP_EEEvDpT0_)
        .other          _ZN6thrust24THRUST_300001_SM_1000_NS8cuda_cub4core6detail13_kernel_agentINS1_8__reduce11ReduceAgentINS0_12zip_iteratorIN4cuda3std3__45tupleIJNS0_10device_ptrIfEENS0_17counting_iteratorIlNS0_11use_defaultESF_SF_EEEEEEEPNSB_IJflEEESJ_lNS1_9__extrema9arg_min_fIflNSA_4lessIfEEEEEEJSI_SK_lSP_EEEvDpT0_,@"STO_CUDA_ENTRY STV_DEFAULT"
_ZN6thrust24THRUST_300001_SM_1000_NS8cuda_cub4core6detail13_kernel_agentINS1_8__reduce11ReduceAgentINS0_12zip_iteratorIN4cuda3std3__45tupleIJNS0_10device_ptrIfEENS0_17counting_iteratorIlNS0_11use_defaultESF_SF_EEEEEEEPNSB_IJflEEESJ_lNS1_9__extrema9arg_min_fIflNSA_4lessIfEEEEEEJSI_SK_lSP_EEEvDpT0_:
.text._ZN6thrust24THRUST_300001_SM_1000_NS8cuda_cub4core6detail13_kernel_agentINS1_8__reduce11ReduceAgentINS0_12zip_iteratorIN4cuda3std3__45tupleIJNS0_10device_ptrIfEENS0_17counting_iteratorIlNS0_11use_defaultESF_SF_EEEEEEEPNSB_IJflEEESJ_lNS1_9__extrema9arg_min_fIflNSA_4lessIfEEEEEEJSI_SK_lSP_EEEvDpT0_:
        /* <DEDUP_REMOVED lines=18> */
[----:B------:R-:W1:Y:S01]  /*0120*/  LDC.64 R4, c[0x0][0x380] ;  /* 0x0000e000ff047b82 */ /* 0x000e620000000a00 */
[----:B------:R-:W2:Y:S01]  /*0130*/  LDCU.64 UR6, c[0x0][0x388] ;  /* 0x00007100ff0677ac */ /* 0x000ea20008000a00 */
[----:B-1----:R-:W-:-:S06]  /*0140*/  IMAD.WIDE.U32 R4, R0, 0x4, R4 ;  /* 0x0000000400047825 */ /* 0x002fcc00078e0004 */
[----:B0-----:R1:W5:Y:S01]  /*0150*/  LDG.E R4, desc[UR8][R4.64] ;  /* 0x0000000804047981 */ /* 0x001362000c1e1900 */
[C---:B--2---:R-:W-:Y:S01]  /*0160*/  IADD3 R3, P0, PT, R0.reuse, UR6, RZ ;  /* 0x0000000600037c10 */ /* 0x044fe2000ff1e0ff */
[----:B------:R-:W-:-:S04]  /*0170*/  VIADD R11, R0, 0x100 ;  /* 0x00000100000b7836 */ /* 0x000fc80000000000 */
[----:B------:R-:W-:-:S08]  /*0180*/  IMAD.X R2, RZ, RZ, UR7, P0 ;  /* 0x00000007ff027e24 */ /* 0x000fd000080e06ff */
.L_x_977:
[----:B0-----:R-:W-:Y:S05]  /*0190*/  BSYNC.RECONVERGENT B1 ;  /* 0x0000000000017941 */ /* 0x001fea0003800200 */
.L_x_976:
        /* <DEDUP_REMOVED lines=16> */
[----:B------:R-:W-:Y:S02]  /*02a0*/  IMAD.MOV.U32 R9, RZ, RZ, R6 ;  /* 0x000000ffff097224 */ /* 0x000fe400078e0006 */
[----:B------:R-:W-:Y:S02]  /*02b0*/  IMAD.MOV.U32 R10, RZ, RZ, R7 ;  /* 0x000000ffff0a7224 */ /* 0x000fe400078e0007 */
[----:B------:R-:W-:-:S07]  /*02c0*/  IMAD.X R13, RZ, RZ, UR7, P0 ;  /* 0x00000007ff0d7e24 */ /* 0x000fce00080e06ff */
.L_x_984:
        /* <DEDUP_REMOVED lines=17> */
[CC--:B------:R-:W-:Y:S02]  /*03e0*/  @P4 ISETP.LT.U32.AND P0, PT, R7.reuse, R12.reuse, PT ;  /* 0x0000000c0700420c */ /* 0x0c0fe40003f01070 */
[CC--:B------:R-:W-:Y:S02]  /*03f0*/  @P4 ISETP.GE.AND.EX P1, PT, R8.reuse, R13.reuse, PT, P1 ;  /* 0x0000000d0800420c */ /* 0x0c0fe40003f26310 */
[----:B------:R-:W-:Y:S02]  /*0400*/  @P4 ISETP.LT.AND.EX P0, PT, R8, R13, PT, P0 ;  /* 0x0000000d0800420c */ /* 0x000fe40003f01300 */
[----:B------:R-:W-:Y:S02]  /*0410*/  @P4 FSEL R4, R6, R15, !P1 ;  /* 0x0000000f06044208 */ /* 0x000fe40004800000 */
[----:B------:R-:W-:-:S02]  /*0420*/  @P4 SEL R3, R7, R12, P0 ;  /* 0x0000000c07034207 */ /* 0x000fc40000000000 */
[----:B------:R-:W-:-:S07]  /*0430*/  @P4 SEL R2, R8, R13, P0 ;  /* 0x0000000d08024207 */ /* 0x000fce0000000000 */
.L_x_983:
[----:B------:R-:W-:Y:S05]  /*0440*/  BSYNC.RECONVERGENT B3 ;  /* 0x0000000000037941 */ /* 0x000fea0003800200 */
.L_x_982:
[----:B------:R-:W-:Y:S01]  /*0450*/  IADD3 R12, P0, PT, R12, 0x100, RZ ;  /* 0x000001000c0c7810 */ /* 0x000fe20007f1e0ff */
[----:B------:R-:W-:Y:S02]  /*0460*/  VIADD R11, R11, 0x100 ;  /* 0x000001000b0b7836 */ /* 0x000fe40000000000 */
[----:B------:R-:W-:Y:S02]  /*0470*/  IMAD.X R10, RZ, RZ, R10, P3 ;  /* 0x000000ffff0a7224 */ /* 0x000fe400018e060a */
[----:B------:R-:W-:Y:S01]  /*0480*/  IMAD.X R13, RZ, RZ, R13, P0 ;  /* 0x000000ffff0d7224 */ /* 0x000fe200000e060d */
[----:B------:R-:W-:Y:S07]  /*0490*/  @P2 BRA `(.L_x_984) ;  /* 0xfffffffc008c2947 */ /* 0x000fee000383ffff */
.L_x_981:
[----:B------:R-:W-:Y:S05]  /*04a0*/  BSYNC.RECONVERGENT B2 ;  /* 0x0000000000027941 */ /* 0x000fea0003800200 */
.L_x_980:
[----:B------:R-:W-:-:S13]  /*04b0*/  ISETP.GE.U32.AND P0, PT, R14, 0x300, PT ;  /* 0x000003000e00780c */ /* 0x000fda0003f06070 */
[----:B------:R-:W-:Y:S05]  /*04c0*/  @!P0 BRA `(.L_x_979) ;  /* 0x00000004007c8947 */ /* 0x000fea0003800000 */
[----:B------:R-:W0:Y:S01]  /*04d0*/  LDC.64 R8, c[0x0][0x380] ;  /* 0x0000e000ff087b82 */ /* 0x000e220000000a00 */
[----:B------:R-:W-:-:S07]  /*04e0*/  VIADD R10, R11, 0x200 ;  /* 0x000002000b0a7836 */ /* 0x000fce0000000000 */
[----:B------:R-:W1:Y:S02]  /*04f0*/  LDC.64 R6, c[0x0][0x388] ;  /* 0x0000e200ff067b82 */ /* 0x000e640000000a00 */
.L_x_993:
[----:B------:R-:W-:-:S04]  /*0500*/  VIADD R15, R10, 0xfffffe00 ;  /* 0xfffffe000a0f7836 */ /* 0x000fc80000000000 */
[----:B0-----:R-:W-:-:S05]  /*0510*/  IMAD.WIDE R12, R15, 0x4, R8 ;  /* 0x000000040f0c7825 */ /* 0x001fca00078e0208 */
[----:B------:R-:W2:Y:S04]  /*0520*/  LDG.E R19, desc[UR8][R12.64] ;  /* 0x000000080c137981 */ /* 0x000ea8000c1e1900 */
[----:B-----5:R0:W5:Y:S04]  /*0530*/  LDG.E R21, desc[UR8][R12.64+0x400] ;  /* 0x000400080c157981 */ /* 0x020168000c1e1900 */
[----:B------:R0:W5:Y:S04]  /*0540*/  LDG.E R5, desc[UR8][R12.64+0x800] ;  /* 0x000800080c057981 */ /* 0x000168000c1e1900 */
[----:B------:R0:W5:Y:S01]  /*0550*/  LDG.E R11, desc[UR8][R12.64+0xc00] ;  /* 0x000c00080c0b7981 */ /* 0x000162000c1e1900 */
[----:B-1----:R-:W-:Y:S01]  /*0560*/  IADD3 R20, P1, PT, R15, R6, RZ ;  /* 0x000000060f147210 */ /* 0x002fe20007f3e0ff */
[----:B------:R-:W-:Y:S01]  /*0570*/  BSSY.RECONVERGENT B2, `(.L_x_985) ;  /* 0x0000013000027945 */ /* 0x000fe20003800200 */
[----:B------:R-:W-:-:S02]  /*0580*/  IMAD.MOV.U32 R17, RZ, RZ, R3 ;  /* 0x000000ffff117224 */ /* 0x000fc400078e0003 */
[----:B------:R-:W-:Y:S01]  /*0590*/  IMAD.MOV.U32 R18, RZ, RZ, R2 ;  /* 0x000000ffff127224 */ /* 0x000fe200078e0002 */
[----:B------:R-:W-:Y:S01]  /*05a0*/  LEA.HI.X.SX32 R15, R15, R7, 0x1, P1 ;  /* 0x000000070f0f7211 */ /* 0x000fe200008f0eff */
[----:B------:R-:W-:Y:S02]  /*05b0*/  IMAD.MOV.U32 R14, RZ, RZ, R4 ;  /* 0x000000ffff0e7224 */ /* 0x000fe400078e0004 */
[----:B------:R-:W-:Y:S01]  /*05c0*/  VIADD R16, R10, 0xffffff00 ;  /* 0xffffff000a107836 */ /* 0x000fe20000000000 */
[----:B--2---:R-:W-:-:S13]  /*05d0*/  FSETP.GEU.AND P0, PT, R4, R19, PT ;  /* 0x000000130400720b */ /* 0x004fda0003f0e000 */
        /* <DEDUP_REMOVED lines=12> */
.L_x_986:
[----:B------:R-:W-:Y:S05]  /*06a0*/  BSYNC.RECONVERGENT B2 ;  /* 0x0000000000027941 */ /* 0x000fea0003800200 */
.L_x_985:
[----:B-----5:R-:W-:Y:S01]  /*06b0*/  FSETP.GEU.AND P0, PT, R14, R21, PT ;  /* 0x000000150e00720b */ /* 0x020fe20003f0e000 */
[----:B------:R-:W-:Y:S01]  /*06c0*/  BSSY.RECONVERGENT B2, `(.L_x_987) ;  /* 0x0000013000027945 */ /* 0x000fe20003800200 */
[----:B------:R-:W-:Y:S01]  /*06d0*/  IADD3 R12, P1, PT, R16, R6, RZ ;  /* 0x00000006100c7210 */ /* 0x000fe20007f3e0ff */
[----:B------:R-:W-:Y:S02]  /*06e0*/  VIADD R3, R10, 0x100 ;  /* 0x000001000a037836 */ /* 0x000fe40000000000 */
[----:B------:R-:W-:Y:S01]  /*06f0*/  IMAD.MOV.U32 R4, RZ, RZ, R17 ;  /* 0x000000ffff047224 */ /* 0x000fe200078e0011 */
[----:B------:R-:W-:Y:S01]  /*0700*/  LEA.HI.X.SX32 R13, R16, R7, 0x1, P1 ;  /* 0x00000007100d7211 */ /* 0x000fe200008f0eff */
        /* <DEDUP_REMOVED lines=14> */
.L_x_988:
[----:B------:R-:W-:Y:S05]  /*07f0*/  BSYNC.RECONVERGENT B2 ;  /* 0x0000000000027941 */ /* 0x000fea0003800200 */
.L_x_987:
[----:B------:R-:W-:Y:S01]  /*0800*/  FSETP.GEU.AND P0, PT, R2, R5, PT ;  /* 0x000000050200720b */ /* 0x000fe20003f0e000 */
[----:B------:R-:W-:Y:S01]  /*0810*/  BSSY.RECONVERGENT B2, `(.L_x_989) ;  /* 0x0000013000027945 */ /* 0x000fe20003800200 */
[CC--:B------:R-:W-:Y:S01]  /*0820*/  IADD3 R17, P1, PT, R10.reuse, R6.reuse, RZ ;  /* 0x000000060a117210 */ /* 0x0c0fe20007f3e0ff */
[----:B------:R-:W-:Y:S01]  /*0830*/  IMAD.MOV.U32 R13, RZ, RZ, R4 ;  /* 0x000000ffff0d7224 */ /* 0x000fe200078e0004 */
[----:B------:R-:W-:Y:S01]  /*0840*/  IADD3 R18, P2, PT, R3, R6, RZ ;  /* 0x0000000603127210 */ /* 0x000fe20007f5e0ff */
[----:B------:R-:W-:Y:S01]  /*0850*/  IMAD.MOV.U32 R14, RZ, RZ, R15 ;  /* 0x000000ffff0e7224 */ /* 0x000fe200078e000f */
[----:B------:R-:W-:Y:S01]  /*0860*/  LEA.HI.X.SX32 R16, R10, R7, 0x1, P1 ;  /* 0x000000070a107211 */ /* 0x000fe200008f0eff */
        /* <DEDUP_REMOVED lines=13> */
.L_x_990:
[----:B------:R-:W-:Y:S05]  /*0940*/  BSYNC.RECONVERGENT B2 ;  /* 0x0000000000027941 */ /* 0x000fea0003800200 */
.L_x_989:
        /* <DEDUP_REMOVED lines=18> */
.L_x_992:
[----:B------:R-:W-:Y:S05]  /*0a70*/  BSYNC.RECONVERGENT B2 ;  /* 0x0000000000027941 */ /* 0x000fea0003800200 */
.L_x_991:
[C---:B------:R-:W-:Y:S02]  /*0a80*/  VIADD R5, R10.reuse, 0x200 ;  /* 0x000002000a057836 */ /* 0x040fe40000000000 */
[----:B------:R-:W-:-:S03]  /*0a90*/  VIADD R10, R10, 0x400 ;  /* 0x000004000a0a7836 */ /* 0x000fc60000000000 */
[----:B------:R-:W-:-:S13]  /*0aa0*/  ISETP.GE.AND P0, PT, R5, UR5, PT ;  /* 0x0000000505007c0c */ /* 0x000fda000bf06270 */
[----:B------:R-:W-:Y:S05]  /*0ab0*/  @!P0 BRA `(.L_x_993) ;  /* 0xfffffff800908947 */ /* 0x000fea000383ffff */
.L_x_979:
[----:B------:R-:W-:Y:S05]  /*0ac0*/  BSYNC.RECONVERGENT B1 ;  /* 0x0000000000017941 */ /* 0x000fea0003800200 */
.L_x_978:
[----:B------:R-:W0:Y:S02]  /*0ad0*/  LDCU UR4, c[0x0][0x398] ;  /* 0x00007300ff0477ac */ /* 0x000e240008000800 */
[----:B0-----:R-:W-:-:S09]  /*0ae0*/  UISETP.GE.AND UP0, UPT, UR4, 0x100, UPT ;  /* 0x000001000400788c */ /* 0x001fd2000bf06270 */
[----:B------:R-:W-:Y:S05]  /*0af0*/  BRA.U !UP0, `(.L_x_994) ;  /* 0x00000011083c7547 */ /* 0x000fea000b800000 */
[----:B------:R-:W0:Y:S01]  /*0b00*/  S2R R12, SR_LANEID ;  /* 0x00000000000c7919 */ /* 0x000e220000000000 */
[----:B------:R-:W-:Y:S01]  /*0b10*/  BSSY.RECONVERGENT B1, `(.L_x_995) ;  /* 0x0000015000017945 */ /* 0x000fe20003800200 */
[----:B------:R-:W-:Y:S01]  /*0b20*/  IMAD.MOV.U32 R8, RZ, RZ, R3 ;  /* 0x000000ffff087224 */ /* 0x000fe200078e0003 */
[----:B-----5:R-:W2:Y:S01]  /*0b30*/  SHFL.DOWN PT, R7, R4, 0x1, 0x1f ;  /* 0x08201f0004077f89 */ /* 0x020ea200000e0000 */
[----:B------:R-:W-:Y:S02]  /*0b40*/  IMAD.MOV.U32 R9, RZ, RZ, R2 ;  /* 0x000000ffff097224 */ /* 0x000fe400078e0002 */
[----:B-1----:R-:W-:Y:S01]  /*0b50*/  IMAD.MOV.U32 R5, RZ, RZ, R4 ;  /* 0x000000ffff057224 */ /* 0x002fe200078e0004 */
[----:B------:R1:W3:Y:S04]  /*0b60*/  SHFL.DOWN PT, R6, R3, 0x1, 0x1f ;  /* 0x08201f0003067f89 */ /* 0x0002e800000e0000 */
[----:B------:R1:W4:Y:S01]  /*0b70*/  SHFL.DOWN PT, R11, R2, 0x1, 0x1f ;  /* 0x08201f00020b7f89 */ /* 0x00032200000e0000 */
[----:B--2---:R-:W-:-:S04]  /*0b80*/  FSETP.GEU.AND P0, PT, R4, R7, PT ;  /* 0x000000070400720b */ /* 0x004fc80003f0e000 */
[----:B0-----:R-:W-:-:S13]  /*0b90*/  ISETP.GT.OR P0, PT, R12, 0x1e, !P0 ;  /* 0x0000001e0c00780c */ /* 0x001fda0004704670 */
[----:B-1-34-:R-:W-:Y:S05]  /*0ba0*/  @P0 BRA `(.L_x_996) ;  /* 0x00000000002c0947 */ /* 0x01afea0003800000 */
        /* <DEDUP_REMOVED lines=11> */
.L_x_996:
[----:B------:R-:W-:Y:S05]  /*0c60*/  BSYNC.RECONVERGENT B1 ;  /* 0x0000000000017941 */ /* 0x000fea0003800200 */
.L_x_995:
        /* <DEDUP_REMOVED lines=21> */
.L_x_998:
[----:B------:R-:W-:Y:S05]  /*0dc0*/  BSYNC.RECONVERGENT B1 ;  /* 0x0000000000017941 */ /* 0x000fea0003800200 */
.L_x_997:
        /* <DEDUP_REMOVED lines=21> */
.L_x_1000:
[----:B------:R-:W-:Y:S05]  /*0f20*/  BSYNC.RECONVERGENT B1 ;  /* 0x0000000000017941 */ /* 0x000fea0003800200 */
.L_x_999:
        /* <DEDUP_REMOVED lines=21> */
.L_x_1002:
[----:B------:R-:W-:Y:S05]  /*1080*/  BSYNC.RECONVERGENT B1 ;  /* 0x0000000000017941 */ /* 0x000fea0003800200 */
.L_x_1001:
        /* <DEDUP_REMOVED lines=22> */
.L_x_1004:
[----:B------:R-:W-:Y:S05]  /*11f0*/  BSYNC.RECONVERGENT B1 ;  /* 0x0000000000017941 */ /* 0x000fea0003800200 */
.L_x_1003:
        /* <DEDUP_REMOVED lines=12> */
.L_x_1006:
[----:B------:R-:W-:Y:S05]  /*12c0*/  BSYNC.RECONVERGENT B1 ;  /* 0x0000000000017941 */ /* 0x000fea0003800200 */
.L_x_1005:
        /* <DEDUP_REMOVED lines=31> */
.L_x_1009:
[----:B------:R-:W-:Y:S05]  /*14c0*/  BSYNC.RECONVERGENT B1 ;  /* 0x0000000000017941 */ /* 0x000fea0003800200 */
.L_x_1008:
        /* <DEDUP_REMOVED lines=18> */
.L_x_1011:
[----:B------:R-:W-:Y:S05]  /*15f0*/  BSYNC.RECONVERGENT B1 ;  /* 0x0000000000017941 */ /* 0x000fea0003800200 */
.L_x_1010:
        /* <DEDUP_REMOVED lines=18> */
.L_x_1013:
[----:B------:R-:W-:Y:S05]  /*1720*/  BSYNC.RECONVERGENT B1 ;  /* 0x0000000000017941 */ /* 0x000fea0003800200 */
.L_x_1012:
        /* <DEDUP_REMOVED lines=18> */
.L_x_1015:
[----:B------:R-:W-:Y:S05]  /*1850*/  BSYNC.RECONVERGENT B1 ;  /* 0x0000000000017941 */ /* 0x000fea0003800200 */
.L_x_1014:
        /* <DEDUP_REMOVED lines=18> */
.L_x_1017:
[----:B------:R-:W-:Y:S05]  /*1980*/  BSYNC.RECONVERGENT B1 ;  /* 0x0000000000017941 */ /* 0x000fea0003800200 */
.L_x_1016:
        /* <DEDUP_REMOVED lines=18> */
.L_x_1019:
[----:B------:R-:W-:Y:S05]  /*1ab0*/  BSYNC.RECONVERGENT B1 ;  /* 0x0000000000017941 */ /* 0x000fea0003800200 */
.L_x_1018:
        /* <DEDUP_REMOVED lines=19> */
.L_x_994:
[----:B-1----:R-:W-:Y:S01]  /*1bf0*/  LOP3.LUT R5, R0, 0x3e0, RZ, 0xc0, !PT ;  /* 0x000003e000057812 */ /* 0x002fe200078ec0ff */
[----:B------:R-:W-:Y:S01]  /*1c00*/  BSSY.RECONVERGENT B1, `(.L_x_1020) ;  /* 0x000001b000017945 */ /* 0x000fe20003800200 */
[----:B-----5:R-:W-:Y:S02]  /*1c10*/  IMAD.MOV.U32 R7, RZ, RZ, R4 ;  /* 0x000000ffff077224 */ /* 0x020fe400078e0004 */
[----:B------:R-:W-:Y:S02]  /*1c20*/  IMAD.MOV.U32 R13, RZ, RZ, R3 ;  /* 0x000000ffff0d7224 */ /* 0x000fe400078e0003 */
[----:B------:R-:W-:Y:S01]  /*1c30*/  VIADD R6, R5, 0x20 ;  /* 0x0000002005067836 */ /* 0x000fe20000000000 */
[----:B------:R-:W-:Y:S01]  /*1c40*/  LOP3.LUT R5, RZ, R5, RZ, 0x33, !PT ;  /* 0x00000005ff057212 */ /* 0x000fe200078e33ff */
[----:B------:R-:W-:-:S03]  /*1c50*/  IMAD.MOV.U32 R15, RZ, RZ, R2 ;  /* 0x000000ffff0f7224 */ /* 0x000fc600078e0002 */
[----:B------:R-:W-:Y:S01]  /*1c60*/  ISETP.GT.AND P0, PT, R6, UR4, PT ;  /* 0x0000000406007c0c */ /* 0x000fe2000bf04270 */
[----:B------:R-:W-:-:S05]  /*1c70*/  VIADD R5, R5, UR4 ;  /* 0x0000000405057c36 */ /* 0x000fca0008000000 */
        /* <DEDUP_REMOVED lines=19> */
.L_x_1021:
[----:B------:R-:W-:Y:S05]  /*1db0*/  BSYNC.RECONVERGENT B1 ;  /* 0x0000000000017941 */ /* 0x000fea0003800200 */
.L_x_1020:
        /* <DEDUP_REMOVED lines=22> */
.L_x_1023:
[----:B------:R-:W-:Y:S05]  /*1f20*/  BSYNC.RECONVERGENT B1 ;  /* 0x0000000000017941 */ /* 0x000fea0003800200 */
.L_x_1022:
        /* <DEDUP_REMOVED lines=22> */
.L_x_1025:
[----:B------:R-:W-:Y:S05]  /*2090*/  BSYNC.RECONVERGENT B1 ;  /* 0x0000000000017941 */ /* 0x000fea0003800200 */
.L_x_1024:
        /* <DEDUP_REMOVED lines=22> */
.L_x_1027:
[----:B------:R-:W-:Y:S05]  /*2200*/  BSYNC.RECONVERGENT B1 ;  /* 0x0000000000017941 */ /* 0x000fea0003800200 */
.L_x_1026:
        /* <DEDUP_REMOVED lines=23> */
.L_x_1029:
[----:B------:R-:W-:Y:S05]  /*2380*/  BSYNC.RECONVERGENT B1 ;  /* 0x0000000000017941 */ /* 0x000fea0003800200 */
.L_x_1028:
        /* <DEDUP_REMOVED lines=12> */
.L_x_1031:
[----:B------:R-:W-:Y:S05]  /*2450*/  BSYNC.RECONVERGENT B1 ;  /* 0x0000000000017941 */ /* 0x000fea0003800200 */
.L_x_1030:
        /* <DEDUP_REMOVED lines=30> */
.L_x_1033:
[----:B------:R-:W-:Y:S05]  /*2640*/  BSYNC.RECONVERGENT B1 ;  /* 0x0000000000017941 */ /* 0x000fea0003800200 */
.L_x_1032:
        /* <DEDUP_REMOVED lines=27> */
.L_x_1035:
[----:B------:R-:W-:Y:S05]  /*2800*/  BSYNC.RECONVERGENT B1 ;  /* 0x0000000000017941 */ /* 0x000fea0003800200 */
.L_x_1034:
        /* <DEDUP_REMOVED lines=27> */
.L_x_1037:
[----:B------:R-:W-:Y:S05]  /*29c0*/  BSYNC.RECONVERGENT B1 ;  /* 0x0000000000017941 */ /* 0x000fea0003800200 */
.L_x_1036:
        /* <DEDUP_REMOVED lines=27> */
.L_x_1039:
[----:B------:R-:W-:Y:S05]  /*2b80*/  BSYNC.RECONVERGENT B1 ;  /* 0x0000000000017941 */ /* 0x000fea0003800200 */
.L_x_1038:
        /* <DEDUP_REMOVED lines=27> */
.L_x_1041:
[----:B------:R-:W-:Y:S05]  /*2d40*/  BSYNC.RECONVERGENT B1 ;  /* 0x0000000000017941 */ /* 0x000fea0003800200 */
.L_x_1040:
        /* <DEDUP_REMOVED lines=27> */
.L_x_1043:
[----:B------:R-:W-:Y:S05]  /*2f00*/  BSYNC.RECONVERGENT B1 ;  /* 0x0000000000017941 */ /* 0x000fea0003800200 */
.L_x_1042:
        /* <DEDUP_REMOVED lines=28> */
.L_x_975:
[----:B------:R-:W1:Y:S01]  /*30d0*/  S2R R0, SR_TID.X ;  /* 0x0000000000007919 */ /* 0x000e620000002100 */
[----:B------:R-:W1:Y:S01]  /*30e0*/  LDC.64 R2, c[0x0][0x380] ;  /* 0x0000e000ff027b82 */ /* 0x000e620000000a00 */
[----:B------:R-:W2:Y:S01]  /*30f0*/  LDCU.64 UR6, c[0x0][0x388] ;  /* 0x00007100ff0677ac */ /* 0x000ea20008000a00 */
[----:B-1----:R-:W-:-:S05]  /*3100*/  IMAD.WIDE.U32 R2, R0, 0x4, R2 ;  /* 0x0000000400027825 */ /* 0x002fca00078e0002 */
[----:B0-----:R-:W3:Y:S04]  /*3110*/  LDG.E R4, desc[UR8][R2.64] ;  /* 0x0000000802047981 */ /* 0x001ee8000c1e1900 */
[----:B------:R-:W3:Y:S04]  /*3120*/  LDG.E R5, desc[UR8][R2.64+0x400] ;  /* 0x0004000802057981 */ /* 0x000ee8000c1e1900 */
[----:B------:R-:W4:Y:S04]  /*3130*/  LDG.E R6, desc[UR8][R2.64+0x800] ;  /* 0x0008000802067981 */ /* 0x000f28000c1e1900 */
[----:B------:R-:W2:Y:S04]  /*3140*/  LDG.E R7, desc[UR8][R2.64+0xc00] ;  /* 0x000c000802077981 */ /* 0x000ea8000c1e1900 */
[----:B------:R0:W5:Y:S01]  /*3150*/  LDG.E R9, desc[UR8][R2.64+0x1000] ;  /* 0x0010000802097981 */ /* 0x000162000c1e1900 */
[----:B------:R-:W-:Y:S01]  /*3160*/  BSSY.RECONVERGENT B1, `(.L_x_1044) ;  /* 0x0000011000017945 */ /* 0x000fe20003800200 */
[----:B---3--:R-:W-:-:S04]  /*3170*/  FSETP.GEU.AND P0, PT, R5, R4, PT ;  /* 0x000000040500720b */ /* 0x008fc80003f0e000 */
[----:B------:R-:W-:Y:S01]  /*3180*/  FSEL R5, R5, R4, !P0 ;  /* 0x0000000405057208 */ /* 0x000fe20004000000 */
[----:B------:R-:W-:-:S03]  /*3190*/  VIADD R4, R0, 0x200 ;  /* 0x0000020000047836 */ /* 0x000fc60000000000 */
[----:B----4-:R-:W-:-:S04]  /*31a0*/  FSETP.GEU.AND P1, PT, R6, R5, PT ;  /* 0x000000050600720b */ /* 0x010fc80003f2e000 */
[----:B------:R-:W-:Y:S01]  /*31b0*/  FSEL R6, R6, R5, !P1 ;  /* 0x0000000506067208 */ /* 0x000fe20004800000 */
[----:B------:R-:W-:-:S03]  /*31c0*/  VIADD R5, R0, 0x100 ;  /* 0x0000010000057836 */ /* 0x000fc60000000000 */
[----:B--2---:R-:W-:Y:S01]  /*31d0*/  FSETP.GEU.AND P2, PT, R6, R7, PT ;  /* 0x000000070600720b */ /* 0x004fe20003f4e000 */
        /* <DEDUP_REMOVED lines=9> */
.L_x_1045:
[----:B------:R-:W-:Y:S05]  /*3270*/  BSYNC.RECONVERGENT B1 ;  /* 0x0000000000017941 */ /* 0x000fea0003800200 */
.L_x_1044:
[----:B-----5:R-:W-:Y:S01]  /*3280*/  FSETP.GEU.AND P0, PT, R10, R9, PT ;  /* 0x000000090a00720b */ /* 0x020fe20003f0e000 */
[----:B------:R-:W-:Y:S01]  /*3290*/  IMAD.MOV.U32 R15, RZ, RZ, RZ ;  /* 0x000000ffff0f7224 */ /* 0x000fe200078e00ff */
[----:B------:R-:W-:Y:S01]  /*32a0*/  LOP3.LUT R4, R0, 0x400, RZ, 0xfc, !PT ;  /* 0x0000040000047812 */ /* 0x000fe200078efcff */
[----:B------:R-:W-:Y:S01]  /*32b0*/  BSSY.RECONVERGENT B1, `(.L_x_1046) ;  /* 0x0000012000017945 */ /* 0x000fe20003800200 */
[----:B------:R-:W-:Y:S01]  /*32c0*/  IADD3 R14, P2, PT, R5, UR6, RZ ;  /* 0x00000006050e7c10 */ /* 0x000fe2000ff5e0ff */
[----:B------:R-:W-:Y:S01]  /*32d0*/  IMAD.MOV.U32 R6, RZ, RZ, R10 ;  /* 0x000000ffff067224 */ /* 0x000fe200078e000a */
[----:B------:R-:W-:Y:S02]  /*32e0*/  IADD3 R11, P1, PT, R4, UR6, RZ ;  /* 0x00000006040b7c10 */ /* 0x000fe4000ff3e0ff */
[----:B------:R-:W-:Y:S01]  /*32f0*/  IADD3.X R13, PT, PT, R15, UR7, RZ, P2, !PT ;  /* 0x000000070f0d7c10 */ /* 0x000fe200097fe4ff */
[----:B------:R-:W-:Y:S02]  /*3300*/  IMAD.MOV.U32 R7, RZ, RZ, R14 ;  /* 0x000000ffff077224 */ /* 0x000fe400078e000e */
[----:B------:R-:W-:-:S02]  /*3310*/  IMAD.X R12, RZ, RZ, UR7, P1 ;  /* 0x00000007ff0c7e24 */ /* 0x000fc400088e06ff */
[----:B------:R-:W-:Y:S01]  /*3320*/  IMAD.MOV.U32 R8, RZ, RZ, R13 ;  /* 0x000000ffff087224 */ /* 0x000fe200078e000d */
[----:B------:R-:W-:Y:S06]  /*3330*/  @!P0 BRA `(.L_x_1047) ;  /* 0x0000000000248947 */ /* 0x000fec0003800000 */
[----:B------:R-:W-:Y:S01]  /*3340*/  FSETP.GEU.AND P1, PT, R9, R10, PT ;  /* 0x0000000a0900720b */ /* 0x000fe20003f2e000 */
[----:B------:R-:W-:Y:S02]  /*3350*/  IMAD.MOV.U32 R6, RZ, RZ, R9 ;  /* 0x000000ffff067224 */ /* 0x000fe400078e0009 */
[----:B------:R-:W-:Y:S02]  /*3360*/  IMAD.MOV.U32 R7, RZ, RZ, R11 ;  /* 0x000000ffff077224 */ /* 0x000fe400078e000b */
[----:B------:R-:W-:-:S08]  /*3370*/  IMAD.MOV.U32 R8, RZ, RZ, R12 ;  /* 0x000000ffff087224 */ /* 0x000fd000078e000c */
[----:B------:R-:W-:-:S04]  /*3380*/  @P1 ISETP.GE.U32.AND P0, PT, R5, R4, PT ;  /* 0x000000040500120c */ /* 0x000fc80003f06070 */
[----:B------:R-:W-:-:S04]  /*3390*/  @P1 ISETP.GE.AND.EX P0, PT, R15, RZ, PT, P0 ;  /* 0x000000ff0f00120c */ /* 0x000fc80003f06300 */
[----:B------:R-:W-:Y:S02]  /*33a0*/  @P1 FSEL R6, R10, R9, !P0 ;  /* 0x000000090a061208 */ /* 0x000fe40004000000 */
[----:B------:R-:W-:Y:S02]  /*33b0*/  @P1 SEL R7, R14, R11, !P0 ;  /* 0x0000000b0e071207 */ /* 0x000fe40004000000 */
[----:B------:R-:W-:-:S07]  /*33c0*/  @P1 SEL R8, R13, R12, !P0 ;  /* 0x0000000c0d081207 */ /* 0x000fce0004000000 */
.L_x_1047:
[----:B------:R-:W-:Y:S05]  /*33d0*/  BSYNC.RECONVERGENT B1 ;  /* 0x0000000000017941 */ /* 0x000fea0003800200 */
.L_x_1046:
[----:B------:R-:W-:Y:S01]  /*33e0*/  UISETP.GE.U32.AND UP0, UPT, UR4, 0xa00, UPT ;  /* 0x00000a000400788c */ /* 0x000fe2000bf06070 */
[----:B------:R-:W-:Y:S02]  /*33f0*/  IMAD.MOV.U32 R9, RZ, RZ, 0x500 ;  /* 0x00000500ff097424 */ /* 0x000fe400078e00ff */
[----:B------:R-:W-:Y:S01]  /*3400*/  IMAD.MOV.U32 R10, RZ, RZ, RZ ;  /* 0x000000ffff0a7224 */ /* 0x000fe200078e00ff */
[----:B------:R-:W-:-:S09]  /*3410*/  UISETP.GE.U32.AND.EX UP0, UPT, UR5, URZ, UPT, UP0 ;  /* 0x000000ff0500728c */ /* 0x000fd2000bf06100 */
[----:B------:R-:W-:Y:S05]  /*3420*/  BRA.U !UP0, `(.L_x_1048) ;  /* 0x0000000508c87547 */ /* 0x000fea000b800000 */
[----:B------:R-:W-:Y:S01]  /*3430*/  IMAD.MOV.U32 R9, RZ, RZ, 0x500 ;  /* 0x00000500ff097424 */ /* 0x000fe200078e00ff */
[----:B------:R-:W0:Y:S01]  /*3440*/  LDCU.64 UR6, c[0x0][0x388] ;  /* 0x00007100ff0677ac */ /* 0x000e220008000a00 */
[----:B------:R-:W-:Y:S01]  /*3450*/  IMAD.MOV.U32 R10, RZ, RZ, RZ ;  /* 0x000000ffff0a7224 */ /* 0x000fe200078e00ff */
[----:B------:R-:W1:Y:S06]  /*3460*/  LDCU.64 UR4, c[0x0][0x398] ;  /* 0x00007300ff0477ac */ /* 0x000e6c0008000a00 */
.L_x_1059:
[----:B------:R-:W-:-:S04]  /*3470*/  LEA R14, P0, R9, R2, 0x2 ;  /* 0x00000002090e7211 */ /* 0x000fc800078010ff */
[----:B------:R-:W-:-:S05]  /*3480*/  LEA.HI.X R15, R9, R3, R10, 0x2, P0 ;  /* 0x00000003090f7211 */ /* 0x000fca00000f140a */
[----:B------:R-:W2:Y:S04]  /*3490*/  LDG.E R21, desc[UR8][R14.64] ;  /* 0x000000080e157981 */ /* 0x000ea8000c1e1900 */
[----:B------:R3:W5:Y:S04]  /*34a0*/  LDG.E R18, desc[UR8][R14.64+0x400] ;  /* 0x000400080e127981 */ /* 0x000768000c1e1900 */
[----:B------:R3:W5:Y:S04]  /*34b0*/  LDG.E R23, desc[UR8][R14.64+0x800] ;  /* 0x000800080e177981 */ /* 0x000768000c1e1900 */
[----:B------:R3:W5:Y:S04]  /*34c0*/  LDG.E R4, desc[UR8][R14.64+0xc00] ;  /* 0x000c00080e047981 */ /* 0x000768000c1e1900 */
[----:B------:R3:W5:Y:S01]  /*34d0*/  LDG.E R11, desc[UR8][R14.64+0x1000] ;  /* 0x001000080e0b7981 */ /* 0x000762000c1e1900 */
[----:B0-----:R-:W-:Y:S01]  /*34e0*/  IADD3 R12, P1, P2, R9, UR6, R0 ;  /* 0x00000006090c7c10 */ /* 0x001fe2000fa3e000 */
[----:B------:R-:W-:Y:S01]  /*34f0*/  BSSY.RECONVERGENT B1, `(.L_x_1049) ;  /* 0x0000012000017945 */ /* 0x000fe20003800200 */
[----:B------:R-:W-:-:S02]  /*3500*/  IMAD.MOV.U32 R13, RZ, RZ, R6 ;  /* 0x000000ffff0d7224 */ /* 0x000fc400078e0006 */
[----:B------:R-:W-:Y:S01]  /*3510*/  IMAD.MOV.U32 R17, RZ, RZ, R7 ;  /* 0x000000ffff117224 */ /* 0x000fe200078e0007 */
[----:B------:R-:W-:Y:S01]  /*3520*/  IADD3.X R5, PT, PT, R10, UR7, RZ, P1, P2 ;  /* 0x000000070a057c10 */ /* 0x000fe20008fe44ff */
[----:B------:R-:W-:Y:S01]  /*3530*/  IMAD.MOV.U32 R19, RZ, RZ, R8 ;  /* 0x000000ffff137224 */ /* 0x000fe200078e0008 */
[----:B--2---:R-:W-:-:S13]  /*3540*/  FSETP.GEU.AND P0, PT, R6, R21, PT ;  /* 0x000000150600720b */ /* 0x004fda0003f0e000 */
[----:B---3--:R-:W-:Y:S05]  /*3550*/  @!P0 BRA `(.L_x_1050) ;  /* 0x00000000002c8947 */ /* 0x008fea0003800000 */
        /* <DEDUP_REMOVED lines=11> */
.L_x_1050:
[----:B-1----:R-:W-:Y:S05]  /*3610*/  BSYNC.RECONVERGENT B1 ;  /* 0x0000000000017941 */ /* 0x002fea0003800200 */
.L_x_1049:
[----:B-----5:R-:W-:Y:S01]  /*3620*/  FSETP.GEU.AND P0, PT, R13, R18, PT ;  /* 0x000000120d00720b */ /* 0x020fe20003f0e000 */
[----:B------:R-:W-:Y:S01]  /*3630*/  BSSY.RECONVERGENT B1, `(.L_x_1051) ;  /* 0x0000010000017945 */ /* 0x000fe20003800200 */
[----:B------:R-:W-:Y:S02]  /*3640*/  IMAD.MOV.U32 R6, RZ, RZ, R13 ;  /* 0x000000ffff067224 */ /* 0x000fe400078e000d */
[----:B------:R-:W-:Y:S02]  /*3650*/  IMAD.MOV.U32 R14, RZ, RZ, R17 ;  /* 0x000000ffff0e7224 */ /* 0x000fe400078e0011 */
[----:B------:R-:W-:-:S07]  /*3660*/  IMAD.MOV.U32 R16, RZ, RZ, R19 ;  /* 0x000000ffff107224 */ /* 0x000fce00078e0013 */
[----:B------:R-:W-:Y:S05]  /*3670*/  @!P0 BRA `(.L_x_1052) ;  /* 0x00000000002c8947 */ /* 0x000fea0003800000 */
[----:B------:R-:W-:Y:S01]  /*3680*/  FSETP.GEU.AND P2, PT, R18, R13, PT ;  /* 0x0000000d1200720b */ /* 0x000fe20003f4e000 */
[----:B------:R-:W-:Y:S01]  /*3690*/  IMAD.MOV.U32 R6, RZ, RZ, R18 ;  /* 0x000000ffff067224 */ /* 0x000fe200078e0012 */
[----:B------:R-:W-:-:S05]  /*36a0*/  IADD3 R14, P1, PT, R12, 0x100, RZ ;  /* 0x000001000c0e7810 */ /* 0x000fca0007f3e0ff */
[----:B------:R-:W-:-:S06]  /*36b0*/  IMAD.X R16, RZ, RZ, R5, P1 ;  /* 0x000000ffff107224 */ /* 0x000fcc00008e0605 */
[CC--:B------:R-:W-:Y:S02]  /*36c0*/  @P2 ISETP.GE.U32.AND P0, PT, R17.reuse, R14.reuse, PT ;  /* 0x0000000e1100220c */ /* 0x0c0fe40003f06070 */
[----:B------:R-:W-:Y:S02]  /*36d0*/  @P2 ISETP.LT.U32.AND P1, PT, R17, R14, PT ;  /* 0x0000000e1100220c */ /* 0x000fe40003f21070 */
[CC--:B------:R-:W-:Y:S02]  /*36e0*/  @P2 ISETP.GE.AND.EX P0, PT, R19.reuse, R16.reuse, PT, P0 ;  /* 0x000000101300220c */ /* 0x0c0fe40003f06300 */
[----:B------:R-:W-:Y:S02]  /*36f0*/  @P2 ISETP.LT.AND.EX P1, PT, R19, R16, PT, P1 ;  /* 0x000000101300220c */ /* 0x000fe40003f21310 */
[----:B------:R-:W-:Y:S02]  /*3700*/  @P2 FSEL R6, R13, R18, !P0 ;  /* 0x000000120d062208 */ /* 0x000fe40004000000 */
[----:B------:R-:W-:-:S02]  /*3710*/  @P2 SEL R14, R17, R14, P1 ;  /* 0x0000000e110e2207 */ /* 0x000fc40000800000 */
[----:B------:R-:W-:-:S07]  /*3720*/  @P2 SEL R16, R19, R16, P1 ;  /* 0x0000001013102207 */ /* 0x000fce0000800000 */
.L_x_1052:
[----:B------:R-:W-:Y:S05]  /*3730*/  BSYNC.RECONVERGENT B1 ;  /* 0x0000000000017941 */ /* 0x000fea0003800200 */
.L_x_1051:
        /* <DEDUP_REMOVED lines=19> */
.L_x_1054:
[----:B------:R-:W-:Y:S05]  /*3870*/  BSYNC.RECONVERGENT B1 ;  /* 0x0000000000017941 */ /* 0x000fea0003800200 */
.L_x_1053:
        /* <DEDUP_REMOVED lines=19> */
.L_x_1056:
[----:B------:R-:W-:Y:S05]  /*39b0*/  BSYNC.RECONVERGENT B1 ;  /* 0x0000000000017941 */ /* 0x000fea0003800200 */
.L_x_1055:
[----:B------:R-:W-:Y:S01]  /*39c0*/  FSETP.GEU.AND P0, PT, R14, R11, PT ;  /* 0x0000000b0e00720b */ /* 0x000fe20003f0e000 */
        /* <DEDUP_REMOVED lines=16> */
.L_x_1058:
[----:B------:R-:W-:Y:S05]  /*3ad0*/  BSYNC.RECONVERGENT B1 ;  /* 0x0000000000017941 */ /* 0x000fea0003800200 */
.L_x_1057:
[----:B------:R-:W-:-:S04]  /*3ae0*/  IADD3 R4, P1, PT, R9, 0xa00, RZ ;  /* 0x00000a0009047810 */ /* 0x000fc80007f3e0ff */
[----:B------:R-:W-:Y:S01]  /*3af0*/  ISETP.GT.U32.AND P0, PT, R4, UR4, PT ;  /* 0x0000000404007c0c */ /* 0x000fe2000bf04070 */
[----:B------:R-:W-:Y:S01]  /*3b00*/  IMAD.X R4, RZ, RZ, R10, P1 ;  /* 0x000000ffff047224 */ /* 0x000fe200008e060a */
[----:B------:R-:W-:-:S04]  /*3b10*/  IADD3 R9, P1, PT, R9, 0x500, RZ ;  /* 0x0000050009097810 */ /* 0x000fc80007f3e0ff */
[----:B------:R-:W-:Y:S01]  /*3b20*/  ISETP.GT.AND.EX P0, PT, R4, UR5, PT, P0 ;  /* 0x0000000504007c0c */ /* 0x000fe2000bf04300 */
[----:B------:R-:W-:-:S12]  /*3b30*/  IMAD.X R10, RZ, RZ, R10, P1 ;  /* 0x000000ffff0a7224 */ /* 0x000fd800008e060a */
[----:B------:R-:W-:Y:S05]  /*3b40*/  @!P0 BRA `(.L_x_1059) ;  /* 0xfffffff800488947 */ /* 0x000fea000383ffff */
.L_x_1048:
        /* <DEDUP_REMOVED lines=22> */
[----:B------:R-:W-:Y:S02]  /*3cb0*/  IADD3.X R18, PT, PT, R3, UR7, RZ, P0, !PT ;  /* 0x0000000703127c10 */ /* 0x000fe400087fe4ff */
[----:B0-----:R-:W-:-:S04]  /*3cc0*/  LEA R13, P1, R14, UR10, 0x2 ;  /* 0x0000000a0e0d7c11 */ /* 0x001fc8000f8210ff */
[----:B------:R-:W-:-:S09]  /*3cd0*/  LEA.HI.X R14, R14, UR11, R3, 0x2, P1 ;  /* 0x0000000b0e0e7c11 */ /* 0x000fd200088f1403 */
.L_x_1066:
        /* <DEDUP_REMOVED lines=23> */
.L_x_1065:
[----:B------:R-:W-:Y:S05]  /*3e50*/  BSYNC.RECONVERGENT B3 ;  /* 0x0000000000037941 */ /* 0x000fea0003800200 */
.L_x_1064:
[----:B------:R-:W-:Y:S01]  /*3e60*/  IADD3 R16, P0, PT, R16, 0x100, RZ ;  /* 0x0000010010107810 */ /* 0x000fe20007f1e0ff */
[----:B------:R-:W-:Y:S02]  /*3e70*/  VIADD R12, R12, 0x100 ;  /* 0x000001000c0c7836 */ /* 0x000fe40000000000 */
[----:B------:R-:W-:Y:S02]  /*3e80*/  IMAD.X R14, RZ, RZ, R14, P3 ;  /* 0x000000ffff0e7224 */ /* 0x000fe400018e060e */
[----:B------:R-:W-:Y:S01]  /*3e90*/  IMAD.X R18, RZ, RZ, R18, P0 ;  /* 0x000000ffff127224 */ /* 0x000fe200000e0612 */
[----:B------:R-:W-:Y:S07]  /*3ea0*/  @P2 BRA `(.L_x_1066) ;  /* 0xfffffffc008c2947 */ /* 0x000fee000383ffff */
.L_x_1063:
[----:B------:R-:W-:Y:S05]  /*3eb0*/  BSYNC.RECONVERGENT B2 ;  /* 0x0000000000027941 */ /* 0x000fea0003800200 */
.L_x_1062:
[----:B------:R-:W-:-:S13]  /*3ec0*/  ISETP.GE.U32.AND P0, PT, R15, 0x300, PT ;  /* 0x000003000f00780c */ /* 0x000fda0003f06070 */
[----:B------:R-:W-:Y:S05]  /*3ed0*/  @!P0 BRA `(.L_x_1061) ;  /* 0x0000000400888947 */ /* 0x000fea0003800000 */
[----:B------:R-:W0:Y:S01]  /*3ee0*/  LDC.64 R4, c[0x0][0x380] ;  /* 0x0000e000ff047b82 */ /* 0x000e220000000a00 */
[----:B------:R-:W-:-:S07]  /*3ef0*/  VIADD R12, R12, 0x200 ;  /* 0x000002000c0c7836 */ /* 0x000fce0000000000 */
[----:B------:R-:W1:Y:S02]  /*3f00*/  LDC.64 R2, c[0x0][0x388] ;  /* 0x0000e200ff027b82 */ /* 0x000e640000000a00 */
.L_x_1075:
        /* <DEDUP_REMOVED lines=29> */
.L_x_1068:
[----:B------:R-:W-:Y:S05]  /*40e0*/  BSYNC.RECONVERGENT B2 ;  /* 0x0000000000027941 */ /* 0x000fea0003800200 */
.L_x_1067:
        /* <DEDUP_REMOVED lines=20> */
.L_x_1070:
[----:B------:R-:W-:Y:S05]  /*4230*/  BSYNC.RECONVERGENT B2 ;  /* 0x0000000000027941 */ /* 0x000fea0003800200 */
.L_x_1069:
        /* <DEDUP_REMOVED lines=20> */
.L_x_1072:
[----:B------:R-:W-:Y:S05]  /*4380*/  BSYNC.RECONVERGENT B2 ;  /* 0x0000000000027941 */ /* 0x000fea0003800200 */
.L_x_1071:
        /* <DEDUP_REMOVED lines=18> */
.L_x_1074:
[----:B------:R-:W-:Y:S05]  /*44b0*/  BSYNC.RECONVERGENT B2 ;  /* 0x0000000000027941 */ /* 0x000fea0003800200 */
.L_x_1073:
[C---:B------:R-:W-:Y:S02]  /*44c0*/  VIADD R14, R12.reuse, 0x200 ;  /* 0x000002000c0e7836 */ /* 0x040fe40000000000 */
[----:B------:R-:W-:-:S03]  /*44d0*/  VIADD R12, R12, 0x400 ;  /* 0x000004000c0c7836 */ /* 0x000fc60000000000 */
[----:B------:R-:W-:-:S13]  /*44e0*/  ISETP.GE.AND P0, PT, R14, R11, PT ;  /* 0x0000000b0e00720c */ /* 0x000fda0003f06270 */
[----:B------:R-:W-:Y:S05]  /*44f0*/  @!P0 BRA `(.L_x_1075) ;  /* 0xfffffff800848947 */ /* 0x000fea000383ffff */
.L_x_1061:
[----:B------:R-:W-:Y:S05]  /*4500*/  BSYNC.RECONVERGENT B1 ;  /* 0x0000000000017941 */ /* 0x000fea0003800200 */
.L_x_1060:
        /* <DEDUP_REMOVED lines=22> */
.L_x_1077:
[----:B------:R-:W-:Y:S05]  /*4670*/  BSYNC.RECONVERGENT B1 ;  /* 0x0000000000017941 */ /* 0x000fea0003800200 */
.L_x_1076:
        /* <DEDUP_REMOVED lines=21> */
.L_x_1079:
[----:B------:R-:W-:Y:S05]  /*47d0*/  BSYNC.RECONVERGENT B1 ;  /* 0x0000000000017941 */ /* 0x000fea0003800200 */
.L_x_1078:
        /* <DEDUP_REMOVED lines=21> */
.L_x_1081:
[----:B------:R-:W-:Y:S05]  /*4930*/  BSYNC.RECONVERGENT B1 ;  /* 0x0000000000017941 */ /* 0x000fea0003800200 */
.L_x_1080:
        /* <DEDUP_REMOVED lines=21> */
.L_x_1083:
[----:B------:R-:W-:Y:S05]  /*4a90*/  BSYNC.RECONVERGENT B1 ;  /* 0x0000000000017941 */ /* 0x000fea0003800200 */
.L_x_1082:
        /* <DEDUP_REMOVED lines=22> */
.L_x_1085:
[----:B------:R-:W-:Y:S05]  /*4c00*/  BSYNC.RECONVERGENT B1 ;  /* 0x0000000000017941 */ /* 0x000fea0003800200 */
.L_x_1084:
        /* <DEDUP_REMOVED lines=12> */
.L_x_1087:
[----:B------:R-:W-:Y:S05]  /*4cd0*/  BSYNC.RECONVERGENT B1 ;  /* 0x0000000000017941 */ /* 0x000fea0003800200 */
.L_x_1086:
        /* <DEDUP_REMOVED lines=31> */
.L_x_1089:
[----:B------:R-:W-:Y:S05]  /*4ed0*/  BSYNC.RECONVERGENT B1 ;  /* 0x0000000000017941 */ /* 0x000fea0003800200 */
.L_x_1088:
        /* <DEDUP_REMOVED lines=18> */
.L_x_1091:
[----:B------:R-:W-:Y:S05]  /*5000*/  BSYNC.RECONVERGENT B1 ;  /* 0x0000000000017941 */ /* 0x000fea0003800200 */
.L_x_1090:
        /* <DEDUP_REMOVED lines=18> */
.L_x_1093:
[----:B------:R-:W-:Y:S05]  /*5130*/  BSYNC.RECONVERGENT B1 ;  /* 0x0000000000017941 */ /* 0x000fea0003800200 */
.L_x_1092:
        /* <DEDUP_REMOVED lines=18> */
.L_x_1095:
[----:B------:R-:W-:Y:S05]  /*5260*/  BSYNC.RECONVERGENT B1 ;  /* 0x0000000000017941 */ /* 0x000fea0003800200 */
.L_x_1094:
        /* <DEDUP_REMOVED lines=18> */
.L_x_1097:
[----:B------:R-:W-:Y:S05]  /*5390*/  BSYNC.RECONVERGENT B1 ;  /* 0x0000000000017941 */ /* 0x000fea0003800200 */
.L_x_1096:
        /* <DEDUP_REMOVED lines=18> */
.L_x_1099:
[----:B------:R-:W-:Y:S05]  /*54c0*/  BSYNC.RECONVERGENT B1 ;  /* 0x0000000000017941 */ /* 0x000fea0003800200 */
.L_x_1098:
        /* <DEDUP_REMOVED lines=17> */
.L_x_1007:
[----:B------:R-:W-:Y:S05]  /*55e0*/  BSYNC.RECONVERGENT B0 ;  /* 0x0000000000007941 */ /* 0x000fea0003800200 */
.L_x_974:
[----:B------:R-:W-:Y:S05]  /*55f0*/  @P1 EXIT ;  /* 0x000000000000194d */ /* 0x000fea0003800000 */
[----:B0-----:R-:W0:Y:S01]  /*5600*/  LDC.64 R6, c[0x0][0x390] ;  /* 0x0000e400ff067b82 */ /* 0x001e220000000a00 */
[----:B------:R-:W-:Y:S02]  /*5610*/  IMAD.MOV.U32 R5, RZ, RZ, R4 ;  /* 0x000000ffff057224 */ /* 0x000fe400078e0004 */
[----:B------:R-:W-:-:S05]  /*5620*/  IMAD.MOV.U32 R4, RZ, RZ, R3 ;  /* 0x000000ffff047224 */ /* 0x000fca00078e0003 */
[----:B0-----:R-:W-:Y:S04]  /*5630*/  STG.E.64 desc[UR8][R6.64+0x8], R4 ;  /* 0x0000080406007986 */ /* 0x001fe8000c101b08 */
[----:B------:R-:W-:Y:S01]  /*5640*/  STG.E desc[UR8][R6.64], R2 ;  /* 0x0000000206007986 */ /* 0x000fe2000c101908 */
[----:B------:R-:W-:Y:S05]  /*5650*/  EXIT ;  /* 0x000000000000794d */ /* 0x000fea0003800000 */
.L_x_1100:
        /* <DEDUP_REMOVED lines=10> */
.L_x_1546:


//--------------------- .text._ZN6thrust24THRUST_300001_SM_1000_NS8cuda_cub4core6detail13_kernel_agentINS1_8__reduce11ReduceAgentIPN4cuda3std3__45tupleIJflEEESC_SB_iNS1_9__extrema9arg_min_fIflNS9_4lessIfEEEEEEJSC_SC_iSH_EEEvDpT0_ --------------------------
	.section	.text._ZN6thrust24THRUST_300001_SM_1000_NS8cuda_cub4core6detail13_kernel_agentINS1_8__reduce11ReduceAgentIPN4cuda3std3__45tupleIJflEEESC_SB_iNS1_9__extrema9arg_min_fIflNS9_4lessIfEEEEEEJSC_SC_iSH_EEEvDpT0_,"ax",@progbits
	.align	128
        .global         _ZN6thrust24THRUST_300001_SM_1000_NS8cuda_cub4core6detail13_kernel_agentINS1_8__reduce11ReduceAgentIPN4cuda3std3__45tupleIJflEEESC_SB_iNS1_9__extrema9arg_min_fIflNS9_4lessIfEEEEEEJSC_SC_iSH_EEEvDpT0_
        .type           _ZN6thrust24THRUST_300001_SM_1000_NS8cuda_cub4core6detail13_kernel_agentINS1_8__reduce11ReduceAgentIPN4cuda3std3__45tupleIJflEEESC_SB_iNS1_9__extrema9arg_min_fIflNS9_4lessIfEEEEEEJSC_SC_iSH_EEEvDpT0_,@function
        .size           _ZN6thrust24THRUST_300001_SM_1000_NS8cuda_cub4core6detail13_kernel_agentINS1_8__reduce11ReduceAgentIPN4cuda3std3__45tupleIJflEEESC_SB_iNS1_9__extrema9arg_min_fIflNS9_4lessIfEEEEEEJSC_SC_iSH_EEEvDpT0_,(.L_x_1547 - _ZN6thrust24THRUST_300001_SM_1000_NS8cuda_cub4core6detail13_kernel_agentINS1_8__reduce11ReduceAgentIPN4cuda3std3__45tupleIJflEEESC_SB_iNS1_9__extrema9arg_min_fIflNS9_4lessIfEEEEEEJSC_SC_iSH_EEEvDpT0_)
        .other          _ZN6thrust24THRUST_300001_SM_1000_NS8cuda_cub4core6detail13_kernel_agentINS1_8__reduce11ReduceAgentIPN4cuda3std3__45tupleIJflEEESC_SB_iNS1_9__extrema9arg_min_fIflNS9_4lessIfEEEEEEJSC_SC_iSH_EEEvDpT0_,@"STO_CUDA_ENTRY STV_DEFAULT"
_ZN6thrust24THRUST_300001_SM_1000_NS8cuda_cub4core6detail13_kernel_agentINS1_8__reduce11ReduceAgentIPN4cuda3std3__45tupleIJflEEESC_SB_iNS1_9__extrema9arg_min_fIflNS9_4lessIfEEEEEEJSC_SC_iSH_EEEvDpT0_:
.text._ZN6thrust24THRUST_300001_SM_1000_NS8cuda_cub4core6detail13_kernel_agentINS1_8__reduce11ReduceAgentIPN4cuda3std3__45tupleIJflEEESC_SB_iNS1_9__extrema9arg_min_fIflNS9_4lessIfEEEEEEJSC_SC_iSH_EEEvDpT0_:
        /* <DEDUP_REMOVED lines=21> */
.L_x_1104:
[----:B0-----:R-:W-:Y:S05]  /*0150*/  BSYNC.RECONVERGENT B1 ;  /* 0x0000000000017941 */ /* 0x001fea0003800200 */
.L_x_1103:
        /* <DEDUP_REMOVED lines=15> */
.L_x_1111:
        /* <DEDUP_REMOVED lines=24> */
.L_x_1110:
[----:B------:R-:W-:Y:S05]  /*03d0*/  BSYNC.RECONVERGENT B3 ;  /* 0x0000000000037941 */ /* 0x000fea0003800200 */
.L_x_1109:
[----:B------:R-:W-:Y:S02]  /*03e0*/  IMAD.X R7, RZ, RZ, R7, P3 ;  /* 0x000000ffff077224 */ /* 0x000fe400018e0607 */
[----:B------:R-:W-:Y:S01]  /*03f0*/  VIADD R4, R4, 0x100 ;  /* 0x0000010004047836 */ /* 0x000fe20000000000 */
[----:B------:R-:W-:Y:S06]  /*0400*/  @P2 BRA `(.L_x_1111) ;  /* 0xfffffffc00902947 */ /* 0x000fec000383ffff */
.L_x_1108:
[----:B------:R-:W-:Y:S05]  /*0410*/  BSYNC.RECONVERGENT B2 ;  /* 0x0000000000027941 */ /* 0x000fea0003800200 */
.L_x_1107:
[----:B------:R-:W0:Y:S01]  /*0420*/  LDC.64 R6, c[0x0][0x380] ;  /* 0x0000e000ff067b82 */ /* 0x000e220000000a00 */
[----:B------:R-:W-:-:S13]  /*0430*/  ISETP.GE.U32.AND P0, PT, R14, 0x300, PT ;  /* 0x000003000e00780c */ /* 0x000fda0003f06070 */
[----:B------:R-:W-:Y:S05]  /*0440*/  @!P0 BRA `(.L_x_1106) ;  /* 0x0000000400508947 */ /* 0x000fea0003800000 */
.L_x_1120:
        /* <DEDUP_REMOVED lines=23> */
.L_x_1113:
[----:B------:R-:W-:Y:S05]  /*05c0*/  BSYNC.RECONVERGENT B2 ;  /* 0x0000000000027941 */ /* 0x000fea0003800200 */
.L_x_1112:
        /* <DEDUP_REMOVED lines=18> */
.L_x_1115:
[----:B------:R-:W-:Y:S05]  /*06f0*/  BSYNC.RECONVERGENT B2 ;  /* 0x0000000000027941 */ /* 0x000fea0003800200 */
.L_x_1114:
        /* <DEDUP_REMOVED lines=18> */
.L_x_1117:
[----:B------:R-:W-:Y:S05]  /*0820*/  BSYNC.RECONVERGENT B2 ;  /* 0x0000000000027941 */ /* 0x000fea0003800200 */
.L_x_1116:
        /* <DEDUP_REMOVED lines=18> */
.L_x_1119:
[----:B------:R-:W-:Y:S05]  /*0950*/  BSYNC.RECONVERGENT B2 ;  /* 0x0000000000027941 */ /* 0x000fea0003800200 */
.L_x_1118:
[----:B------:R-:W-:-:S05]  /*0960*/  VIADD R4, R4, 0x400 ;  /* 0x0000040004047836 */ /* 0x000fca0000000000 */
[----:B------:R-:W-:-:S13]  /*0970*/  ISETP.GE.AND P0, PT, R4, UR5, PT ;  /* 0x0000000504007c0c */ /* 0x000fda000bf06270 */
[----:B------:R-:W-:Y:S05]  /*0980*/  @!P0 BRA `(.L_x_1120) ;  /* 0xfffffff800b08947 */ /* 0x000fea000383ffff */
.L_x_1106:
[----:B------:R-:W-:Y:S05]  /*0990*/  BSYNC.RECONVERGENT B1 ;  /* 0x0000000000017941 */ /* 0x000fea0003800200 */
.L_x_1105:
        /* <DEDUP_REMOVED lines=25> */
.L_x_1123:
[----:B------:R-:W-:Y:S05]  /*0b30*/  BSYNC.RECONVERGENT B1 ;  /* 0x0000000000017941 */ /* 0x000fea0003800200 */
.L_x_1122:
        /* <DEDUP_REMOVED lines=21> */
.L_x_1125:
[----:B------:R-:W-:Y:S05]  /*0c90*/  BSYNC.RECONVERGENT B1 ;  /* 0x0000000000017941 */ /* 0x000fea0003800200 */
.L_x_1124:
        /* <DEDUP_REMOVED lines=21> */
.L_x_1127:
[----:B------:R-:W-:Y:S05]  /*0df0*/  BSYNC.RECONVERGENT B1 ;  /* 0x0000000000017941 */ /* 0x000fea0003800200 */
.L_x_1126:
        /* <DEDUP_REMOVED lines=21> */
.L_x_1129:
[----:B------:R-:W-:Y:S05]  /*0f50*/  BSYNC.RECONVERGENT B1 ;  /* 0x0000000000017941 */ /* 0x000fea0003800200 */
.L_x_1128:
        /* <DEDUP_REMOVED lines=22> */
.L_x_1131:
[----:B------:R-:W-:Y:S05]  /*10c0*/  BSYNC.RECONVERGENT B1 ;  /* 0x0000000000017941 */ /* 0x000fea0003800200 */
.L_x_1130:
        /* <DEDUP_REMOVED lines=12> */
.L_x_1133:
[----:B------:R-:W-:Y:S05]  /*1190*/  BSYNC.RECONVERGENT B1 ;  /* 0x0000000000017941 */ /* 0x000fea0003800200 */
.L_x_1132:
        /* <DEDUP_REMOVED lines=31> */
.L_x_1136:
[----:B------:R-:W-:Y:S05]  /*1390*/  BSYNC.RECONVERGENT B1 ;  /* 0x0000000000017941 */ /* 0x000fea0003800200 */
.L_x_1135:
        /* <DEDUP_REMOVED lines=18> */
.L_x_1138:
[----:B------:R-:W-:Y:S05]  /*14c0*/  BSYNC.RECONVERGENT B1 ;  /* 0x0000000000017941 */ /* 0x000fea0003800200 */
.L_x_1137:
        /* <DEDUP_REMOVED lines=18> */
.L_x_1140:
[----:B------:R-:W-:Y:S05]  /*15f0*/  BSYNC.RECONVERGENT B1 ;  /* 0x0000000000017941 */ /* 0x000fea0003800200 */
.L_x_1139:
        /* <DEDUP_REMOVED lines=18> */
.L_x_1142:
[----:B------:R-:W-:Y:S05]  /*1720*/  BSYNC.RECONVERGENT B1 ;  /* 0x0000000000017941 */ /* 0x000fea0003800200 */
.L_x_1141:
        /* <DEDUP_REMOVED lines=18> */
.L_x_1144:
[----:B------:R-:W-:Y:S05]  /*1850*/  BSYNC.RECONVERGENT B1 ;  /* 0x0000000000017941 */ /* 0x000fea0003800200 */
.L_x_1143:
        /* <DEDUP_REMOVED lines=18> */
.L_x_1146:
[----:B------:R-:W-:Y:S05]  /*1980*/  BSYNC.RECONVERGENT B1 ;  /* 0x0000000000017941 */ /* 0x000fea0003800200 */
.L_x_1145:
        /* <DEDUP_REMOVED lines=19> */
.L_x_1121:
        /* <DEDUP_REMOVED lines=28> */
.L_x_1148:
[----:B------:R-:W-:Y:S05]  /*1c80*/  BSYNC.RECONVERGENT B1 ;  /* 0x0000000000017941 */ /* 0x000fea0003800200 */
.L_x_1147:
        /* <DEDUP_REMOVED lines=22> */
.L_x_1150:
[----:B------:R-:W-:Y:S05]  /*1df0*/  BSYNC.RECONVERGENT B1 ;  /* 0x0000000000017941 */ /* 0x000fea0003800200 */
.L_x_1149:
        /* <DEDUP_REMOVED lines=22> */
.L_x_1152:
[----:B------:R-:W-:Y:S05]  /*1f60*/  BSYNC.RECONVERGENT B1 ;  /* 0x0000000000017941 */ /* 0x000fea0003800200 */
.L_x_1151:
        /* <DEDUP_REMOVED lines=22> */
.L_x_1154:
[----:B------:R-:W-:Y:S05]  /*20d0*/  BSYNC.RECONVERGENT B1 ;  /* 0x0000000000017941 */ /* 0x000fea0003800200 */
.L_x_1153:
        /* <DEDUP_REMOVED lines=23> */
.L_x_1156:
[----:B------:R-:W-:Y:S05]  /*2250*/  BSYNC.RECONVERGENT B1 ;  /* 0x0000000000017941 */ /* 0x000fea0003800200 */
.L_x_1155:
        /* <DEDUP_REMOVED lines=12> */
.L_x_1158:
[----:B------:R-:W-:Y:S05]  /*2320*/  BSYNC.RECONVERGENT B1 ;  /* 0x0000000000017941 */ /* 0x000fea0003800200 */
.L_x_1157:
        /* <DEDUP_REMOVED lines=30> */
.L_x_1160:
[----:B------:R-:W-:Y:S05]  /*2510*/  BSYNC.RECONVERGENT B1 ;  /* 0x0000000000017941 */ /* 0x000fea0003800200 */
.L_x_1159:
        /* <DEDUP_REMOVED lines=27> */
.L_x_1162:
[----:B------:R-:W-:Y:S05]  /*26d0*/  BSYNC.RECONVERGENT B1 ;  /* 0x0000000000017941 */ /* 0x000fea0003800200 */
.L_x_1161:
        /* <DEDUP_REMOVED lines=27> */
.L_x_1164:
[----:B------:R-:W-:Y:S05]  /*2890*/  BSYNC.RECONVERGENT B1 ;  /* 0x0000000000017941 */ /* 0x000fea0003800200 */
.L_x_1163:
        /* <DEDUP_REMOVED lines=27> */
.L_x_1166:
[----:B------:R-:W-:Y:S05]  /*2a50*/  BSYNC.RECONVERGENT B1 ;  /* 0x0000000000017941 */ /* 0x000fea0003800200 */
.L_x_1165:
        /* <DEDUP_REMOVED lines=27> */
.L_x_1168:
[----:B------:R-:W-:Y:S05]  /*2c10*/  BSYNC.RECONVERGENT B1 ;  /* 0x0000000000017941 */ /* 0x000fea0003800200 */
.L_x_1167:
        /* <DEDUP_REMOVED lines=27> */
.L_x_1170:
[----:B------:R-:W-:Y:S05]  /*2dd0*/  BSYNC.RECONVERGENT B1 ;  /* 0x0000000000017941 */ /* 0x000fea0003800200 */
.L_x_1169:
        /* <DEDUP_REMOVED lines=28> */
.L_x_1102:
        /* <DEDUP_REMOVED lines=22> */
[-C--:B------:R-:W-:Y:S02]  /*3100*/  @P2 ISETP.LT.U32.AND P1, PT, R14, R8.reuse, PT ;  /* 0x000000080e00220c */ /* 0x080fe40003f21070 */
[CC--:B------:R-:W-:Y:S02]  /*3110*/  @P2 ISETP.GE.AND.EX P0, PT, R15.reuse, R9.reuse, PT, P0 ;  /* 0x000000090f00220c */ /* 0x0c0fe40003f06300 */
[----:B------:R-:W-:Y:S02]  /*3120*/  @P2 ISETP.LT.AND.EX P1, PT, R15, R9, PT, P1 ;  /* 0x000000090f00220c */ /* 0x000fe40003f21310 */
[----:B------:R-:W-:Y:S02]  /*3130*/  @P2 FSEL R19, R18, R11, !P0 ;  /* 0x0000000b12132208 */ /* 0x000fe40004000000 */
[----:B------:R-:W-:-:S02]  /*3140*/  @P2 SEL R11, R14, R8, P1 ;  /* 0x000000080e0b2207 */ /* 0x000fc40000800000 */
[----:B------:R-:W-:-:S03]  /*3150*/  @P2 SEL R14, R15, R9, P1 ;  /* 0x000000090f0e2207 */ /* 0x000fc60000800000 */
[----:B------:R-:W-:Y:S02]  /*3160*/  @P2 IMAD.MOV.U32 R8, RZ, RZ, R11 ;  /* 0x000000ffff082224 */ /* 0x000fe400078e000b */
[----:B------:R-:W-:-:S07]  /*3170*/  @P2 IMAD.MOV.U32 R9, RZ, RZ, R14 ;  /* 0x000000ffff092224 */ /* 0x000fce00078e000e */
.L_x_1172:
[----:B------:R-:W-:Y:S05]  /*3180*/  BSYNC.RECONVERGENT B1 ;  /* 0x0000000000017941 */ /* 0x000fea0003800200 */
.L_x_1171:
        /* <DEDUP_REMOVED lines=17> */
.L_x_1174:
[----:B------:R-:W-:Y:S05]  /*32a0*/  BSYNC.RECONVERGENT B1 ;  /* 0x0000000000017941 */ /* 0x000fea0003800200 */
.L_x_1173:
        /* <DEDUP_REMOVED lines=17> */
.L_x_1176:
[----:B------:R-:W-:Y:S05]  /*33c0*/  BSYNC.RECONVERGENT B1 ;  /* 0x0000000000017941 */ /* 0x000fea0003800200 */
.L_x_1175:
        /* <DEDUP_REMOVED lines=17> */
.L_x_1178:
[----:B------:R-:W-:Y:S05]  /*34e0*/  BSYNC.RECONVERGENT B1 ;  /* 0x0000000000017941 */ /* 0x000fea0003800200 */
.L_x_1177:
[----:B------:R-:W-:Y:S01]  /*34f0*/  UISETP.GE.U32.AND UP0, UPT, UR4, 0xa00, UPT ;  /* 0x00000a000400788c */ /* 0x000fe2000bf06070 */
[----:B------:R-:W-:-:S08]  /*3500*/  IMAD.MOV.U32 R5, RZ, RZ, 0x500 ;  /* 0x00000500ff057424 */ /* 0x000fd000078e00ff */
[----:B------:R-:W-:Y:S05]  /*3510*/  BRA.U !UP0, `(.L_x_1179) ;  /* 0x0000000508b47547 */ /* 0x000fea000b800000 */
[----:B------:R-:W0:Y:S01]  /*3520*/  LDC.64 R6, c[0x0][0x380] ;  /* 0x0000e000ff067b82 */ /* 0x000e220000000a00 */
[----:B------:R-:W-:Y:S01]  /*3530*/  IMAD.MOV.U32 R5, RZ, RZ, 0x500 ;  /* 0x00000500ff057424 */ /* 0x000fe200078e00ff */
[----:B------:R-:W1:Y:S06]  /*3540*/  LDCU UR4, c[0x0][0x390] ;  /* 0x00007200ff0477ac */ /* 0x000e6c0008000800 */
.L_x_1190:
[----:B------:R-:W-:-:S04]  /*3550*/  IMAD.IADD R17, R0, 0x1, R5 ;  /* 0x0000000100117824 */ /* 0x000fc800078e0205 */
[----:B0-----:R-:W-:-:S05]  /*3560*/  IMAD.WIDE.U32 R16, R17, 0x10, R6 ;  /* 0x0000001011107825 */ /* 0x001fca00078e0006 */
        /* <DEDUP_REMOVED lines=27> */
.L_x_1181:
[----:B-1----:R-:W-:Y:S05]  /*3720*/  BSYNC.RECONVERGENT B1 ;  /* 0x0000000000017941 */ /* 0x002fea0003800200 */
.L_x_1180:
        /* <DEDUP_REMOVED lines=17> */
.L_x_1183:
[----:B------:R-:W-:Y:S05]  /*3840*/  BSYNC.RECONVERGENT B1 ;  /* 0x0000000000017941 */ /* 0x000fea0003800200 */
.L_x_1182:
        /* <DEDUP_REMOVED lines=17> */
.L_x_1185:
[----:B------:R-:W-:Y:S05]  /*3960*/  BSYNC.RECONVERGENT B1 ;  /* 0x0000000000017941 */ /* 0x000fea0003800200 */
.L_x_1184:
        /* <DEDUP_REMOVED lines=17> */
.L_x_1187:
[----:B------:R-:W-:Y:S05]  /*3a80*/  BSYNC.RECONVERGENT B1 ;  /* 0x0000000000017941 */ /* 0x000fea0003800200 */
.L_x_1186:
        /* <DEDUP_REMOVED lines=17> */
.L_x_1189:
[----:B------:R-:W-:Y:S05]  /*3ba0*/  BSYNC.RECONVERGENT B1 ;  /* 0x0000000000017941 */ /* 0x000fea0003800200 */
.L_x_1188:
[C---:B------:R-:W-:Y:S02]  /*3bb0*/  VIADD R8, R5.reuse, 0xa00 ;  /* 0x00000a0005087836 */ /* 0x040fe40000000000 */
[----:B------:R-:W-:-:S03]  /*3bc0*/  VIADD R5, R5, 0x500 ;  /* 0x0000050005057836 */ /* 0x000fc60000000000 */
[----:B------:R-:W-:-:S13]  /*3bd0*/  ISETP.GT.AND P0, PT, R8, UR4, PT ;  /* 0x0000000408007c0c */ /* 0x000fda000bf04270 */
[----:B------:R-:W-:Y:S05]  /*3be0*/  @!P0 BRA `(.L_x_1190) ;  /* 0xfffffff800588947 */ /* 0x000fea000383ffff */
.L_x_1179:
        /* <DEDUP_REMOVED lines=19> */
.L_x_1197:
[----:B0-----:R-:W-:-:S05]  /*3d20*/  IMAD.WIDE.U32 R8, R13, 0x10, R6 ;  /* 0x000000100d087825 */ /* 0x001fca00078e0006 */
[----:B------:R-:W2:Y:S01]  /*3d30*/  LDG.E.CONSTANT R19, desc[UR6][R8.64] ;  /* 0x0000000608137981 */ /* 0x000ea2000c1e9900 */
[----:B------:R-:W-:Y:S01]  /*3d40*/  VIADD R12, R12, 0x1 ;  /* 0x000000010c0c7836 */ /* 0x000fe20000000000 */
[----:B------:R-:W-:Y:S04]  /*3d50*/  BSSY.RECONVERGENT B3, `(.L_x_1195) ;  /* 0x0000013000037945 */ /* 0x000fe80003800200 */
        /* <DEDUP_REMOVED lines=18> */
.L_x_1196:
[----:B------:R-:W-:Y:S05]  /*3e80*/  BSYNC.RECONVERGENT B3 ;  /* 0x0000000000037941 */ /* 0x000fea0003800200 */
.L_x_1195:
[----:B------:R-:W-:Y:S02]  /*3e90*/  VIADD R10, R10, 0x100 ;  /* 0x000001000a0a7836 */ /* 0x000fe40000000000 */
[----:B------:R-:W-:Y:S01]  /*3ea0*/  VIADD R13, R13, 0x100 ;  /* 0x000001000d0d7836 */ /* 0x000fe20000000000 */
[----:B------:R-:W-:Y:S06]  /*3eb0*/  @P2 BRA `(.L_x_1197) ;  /* 0xfffffffc00982947 */ /* 0x000fec000383ffff */
.L_x_1194:
[----:B------:R-:W-:Y:S05]  /*3ec0*/  BSYNC.RECONVERGENT B2 ;  /* 0x0000000000027941 */ /* 0x000fea0003800200 */
.L_x_1193:
        /* <DEDUP_REMOVED lines=11> */
.L_x_1206:
[----:B-1----:R-:W-:Y:S01]  /*3f80*/  IMAD.WIDE.U32 R14, R13, 0x10, R6 ;  /* 0x000000100d0e7825 */ /* 0x002fe200078e0006 */
[----:B------:R0:W5:Y:S04]  /*3f90*/  LDG.E.CONSTANT R25, desc[UR6][R8.64+-0x2008] ;  /* 0xffdff80608197981 */ /* 0x000168000c1e9900 */
[----:B------:R-:W2:Y:S04]  /*3fa0*/  LDG.E.CONSTANT R21, desc[UR6][R14.64] ;  /* 0x000000060e157981 */ /* 0x000ea8000c1e9900 */
        /* <DEDUP_REMOVED lines=20> */
.L_x_1199:
[----:B------:R-:W-:Y:S05]  /*40f0*/  BSYNC.RECONVERGENT B2 ;  /* 0x0000000000027941 */ /* 0x000fea0003800200 */
.L_x_1198:
        /* <DEDUP_REMOVED lines=18> */
.L_x_1201:
[----:B------:R-:W-:Y:S05]  /*4220*/  BSYNC.RECONVERGENT B2 ;  /* 0x0000000000027941 */ /* 0x000fea0003800200 */
.L_x_1200:
        /* <DEDUP_REMOVED lines=18> */
.L_x_1203:
[----:B------:R-:W-:Y:S05]  /*4350*/  BSYNC.RECONVERGENT B2 ;  /* 0x0000000000027941 */ /* 0x000fea0003800200 */
.L_x_1202:
        /* <DEDUP_REMOVED lines=18> */
.L_x_1205:
[----:B------:R-:W-:Y:S05]  /*4480*/  BSYNC.RECONVERGENT B2 ;  /* 0x0000000000027941 */ /* 0x000fea0003800200 */
.L_x_1204:
[----:B------:R-:W-:Y:S01]  /*4490*/  VIADD R10, R10, 0x400 ;  /* 0x000004000a0a7836 */ /* 0x000fe20000000000 */
[----:B------:R-:W-:Y:S01]  /*44a0*/  IADD3 R8, P1, PT, R8, 0x4000, RZ ;  /* 0x0000400008087810 */ /* 0x000fe20007f3e0ff */
[----:B------:R-:W-:-:S03]  /*44b0*/  VIADD R13, R13, 0x400 ;  /* 0x000004000d0d7836 */ /* 0x000fc60000000000 */
[----:B------:R-:W-:Y:S01]  /*44c0*/  ISETP.GE.AND P0, PT, R10, R11, PT ;  /* 0x0000000b0a00720c */ /* 0x000fe20003f06270 */
[----:B------:R-:W-:-:S12]  /*44d0*/  IMAD.X R9, RZ, RZ, R9, P1 ;  /* 0x000000ffff097224 */ /* 0x000fd800008e0609 */
[----:B------:R-:W-:Y:S05]  /*44e0*/  @!P0 BRA `(.L_x_1206) ;  /* 0xfffffff800a48947 */ /* 0x000fea000383ffff */
.L_x_1192:
[----:B------:R-:W-:Y:S05]  /*44f0*/  BSYNC.RECONVERGENT B1 ;  /* 0x0000000000017941 */ /* 0x000fea0003800200 */
.L_x_1191:
        /* <DEDUP_REMOVED lines=22> */
.L_x_1208:
[----:B------:R-:W-:Y:S05]  /*4660*/  BSYNC.RECONVERGENT B1 ;  /* 0x0000000000017941 */ /* 0x000fea0003800200 */
.L_x_1207:
        /* <DEDUP_REMOVED lines=21> */
.L_x_1210:
[----:B------:R-:W-:Y:S05]  /*47c0*/  BSYNC.RECONVERGENT B1 ;  /* 0x0000000000017941 */ /* 0x000fea0003800200 */
.L_x_1209:
        /* <DEDUP_REMOVED lines=21> */
.L_x_1212:
[----:B------:R-:W-:Y:S05]  /*4920*/  BSYNC.RECONVERGENT B1 ;  /* 0x0000000000017941 */ /* 0x000fea0003800200 */
.L_x_1211:
        /* <DEDUP_REMOVED lines=21> */
.L_x_1214:
[----:B------:R-:W-:Y:S05]  /*4a80*/  BSYNC.RECONVERGENT B1 ;  /* 0x0000000000017941 */ /* 0x000fea0003800200 */
.L_x_1213:
        /* <DEDUP_REMOVED lines=22> */
.L_x_1216:
[----:B------:R-:W-:Y:S05]  /*4bf0*/  BSYNC.RECONVERGENT B1 ;  /* 0x0000000000017941 */ /* 0x000fea0003800200 */
.L_x_1215:
        /* <DEDUP_REMOVED lines=12> */
.L_x_1218:
[----:B------:R-:W-:Y:S05]  /*4cc0*/  BSYNC.RECONVERGENT B1 ;  /* 0x0000000000017941 */ /* 0x000fea0003800200 */
.L_x_1217:
        /* <DEDUP_REMOVED lines=31> */
.L_x_1220:
[----:B------:R-:W-:Y:S05]  /*4ec0*/  BSYNC.RECONVERGENT B1 ;  /* 0x0000000000017941 */ /* 0x000fea0003800200 */
.L_x_1219:
        /* <DEDUP_REMOVED lines=18> */
.L_x_1222:
[----:B------:R-:W-:Y:S05]  /*4ff0*/  BSYNC.RECONVERGENT B1 ;  /* 0x0000000000017941 */ /* 0x000fea0003800200 */
.L_x_1221:
        /* <DEDUP_REMOVED lines=18> */
.L_x_1224:
[----:B------:R-:W-:Y:S05]  /*5120*/  BSYNC.RECONVERGENT B1 ;  /* 0x0000000000017941 */ /* 0x000fea0003800200 */
.L_x_1223:
        /* <DEDUP_REMOVED lines=18> */
.L_x_1226:
[----:B------:R-:W-:Y:S05]  /*5250*/  BSYNC.RECONVERGENT B1 ;  /* 0x0000000000017941 */ /* 0x000fea0003800200 */
.L_x_1225:
        /* <DEDUP_REMOVED lines=18> */
.L_x_1228:
[----:B------:R-:W-:Y:S05]  /*5380*/  BSYNC.RECONVERGENT B1 ;  /* 0x0000000000017941 */ /* 0x000fea0003800200 */
.L_x_1227:
        /* <DEDUP_REMOVED lines=18> */
.L_x_1230:
[----:B------:R-:W-:Y:S05]  /*54b0*/  BSYNC.RECONVERGENT B1 ;  /* 0x0000000000017941 */ /* 0x000fea0003800200 */
.L_x_1229:
        /* <DEDUP_REMOVED lines=17> */
.L_x_1134:
[----:B------:R-:W-:Y:S05]  /*55d0*/  BSYNC.RECONVERGENT B0 ;  /* 0x0000000000007941 */ /* 0x000fea0003800200 */
.L_x_1101:
[----:B------:R-:W-:Y:S05]  /*55e0*/  @P1 EXIT ;  /* 0x000000000000194d */ /* 0x000fea0003800000 */
[----:B0-----:R-:W0:Y:S01]  /*55f0*/  LDC.64 R6, c[0x0][0x388] ;  /* 0x0000e200ff067b82 */ /* 0x001e220000000a00 */
[----:B------:R-:W-:Y:S02]  /*5600*/  IMAD.MOV.U32 R5, RZ, RZ, R4 ;  /* 0x000000ffff057224 */ /* 0x000fe400078e0004 */
[----:B------:R-:W-:-:S05]  /*5610*/  IMAD.MOV.U32 R4, RZ, RZ, R3 ;  /* 0x000000ffff047224 */ /* 0x000fca00078e0003 */
[----:B0-----:R-:W-:Y:S04]  /*5620*/  STG.E.64 desc[UR6][R6.64+0x8], R4 ;  /* 0x0000080406007986 */ /* 0x001fe8000c101b06 */
[----:B------:R-:W-:Y:S01]  /*5630*/  STG.E desc[UR6][R6.64], R2 ;  /* 0x0000000206007986 */ /* 0x000fe2000c101906 */
[----:B------:R-:W-:Y:S05]  /*5640*/  EXIT ;  /* 0x000000000000794d */ /* 0x000fea0003800000 */
.L_x_1231:
        /* <DEDUP_REMOVED lines=11> */
.L_x_1547:


//--------------------- .text._ZN6thrust24THRUST_300001_SM_1000_NS8cuda_cub4core6detail13_kernel_agentINS1_8__reduce10DrainAgentIiEEJN3cub18CUB_300001_SM_10009GridQueueIjEEiEEEvDpT0_ --------------------------
	.section	.text._ZN6thrust24THRUST_300001_SM_1000_NS8cuda_cub4core6detail13_kernel_agentINS1_8__reduce10DrainAgentIiEEJN3cub18CUB_300001_SM_10009GridQueueIjEEiEEEvDpT0_,"ax",@progbits
	.align	128
        .global         _ZN6thrust24THRUST_300001_SM_1000_NS8cuda_cub4core6detail13_kernel_agentINS1_8__reduce10DrainAgentIiEEJN3cub18CUB_300001_SM_10009GridQueueIjEEiEEEvDpT0_
        .type           _ZN6thrust24THRUST_300001_SM_1000_NS8cuda_cub4core6detail13_kernel_agentINS1_8__reduce10DrainAgentIiEEJN3cub18CUB_300001_SM_10009GridQueueIjEEiEEEvDpT0_,@function
        .size           _ZN6thrust24THRUST_300001_SM_1000_NS8cuda_cub4core6detail13_kernel_agentINS1_8__reduce10DrainAgentIiEEJN3cub18CUB_300001_SM_10009GridQueueIjEEiEEEvDpT0_,(.L_x_1548 - _ZN6thrust24THRUST_300001_SM_1000_NS8cuda_cub4core6detail13_kernel_agentINS1_8__reduce10DrainAgentIiEEJN3cub18CUB_300001_SM_10009GridQueueIjEEiEEEvDpT0_)
        .other          _ZN6thrust24THRUST_300001_SM_1000_NS8cuda_cub4core6detail13_kernel_agentINS1_8__reduce10DrainAgentIiEEJN3cub18CUB_300001_SM_10009GridQueueIjEEiEEEvDpT0_,@"STO_CUDA_ENTRY STV_DEFAULT"
_ZN6thrust24THRUST_300001_SM_1000_NS8cuda_cub4core6detail13_kernel_agentINS1_8__reduce10DrainAgentIiEEJN3cub18CUB_300001_SM_10009GridQueueIjEEiEEEvDpT0_:
.text._ZN6thrust24THRUST_300001_SM_1000_NS8cuda_cub4core6detail13_kernel_agentINS1_8__reduce10DrainAgentIiEEJN3cub18CUB_300001_SM_10009GridQueueIjEEiEEEvDpT0_:
[----:B------:R-:W-:Y:S08]  /*0000*/  LDC R1, c[0x0][0x37c] ;  /* 0x0000df00ff017b82 */ /* 0x000ff00000000800 */
[----:B------:R-:W0:Y:S01]  /*0010*/  LDC.64 R2, c[0x0][0x380] ;  /* 0x0000e000ff027b82 */ /* 0x000e220000000a00 */
[----:B------:R-:W0:Y:S07]  /*0020*/  LDCU.64 UR4, c[0x0][0x358] ;  /* 0x00006b00ff0477ac */ /* 0x000e2e0008000a00 */
[----:B------:R-:W1:Y:S01]  /*0030*/  LDC R5, c[0x0][0x388] ;  /* 0x0000e200ff057b82 */ /* 0x000e620000000800 */
[----:B0-----:R-:W-:Y:S04]  /*0040*/  STG.E desc[UR4][R2.64+0x4], RZ ;  /* 0x000004ff02007986 */ /* 0x001fe8000c101904 */
[----:B-1----:R-:W-:Y:S01]  /*0050*/  STG.E desc[UR4][R2.64], R5 ;  /* 0x0000000502007986 */ /* 0x002fe2000c101904 */
[----:B------:R-:W-:Y:S05]  /*0060*/  EXIT ;  /* 0x000000000000794d */ /* 0x000fea0003800000 */
.L_x_1232:
        /* <DEDUP_REMOVED lines=9> */
.L_x_1548:


//--------------------- .text._ZN6thrust24THRUST_300001_SM_1000_NS8cuda_cub4core6detail13_kernel_agentINS1_8__reduce11ReduceAgentINS0_12zip_iteratorIN4cuda3std3__45tupleIJNS0_10device_ptrIfEENS0_17counting_iteratorIlNS0_11use_defaultESF_SF_EEEEEEEPNSB_IJflEEESJ_iNS1_9__extrema9arg_min_fIflNSA_4lessIfEEEEEEJSI_SK_iN3cub18CUB_300001_SM_100013GridEvenShareIiEENSS_9GridQueueIjEESP_EEEvDpT0_ --------------------------
	.section	.text._ZN6thrust24THRUST_300001_SM_1000_NS8cuda_cub4core6detail13_kernel_agentINS1_8__reduce11ReduceAgentINS0_12zip_iteratorIN4cuda3std3__45tupleIJNS0_10device_ptrIfEENS0_17counting_iteratorIlNS0_11use_defaultESF_SF_EEEEEEEPNSB_IJflEEESJ_iNS1_9__extrema9arg_min_fIflNSA_4lessIfEEEEEEJSI_SK_iN3cub18CUB_300001_SM_100013GridEvenShareIiEENSS_9GridQueueIjEESP_EEEvDpT0_,"ax",@progbits
	.align	128
        .global         _ZN6thrust24THRUST_300001_SM_1000_NS8cuda_cub4core6detail13_kernel_agentINS1_8__reduce11ReduceAgentINS0_12zip_iteratorIN4cuda3std3__45tupleIJNS0_10device_ptrIfEENS0_17counting_iteratorIlNS0_11use_defaultESF_SF_EEEEEEEPNSB_IJflEEESJ_iNS1_9__extrema9arg_min_fIflNSA_4lessIfEEEEEEJSI_SK_iN3cub18CUB_300001_SM_100013GridEvenShareIiEENSS_9GridQueueIjEESP_EEEvDpT0_
        .type           _ZN6thrust24THRUST_300001_SM_1000_NS8cuda_cub4core6detail13_kernel_agentINS1_8__reduce11ReduceAgentINS0_12zip_iteratorIN4cuda3std3__45tupleIJNS0_10device_ptrIfEENS0_17counting_iteratorIlNS0_11use_defaultESF_SF_EEEEEEEPNSB_IJflEEESJ_iNS1_9__extrema9arg_min_fIflNSA_4lessIfEEEEEEJSI_SK_iN3cub18CUB_300001_SM_100013GridEvenShareIiEENSS_9GridQueueIjEESP_EEEvDpT0_,@function
        .size           _ZN6thrust24THRUST_300001_SM_1000_NS8cuda_cub4core6detail13_kernel_agentINS1_8__reduce11ReduceAgentINS0_12zip_iteratorIN4cuda3std3__45tupleIJNS0_10device_ptrIfEENS0_17counting_iteratorIlNS0_11use_defaultESF_SF_EEEEEEEPNSB_IJflEEESJ_iNS1_9__extrema9arg_min_fIflNSA_4lessIfEEEEEEJSI_SK_iN3cub18CUB_300001_SM_100013GridEvenShareIiEENSS_9GridQueueIjEESP_EEEvDpT0_,(.L_x_1549 - _ZN6thrust24THRUST_300001_SM_1000_NS8cuda_cub4core6detail13_kernel_agentINS1_8__reduce11ReduceAgentINS0_12zip_iteratorIN4cuda3std3__45tupleIJNS0_10device_ptrIfEENS0_17counting_iteratorIlNS0_11use_defaultESF_SF_EEEEEEEPNSB_IJflEEESJ_iNS1_9__extrema9arg_min_fIflNSA_4lessIfEEEEEEJSI_SK_iN3cub18CUB_300001_SM_100013GridEvenShareIiEENSS_9GridQueueIjEESP_EEEvDpT0_)
        .other          _ZN6thrust24THRUST_300001_SM_1000_NS8cuda_cub4core6detail13_kernel_agentINS1_8__reduce11ReduceAgentINS0_12zip_iteratorIN4cuda3std3__45tupleIJNS0_10device_ptrIfEENS0_17counting_iteratorIlNS0_11use_defaultESF_SF_EEEEEEEPNSB_IJflEEESJ_iNS1_9__extrema9arg_min_fIflNSA_4lessIfEEEEEEJSI_SK_iN3cub18CUB_300001_SM_100013GridEvenShareIiEENSS_9GridQueueIjEESP_EEEvDpT0_,@"STO_CUDA_ENTRY STV_DEFAULT"
_ZN6thrust24THRUST_300001_SM_1000_NS8cuda_cub4core6detail13_kernel_agentINS1_8__reduce11ReduceAgentINS0_12zip_iteratorIN4cuda3std3__45tupleIJNS0_10device_ptrIfEENS0_17counting_iteratorIlNS0_11use_defaultESF_SF_EEEEEEEPNSB_IJflEEESJ_iNS1_9__extrema9arg_min_fIflNSA_4lessIfEEEEEEJSI_SK_iN3cub18CUB_300001_SM_100013GridEvenShareIiEENSS_9GridQueueIjEESP_EEEvDpT0_:
.text._ZN6thrust24THRUST_300001_SM_1000_NS8cuda_cub4core6detail13_kernel_agentINS1_8__reduce11ReduceAgentINS0_12zip_iteratorIN4cuda3std3__45tupleIJNS0_10device_ptrIfEENS0_17counting_iteratorIlNS0_11use_defaultESF_SF_EEEEEEEPNSB_IJflEEESJ_iNS1_9__extrema9arg_min_fIflNSA_4lessIfEEEEEEJSI_SK_iN3cub18CUB_300001_SM_100013GridEvenShareIiEENSS_9GridQueueIjEESP_EEEvDpT0_:
        /* <DEDUP_REMOVED lines=30> */
.L_x_1236:
[----:B------:R-:W-:Y:S05]  /*01e0*/  BSYNC.RECONVERGENT B1 ;  /* 0x0000000000017941 */ /* 0x000fea0003800200 */
.L_x_1235:
        /* <DEDUP_REMOVED lines=9> */
[----:B------:R-:W0:Y:S01]  /*0280*/  LDC.64 R4, c[0x0][0x380] ;  /* 0x0000e000ff047b82 */ /* 0x000e220000000a00 */
[----:B------:R-:W-:Y:S01]  /*0290*/  LEA.HI R10, R16, 0x1, RZ, 0x18 ;  /* 0x00000001100a7811 */ /* 0x000fe200078fc0ff */
[----:B------:R-:W-:-:S03]  /*02a0*/  IMAD.IADD R15, R11, 0x1, R8 ;  /* 0x000000010b0f7824 */ /* 0x000fc600078e0208 */
[----:B------:R-:W-:-:S05]  /*02b0*/  LOP3.LUT R10, R10, 0x3, RZ, 0xc0, !PT ;  /* 0x000000030a0a7812 */ /* 0x000fca00078ec0ff */
[----:B------:R-:W-:-:S07]  /*02c0*/  IMAD.MOV R10, RZ, RZ, -R10 ;  /* 0x000000ffff0a7224 */ /* 0x000fce00078e0a0a */
.L_x_1243:
[----:B0-----:R-:W-:-:S05]  /*02d0*/  IMAD.WIDE R12, R15, 0x4, R4 ;  /* 0x000000040f0c7825 */ /* 0x001fca00078e0204 */
[----:B------:R-:W2:Y:S01]  /*02e0*/  LDG.E R20, desc[UR10][R12.64] ;  /* 0x0000000a0c147981 */ /* 0x000ea2000c1e1900 */
[----:B------:R-:W-:Y:S01]  /*02f0*/  VIADD R10, R10, 0x1 ;  /* 0x000000010a0a7836 */ /* 0x000fe20000000000 */
[C---:B------:R-:W-:Y:S01]  /*0300*/  IADD3 R18, P1, PT, R15.reuse, UR6, RZ ;  /* 0x000000060f127c10 */ /* 0x040fe2000ff3e0ff */
[----:B------:R-:W-:Y:S03]  /*0310*/  BSSY.RECONVERGENT B3, `(.L_x_1241) ;  /* 0x0000013000037945 */ /* 0x000fe60003800200 */
[----:B------:R-:W-:Y:S02]  /*0320*/  ISETP.NE.AND P2, PT, R10, RZ, PT ;  /* 0x000000ff0a00720c */ /* 0x000fe40003f45270 */
[----:B------:R-:W-:Y:S02]  /*0330*/  LEA.HI.X.SX32 R17, R15, UR7, 0x1, P1 ;  /* 0x000000070f117c11 */ /* 0x000fe400088f0eff */
        /* <DEDUP_REMOVED lines=10> */
[C---:B------:R-:W-:Y:S02]  /*03e0*/  @P3 ISETP.LT.U32.AND P1, PT, R13.reuse, R18, PT ;  /* 0x000000120d00320c */ /* 0x040fe40003f21070 */
[CC--:B------:R-:W-:Y:S02]  /*03f0*/  @P3 ISETP.GE.AND.EX P0, PT, R14.reuse, R17.reuse, PT, P0 ;  /* 0x000000110e00320c */ /* 0x0c0fe40003f06300 */
[----:B------:R-:W-:Y:S02]  /*0400*/  @P3 ISETP.LT.AND.EX P1, PT, R14, R17, PT, P1 ;  /* 0x000000110e00320c */ /* 0x000fe40003f21310 */
[----:B------:R-:W-:Y:S02]  /*0410*/  @P3 FSEL R7, R12, R20, !P0 ;  /* 0x000000140c073208 */ /* 0x000fe40004000000 */
[----:B------:R-:W-:-:S02]  /*0420*/  @P3 SEL R6, R13, R18, P1 ;  /* 0x000000120d063207 */ /* 0x000fc40000800000 */
[----:B------:R-:W-:-:S07]  /*0430*/  @P3 SEL R9, R14, R17, P1 ;  /* 0x000000110e093207 */ /* 0x000fce0000800000 */
.L_x_1242:
[----:B------:R-:W-:Y:S05]  /*0440*/  BSYNC.RECONVERGENT B3 ;  /* 0x0000000000037941 */ /* 0x000fea0003800200 */
.L_x_1241:
[----:B------:R-:W-:Y:S02]  /*0450*/  VIADD R8, R8, 0x100 ;  /* 0x0000010008087836 */ /* 0x000fe40000000000 */
[----:B------:R-:W-:Y:S01]  /*0460*/  VIADD R15, R15, 0x100 ;  /* 0x000001000f0f7836 */ /* 0x000fe20000000000 */
[----:B------:R-:W-:Y:S06]  /*0470*/  @P2 BRA `(.L_x_1243) ;  /* 0xfffffffc00942947 */ /* 0x000fec000383ffff */
.L_x_1240:
[----:B------:R-:W-:Y:S05]  /*0480*/  BSYNC.RECONVERGENT B2 ;  /* 0x0000000000027941 */ /* 0x000fea0003800200 */
.L_x_1239:
        /* <DEDUP_REMOVED lines=9> */
.L_x_1252:
[----:B------:R-:W-:-:S05]  /*0520*/  IMAD.WIDE R14, R11, 0x4, R4 ;  /* 0x000000040b0e7825 */ /* 0x000fca00078e0204 */
[----:B------:R-:W2:Y:S04]  /*0530*/  LDG.E R24, desc[UR10][R14.64+-0x800] ;  /* 0xfff8000a0e187981 */ /* 0x000ea8000c1e1900 */
[----:B-----5:R0:W5:Y:S04]  /*0540*/  LDG.E R26, desc[UR10][R14.64+-0x400] ;  /* 0xfffc000a0e1a7981 */ /* 0x020168000c1e1900 */
[----:B------:R0:W5:Y:S04]  /*0550*/  LDG.E R10, desc[UR10][R14.64] ;  /* 0x0000000a0e0a7981 */ /* 0x000168000c1e1900 */
[----:B------:R0:W5:Y:S01]  /*0560*/  LDG.E R12, desc[UR10][R14.64+0x400] ;  /* 0x0004000a0e0c7981 */ /* 0x000162000c1e1900 */
[----:B------:R-:W-:Y:S01]  /*0570*/  IADD3 R21, P1, PT, R11, UR8, RZ ;  /* 0x000000080b157c10 */ /* 0x000fe2000ff3e0ff */
[----:B------:R-:W-:Y:S01]  /*0580*/  BSSY.RECONVERGENT B2, `(.L_x_1244) ;  /* 0x0000012000027945 */ /* 0x000fe20003800200 */
[----:B------:R-:W-:-:S02]  /*0590*/  IMAD.MOV.U32 R16, RZ, RZ, R6 ;  /* 0x000000ffff107224 */ /* 0x000fc400078e0006 */
[----:B------:R-:W-:Y:S01]  /*05a0*/  IMAD.MOV.U32 R17, RZ, RZ, R9 ;  /* 0x000000ffff117224 */ /* 0x000fe200078e0009 */
[----:B------:R-:W-:Y:S01]  /*05b0*/  LEA.HI.X.SX32 R22, R11, UR9, 0x1, P1 ;  /* 0x000000090b167c11 */ /* 0x000fe200088f0eff */
[----:B------:R-:W-:Y:S01]  /*05c0*/  IMAD.MOV.U32 R13, RZ, RZ, R7 ;  /* 0x000000ffff0d7224 */ /* 0x000fe200078e0007 */
        /* <DEDUP_REMOVED lines=13> */
.L_x_1245:
[----:B------:R-:W-:Y:S05]  /*06a0*/  BSYNC.RECONVERGENT B2 ;  /* 0x0000000000027941 */ /* 0x000fea0003800200 */
.L_x_1244:
[----:B-----5:R-:W-:Y:S01]  /*06b0*/  FSETP.GEU.AND P0, PT, R13, R26, PT ;  /* 0x0000001a0d00720b */ /* 0x020fe20003f0e000 */
[----:B------:R-:W-:Y:S01]  /*06c0*/  BSSY.RECONVERGENT B2, `(.L_x_1246) ;  /* 0x0000012000027945 */ /* 0x000fe20003800200 */
[C---:B------:R-:W-:Y:S01]  /*06d0*/  IADD3 R15, P1, PT, R19.reuse, UR8, RZ ;  /* 0x00000008130f7c10 */ /* 0x040fe2000ff3e0ff */
[----:B------:R-:W-:Y:S02]  /*06e0*/  IMAD.MOV.U32 R6, RZ, RZ, R16 ;  /* 0x000000ffff067224 */ /* 0x000fe400078e0010 */
[----:B------:R-:W-:Y:S01]  /*06f0*/  IMAD.MOV.U32 R9, RZ, RZ, R17 ;  /* 0x000000ffff097224 */ /* 0x000fe200078e0011 */
[----:B------:R-:W-:Y:S01]  /*0700*/  LEA.HI.X.SX32 R14, R19, UR9, 0x1, P1 ;  /* 0x00000009130e7c11 */ /* 0x000fe200088f0eff */
        /* <DEDUP_REMOVED lines=13> */
.L_x_1247:
[----:B------:R-:W-:Y:S05]  /*07e0*/  BSYNC.RECONVERGENT B2 ;  /* 0x0000000000027941 */ /* 0x000fea0003800200 */
.L_x_1246:
[----:B------:R-:W-:Y:S01]  /*07f0*/  FSETP.GEU.AND P0, PT, R7, R10, PT ;  /* 0x0000000a0700720b */ /* 0x000fe20003f0e000 */
[----:B------:R-:W-:Y:S01]  /*0800*/  BSSY.RECONVERGENT B2, `(.L_x_1248) ;  /* 0x0000013000027945 */ /* 0x000fe20003800200 */
[----:B------:R-:W-:Y:S01]  /*0810*/  IADD3 R17, P1, PT, R18, UR8, RZ ;  /* 0x0000000812117c10 */ /* 0x000fe2000ff3e0ff */
[----:B------:R-:W-:Y:S01]  /*0820*/  IMAD.MOV.U32 R14, RZ, RZ, R6 ;  /* 0x000000ffff0e7224 */ /* 0x000fe200078e0006 */
[----:B------:R-:W-:Y:S01]  /*0830*/  IADD3 R21, P2, PT, R20, UR8, RZ ;  /* 0x0000000814157c10 */ /* 0x000fe2000ff5e0ff */
        /* <DEDUP_REMOVED lines=15> */
.L_x_1249:
[----:B------:R-:W-:Y:S05]  /*0930*/  BSYNC.RECONVERGENT B2 ;  /* 0x0000000000027941 */ /* 0x000fea0003800200 */
.L_x_1248:
        /* <DEDUP_REMOVED lines=18> */
.L_x_1251:
[----:B------:R-:W-:Y:S05]  /*0a60*/  BSYNC.RECONVERGENT B2 ;  /* 0x0000000000027941 */ /* 0x000fea0003800200 */
.L_x_1250:
[----:B------:R-:W-:Y:S02]  /*0a70*/  VIADD R8, R8, 0x400 ;  /* 0x0000040008087836 */ /* 0x000fe40000000000 */
[----:B------:R-:W-:Y:S02]  /*0a80*/  VIADD R19, R19, 0x400 ;  /* 0x0000040013137836 */ /* 0x000fe40000000000 */
[----:B------:R-:W-:Y:S01]  /*0a90*/  VIADD R18, R18, 0x400 ;  /* 0x0000040012127836 */ /* 0x000fe20000000000 */
[----:B------:R-:W-:Y:S01]  /*0aa0*/  ISETP.GE.AND P0, PT, R8, R3, PT ;  /* 0x000000030800720c */ /* 0x000fe20003f06270 */
[----:B------:R-:W-:Y:S02]  /*0ab0*/  VIADD R20, R20, 0x400 ;  /* 0x0000040014147836 */ /* 0x000fe40000000000 */
[----:B------:R-:W-:-:S10]  /*0ac0*/  VIADD R11, R11, 0x400 ;  /* 0x000004000b0b7836 */ /* 0x000fd40000000000 */
[----:B------:R-:W-:Y:S05]  /*0ad0*/  @!P0 BRA `(.L_x_1252) ;  /* 0xfffffff800908947 */ /* 0x000fea000383ffff */
.L_x_1238:
[----:B------:R-:W-:Y:S05]  /*0ae0*/  BSYNC.RECONVERGENT B1 ;  /* 0x0000000000017941 */ /* 0x000fea0003800200 */
.L_x_1237:
[----:B------:R-:W-:-:S13]  /*0af0*/  ISETP.GE.AND P0, PT, R3, 0x100, PT ;  /* 0x000001000300780c */ /* 0x000fda0003f06270 */
[----:B------:R-:W-:Y:S05]  /*0b00*/  @!P0 BRA `(.L_x_1253) ;  /* 0x00000010003c8947 */ /* 0x000fea0003800000 */
[----:B------:R-:W1:Y:S01]  /*0b10*/  S2R R13, SR_LANEID ;  /* 0x00000000000d7919 */ /* 0x000e620000000000 */
[----:B------:R-:W-:Y:S01]  /*0b20*/  BSSY.RECONVERGENT B1, `(.L_x_1254) ;  /* 0x0000015000017945 */ /* 0x000fe20003800200 */
[----:B0-----:R-:W-:Y:S01]  /*0b30*/  IMAD.MOV.U32 R5, RZ, RZ, R6 ;  /* 0x000000ffff057224 */ /* 0x001fe200078e0006 */
[----:B-----5:R-:W0:Y:S01]  /*0b40*/  SHFL.DOWN PT, R4, R7, 0x1, 0x1f ;  /* 0x08201f0007047f89 */ /* 0x020e2200000e0000 */
        /* <DEDUP_REMOVED lines=18> */
.L_x_1255:
[----:B------:R-:W-:Y:S05]  /*0c70*/  BSYNC.RECONVERGENT B1 ;  /* 0x0000000000017941 */ /* 0x000fea0003800200 */
.L_x_1254:
        /* <DEDUP_REMOVED lines=21> */
.L_x_1257:
[----:B------:R-:W-:Y:S05]  /*0dd0*/  BSYNC.RECONVERGENT B1 ;  /* 0x0000000000017941 */ /* 0x000fea0003800200 */
.L_x_1256:
        /* <DEDUP_REMOVED lines=21> */
.L_x_1259:
[----:B------:R-:W-:Y:S05]  /*0f30*/  BSYNC.RECONVERGENT B1 ;  /* 0x0000000000017941 */ /* 0x000fea0003800200 */
.L_x_1258:
        /* <DEDUP_REMOVED lines=21> */
.L_x_1261:
[----:B------:R-:W-:Y:S05]  /*1090*/  BSYNC.RECONVERGENT B1 ;  /* 0x0000000000017941 */ /* 0x000fea0003800200 */
.L_x_1260:
        /* <DEDUP_REMOVED lines=22> */
.L_x_1263:
[----:B------:R-:W-:Y:S05]  /*1200*/  BSYNC.RECONVERGENT B1 ;  /* 0x0000000000017941 */ /* 0x000fea0003800200 */
.L_x_1262:
        /* <DEDUP_REMOVED lines=12> */
.L_x_1265:
[----:B------:R-:W-:Y:S05]  /*12d0*/  BSYNC.RECONVERGENT B1 ;  /* 0x0000000000017941 */ /* 0x000fea0003800200 */
.L_x_1264:
        /* <DEDUP_REMOVED lines=31> */
.L_x_1268:
[----:B------:R-:W-:Y:S05]  /*14d0*/  BSYNC.RECONVERGENT B1 ;  /* 0x0000000000017941 */ /* 0x000fea0003800200 */
.L_x_1267:
        /* <DEDUP_REMOVED lines=18> */
.L_x_1270:
[----:B------:R-:W-:Y:S05]  /*1600*/  BSYNC.RECONVERGENT B1 ;  /* 0x0000000000017941 */ /* 0x000fea0003800200 */
.L_x_1269:
        /* <DEDUP_REMOVED lines=18> */
.L_x_1272:
[----:B------:R-:W-:Y:S05]  /*1730*/  BSYNC.RECONVERGENT B1 ;  /* 0x0000000000017941 */ /* 0x000fea0003800200 */
.L_x_1271:
        /* <DEDUP_REMOVED lines=18> */
.L_x_1274:
[----:B------:R-:W-:Y:S05]  /*1860*/  BSYNC.RECONVERGENT B1 ;  /* 0x0000000000017941 */ /* 0x000fea0003800200 */
.L_x_1273:
        /* <DEDUP_REMOVED lines=18> */
.L_x_1276:
[----:B------:R-:W-:Y:S05]  /*1990*/  BSYNC.RECONVERGENT B1 ;  /* 0x0000000000017941 */ /* 0x000fea0003800200 */
.L_x_1275:
        /* <DEDUP_REMOVED lines=18> */
.L_x_1278:
[----:B------:R-:W-:Y:S05]  /*1ac0*/  BSYNC.RECONVERGENT B1 ;  /* 0x0000000000017941 */ /* 0x000fea0003800200 */
.L_x_1277:
        /* <DEDUP_REMOVED lines=19> */
.L_x_1253:
[----:B0-----:R-:W-:Y:S01]  /*1c00*/  LOP3.LUT R4, R2, 0x3e0, RZ, 0xc0, !PT ;  /* 0x000003e002047812 */ /* 0x001fe200078ec0ff */
[----:B------:R-:W-:Y:S01]  /*1c10*/  BSSY.RECONVERGENT B1, `(.L_x_1279) ;  /* 0x000001b000017945 */ /* 0x000fe20003800200 */
[----:B-----5:R-:W-:Y:S02]  /*1c20*/  IMAD.MOV.U32 R5, RZ, RZ, R7 ;  /* 0x000000ffff057224 */ /* 0x020fe400078e0007 */
[----:B------:R-:W-:Y:S02]  /*1c30*/  IMAD.MOV.U32 R13, RZ, RZ, R6 ;  /* 0x000000ffff0d7224 */ /* 0x000fe400078e0006 */
[----:B------:R-:W-:Y:S01]  /*1c40*/  VIADD R8, R4, 0x20 ;  /* 0x0000002004087836 */ /* 0x000fe20000000000 */
[----:B------:R-:W-:Y:S01]  /*1c50*/  LOP3.LUT R4, RZ, R4, RZ, 0x33, !PT ;  /* 0x00000004ff047212 */ /* 0x000fe200078e33ff */
[----:B------:R-:W-:-:S03]  /*1c60*/  IMAD.MOV.U32 R15, RZ, RZ, R9 ;  /* 0x000000ffff0f7224 */ /* 0x000fc600078e0009 */
[----:B------:R-:W-:Y:S01]  /*1c70*/  ISETP.GT.AND P0, PT, R8, R3, PT ;  /* 0x000000030800720c */ /* 0x000fe20003f04270 */
[----:B------:R-:W-:-:S05]  /*1c80*/  IMAD.IADD R4, R3, 0x1, R4 ;  /* 0x0000000103047824 */ /* 0x000fca00078e0204 */
        /* <DEDUP_REMOVED lines=19> */
.L_x_1280:
[----:B------:R-:W-:Y:S05]  /*1dc0*/  BSYNC.RECONVERGENT B1 ;  /* 0x0000000000017941 */ /* 0x000fea0003800200 */
.L_x_1279:
        /* <DEDUP_REMOVED lines=22> */
.L_x_1282:
[----:B------:R-:W-:Y:S05]  /*1f30*/  BSYNC.RECONVERGENT B1 ;  /* 0x0000000000017941 */ /* 0x000fea0003800200 */
.L_x_1281:
        /* <DEDUP_REMOVED lines=22> */
.L_x_1284:
[----:B------:R-:W-:Y:S05]  /*20a0*/  BSYNC.RECONVERGENT B1 ;  /* 0x0000000000017941 */ /* 0x000fea0003800200 */
.L_x_1283:
        /* <DEDUP_REMOVED lines=22> */
.L_x_1286:
[----:B------:R-:W-:Y:S05]  /*2210*/  BSYNC.RECONVERGENT B1 ;  /* 0x0000000000017941 */ /* 0x000fea0003800200 */
.L_x_1285:
        /* <DEDUP_REMOVED lines=23> */
.L_x_1288:
[----:B------:R-:W-:Y:S05]  /*2390*/  BSYNC.RECONVERGENT B1 ;  /* 0x0000000000017941 */ /* 0x000fea0003800200 */
.L_x_1287:
        /* <DEDUP_REMOVED lines=12> */
.L_x_1290:
[----:B------:R-:W-:Y:S05]  /*2460*/  BSYNC.RECONVERGENT B1 ;  /* 0x0000000000017941 */ /* 0x000fea0003800200 */
.L_x_1289:
        /* <DEDUP_REMOVED lines=33> */
.L_x_1292:
[----:B------:R-:W-:Y:S05]  /*2680*/  BSYNC.RECONVERGENT B1 ;  /* 0x0000000000017941 */ /* 0x000fea0003800200 */
.L_x_1291:
        /* <DEDUP_REMOVED lines=26> */
.L_x_1294:
[----:B------:R-:W-:Y:S05]  /*2830*/  BSYNC.RECONVERGENT B1 ;  /* 0x0000000000017941 */ /* 0x000fea0003800200 */
.L_x_1293:
        /* <DEDUP_REMOVED lines=29> */
.L_x_1296:
[----:B------:R-:W-:Y:S05]  /*2a10*/  BSYNC.RECONVERGENT B1 ;  /* 0x0000000000017941 */ /* 0x000fea0003800200 */
.L_x_1295:
        /* <DEDUP_REMOVED lines=26> */
.L_x_1298:
[----:B------:R-:W-:Y:S05]  /*2bc0*/  BSYNC.RECONVERGENT B1 ;  /* 0x0000000000017941 */ /* 0x000fea0003800200 */
.L_x_1297:
        /* <DEDUP_REMOVED lines=26> */
.L_x_1300:
[----:B------:R-:W-:Y:S05]  /*2d70*/  BSYNC.RECONVERGENT B1 ;  /* 0x0000000000017941 */ /* 0x000fea0003800200 */
.L_x_1299:
        /* <DEDUP_REMOVED lines=26> */
.L_x_1302:
[----:B------:R-:W-:Y:S05]  /*2f20*/  BSYNC.RECONVERGENT B1 ;  /* 0x0000000000017941 */ /* 0x000fea0003800200 */
.L_x_1301:
[----:B------:R-:W-:Y:S02]  /*2f30*/  IMAD.MOV.U32 R6, RZ, RZ, R3 ;  /* 0x000000ffff067224 */ /* 0x000fe400078e0003 */
[----:B------:R-:W-:Y:S02]  /*2f40*/  IMAD.MOV.U32 R5, RZ, RZ, R7 ;  /* 0x000000ffff057224 */ /* 0x000fe400078e0007 */
[----:B------:R-:W-:Y:S01]  /*2f50*/  IMAD.MOV.U32 R4, RZ, RZ, R8 ;  /* 0x000000ffff047224 */ /* 0x000fe200078e0008 */
[----:B------:R-:W-:Y:S06]  /*2f60*/  @!P6 BRA `(.L_x_1266) ;  /* 0x000000280048e947 */ /* 0x000fec0003800000 */
        /* <DEDUP_REMOVED lines=23> */
.L_x_1234:
        /* <DEDUP_REMOVED lines=10> */
[----:B------:R-:W4:Y:S01]  /*3180*/  LDG.E R8, desc[UR10][R4.64+0xc00] ;  /* 0x000c000a04087981 */ /* 0x000f22000c1e1900 */
[C---:B------:R-:W-:Y:S01]  /*3190*/  VIADD R13, R2.reuse, 0x100 ;  /* 0x00000100020d7836 */ /* 0x040fe20000000000 */
[----:B------:R-:W-:Y:S01]  /*31a0*/  IADD3 R11, P3, PT, R11, UR14, RZ ;  /* 0x0000000e0b0b7c10 */ /* 0x000fe2000ff7e0ff */
[----:B------:R-:W-:Y:S01]  /*31b0*/  UMOV UR4, URZ ;  /* 0x000000ff00047c82 */ /* 0x000fe20008000000 */
[----:B------:R-:W-:Y:S01]  /*31c0*/  BSSY.RECONVERGENT B1, `(.L_x_1303) ;  /* 0x0000013000017945 */ /* 0x000fe20003800200 */
[----:B------:R0:W5:Y:S02]  /*31d0*/  LDG.E R9, desc[UR10][R4.64+0x1000] ;  /* 0x0010000a04097981 */ /* 0x000164000c1e1900 */
[----:B0-----:R-:W-:-:S02]  /*31e0*/  LOP3.LUT R4, R2, 0x400, RZ, 0xfc, !PT ;  /* 0x0000040002047812 */ /* 0x001fc400078efcff */
[----:B--2---:R-:W-:-:S04]  /*31f0*/  FSETP.GEU.AND P0, PT, R6, R3, PT ;  /* 0x000000030600720b */ /* 0x004fc80003f0e000 */
[----:B------:R-:W-:Y:S01]  /*3200*/  FSEL R6, R6, R3, !P0 ;  /* 0x0000000306067208 */ /* 0x000fe20004000000 */
[----:B------:R-:W-:-:S03]  /*3210*/  VIADD R3, R2, 0x200 ;  /* 0x0000020002037836 */ /* 0x000fc60000000000 */
[----:B---3--:R-:W-:-:S04]  /*3220*/  FSETP.GEU.AND P1, PT, R7, R6, PT ;  /* 0x000000060700720b */ /* 0x008fc80003f2e000 */
[----:B------:R-:W-:Y:S02]  /*3230*/  FSEL R7, R7, R6, !P1 ;  /* 0x0000000607077208 */ /* 0x000fe40004800000 */
[----:B------:R-:W-:Y:S02]  /*3240*/  IADD3.X R6, PT, PT, R12, UR15, RZ, P3, !PT ;  /* 0x0000000f0c067c10 */ /* 0x000fe40009ffe4ff */
[----:B----4-:R-:W-:Y:S01]  /*3250*/  FSETP.GEU.AND P2, PT, R7, R8, PT ;  /* 0x000000080700720b */ /* 0x010fe20003f4e000 */
[----:B------:R-:W-:-:S04]  /*3260*/  IMAD.MOV.U32 R12, RZ, RZ, R7 ;  /* 0x000000ffff0c7224 */ /* 0x000fc800078e0007 */
[----:B------:R-:W-:-:S05]  /*3270*/  @P1 SEL R3, R13, R2, !P0 ;  /* 0x000000020d031207 */ /* 0x000fca0004000000 */
[----:B------:R-:W-:-:S03]  /*3280*/  IMAD.MOV.U32 R5, RZ, RZ, R3 ;  /* 0x000000ffff057224 */ /* 0x000fc600078e0003 */
[----:B------:R-:W-:Y:S05]  /*3290*/  @!P2 BRA `(.L_x_1304) ;  /* 0x000000000014a947 */ /* 0x000fea0003800000 */
[----:B------:R-:W-:Y:S01]  /*32a0*/  FSETP.GEU.AND P0, PT, R8, R7, PT ;  /* 0x000000070800720b */ /* 0x000fe20003f0e000 */
[----:B------:R-:W-:Y:S02]  /*32b0*/  IMAD.MOV.U32 R12, RZ, RZ, R8 ;  /* 0x000000ffff0c7224 */ /* 0x000fe400078e0008 */
[----:B------:R-:W-:-:S10]  /*32c0*/  VIADD R5, R2, 0x300 ;  /* 0x0000030002057836 */ /* 0x000fd40000000000 */
[----:B------:R-:W-:Y:S02]  /*32d0*/  @P0 IMAD.MOV.U32 R12, RZ, RZ, R7 ;  /* 0x000000ffff0c0224 */ /* 0x000fe400078e0007 */
[----:B------:R-:W-:-:S07]  /*32e0*/  @P0 IMAD.MOV.U32 R5, RZ, RZ, R3 ;  /* 0x000000ffff050224 */ /* 0x000fce00078e0003 */
.L_x_1304:
[----:B------:R-:W-:Y:S05]  /*32f0*/  BSYNC.RECONVERGENT B1 ;  /* 0x0000000000017941 */ /* 0x000fea0003800200 */
.L_x_1303:
[----:B-----5:R-:W-:Y:S01]  /*3300*/  FSETP.GEU.AND P0, PT, R12, R9, PT ;  /* 0x000000090c00720b */ /* 0x020fe20003f0e000 */
[----:B------:R-:W-:Y:S01]  /*3310*/  BSSY.RECONVERGENT B1, `(.L_x_1305) ;  /* 0x0000014000017945 */ /* 0x000fe20003800200 */
[-C--:B------:R-:W-:Y:S01]  /*3320*/  IADD3 R13, P3, PT, R5, R11.reuse, RZ ;  /* 0x0000000b050d7210 */ /* 0x080fe20007f7e0ff */
[----:B------:R-:W-:Y:S01]  /*3330*/  IMAD.MOV.U32 R3, RZ, RZ, R12 ;  /* 0x000000ffff037224 */ /* 0x000fe200078e000c */
[----:B------:R-:W-:Y:S02]  /*3340*/  IADD3 R8, P1, PT, R4, R11, RZ ;  /* 0x0000000b04087210 */ /* 0x000fe40007f3e0ff */
[----:B------:R-:W-:Y:S02]  /*3350*/  IADD3.X R14, PT, PT, R6, UR4, RZ, P3, !PT ;  /* 0x00000004060e7c10 */ /* 0x000fe40009ffe4ff */
[----:B------:R-:W-:Y:S01]  /*3360*/  ISETP.LE.AND P2, PT, R10, UR6, PT ;  /* 0x000000060a007c0c */ /* 0x000fe2000bf43270 */
[----:B------:R-:W-:Y:S02]  /*3370*/  IMAD.X R11, RZ, RZ, R6, P1 ;  /* 0x000000ffff0b7224 */ /* 0x000fe400008e0606 */
[----:B------:R-:W-:-:S02]  /*3380*/  IMAD.MOV.U32 R6, RZ, RZ, R13 ;  /* 0x000000ffff067224 */ /* 0x000fc400078e000d */
[----:B------:R-:W-:Y:S01]  /*3390*/  IMAD.MOV.U32 R7, RZ, RZ, R14 ;  /* 0x000000ffff077224 */ /* 0x000fe200078e000e */
[----:B------:R-:W-:Y:S07]  /*33a0*/  @!P0 BRA `(.L_x_1306) ;  /* 0x0000000000288947 */ /* 0x000fee0003800000 */
        /* <DEDUP_REMOVED lines=10> */
.L_x_1306:
[----:B------:R-:W-:Y:S05]  /*3450*/  BSYNC.RECONVERGENT B1 ;  /* 0x0000000000017941 */ /* 0x000fea0003800200 */
.L_x_1305:
        /* <DEDUP_REMOVED lines=19> */
.L_x_1309:
[----:B------:R-:W-:Y:S05]  /*3590*/  BSYNC.RECONVERGENT B1 ;  /* 0x0000000000017941 */ /* 0x000fea0003800200 */
.L_x_1308:
[----:B------:R-:W1:Y:S08]  /*35a0*/  S2UR UR5, SR_CgaCtaId ;  /* 0x00000000000579c3 */ /* 0x000e700000008800 */
[----:B------:R-:W-:Y:S06]  /*35b0*/  BAR.SYNC.DEFER_BLOCKING 0x0 ;  /* 0x0000000000007b1d */ /* 0x000fec0000010000 */
[----:B------:R-:W-:Y:S01]  /*35c0*/  UMOV UR4, 0x400 ;  /* 0x0000040000047882 */ /* 0x000fe20000000000 */
[----:B------:R-:W2:Y:S01]  /*35d0*/  LDCU UR7, c[0x0][0x398] ;  /* 0x00007300ff0777ac */ /* 0x000ea20008000800 */
[----:B------:R-:W3:Y:S01]  /*35e0*/  LDCU.128 UR12, c[0x0][0x380] ;  /* 0x00007000ff0c77ac */ /* 0x000ee20008000c00 */
[----:B-1----:R-:W-:-:S06]  /*35f0*/  ULEA UR4, UR5, UR4, 0x18 ;  /* 0x0000000405047291 */ /* 0x002fcc000f8ec0ff */
[----:B0-----:R-:W-:-:S05]  /*3600*/  IMAD.U32 R8, RZ, RZ, UR4 ;  /* 0x00000004ff087e24 */ /* 0x001fca000f8e00ff */
[----:B------:R-:W0:Y:S02]  /*3610*/  LDS R11, [R8+0x98] ;  /* 0x00009800080b7984 */ /* 0x000e240000000800 */
[----:B0-----:R-:W-:-:S05]  /*3620*/  VIADD R9, R11, 0x500 ;  /* 0x000005000b097836 */ /* 0x001fca0000000000 */
[----:B------:R-:W-:-:S13]  /*3630*/  ISETP.GT.AND P0, PT, R9, R10, PT ;  /* 0x0000000a0900720c */ /* 0x000fda0003f04270 */
[----:B--23--:R-:W-:Y:S05]  /*3640*/  @P0 BRA `(.L_x_1310) ;  /* 0x0000000800080947 */ /* 0x00cfea0003800000 */
[----:B------:R-:W-:Y:S01]  /*3650*/  BSSY.RECONVERGENT B1, `(.L_x_1310) ;  /* 0x0000081000017945 */ /* 0x000fe20003800200 */
.L_x_1323:
[----:B------:R-:W-:-:S04]  /*3660*/  IADD3 R13, P0, PT, R2, R11, RZ ;  /* 0x0000000b020d7210 */ /* 0x000fc80007f1e0ff */
[----:B------:R-:W-:Y:S02]  /*3670*/  LEA.HI.X.SX32 R12, R11, RZ, 0x1, P0 ;  /* 0x000000ff0b0c7211 */ /* 0x000fe400000f0eff */
[----:B------:R-:W-:-:S04]  /*3680*/  LEA R14, P0, R13, UR12, 0x2 ;  /* 0x0000000c0d0e7c11 */ /* 0x000fc8000f8010ff */
[----:B------:R-:W-:-:S05]  /*3690*/  LEA.HI.X R15, R13, UR13, R12, 0x2, P0 ;  /* 0x0000000d0d0f7c11 */ /* 0x000fca00080f140c */
[----:B------:R-:W2:Y:S04]  /*36a0*/  LDG.E R20, desc[UR10][R14.64] ;  /* 0x0000000a0e147981 */ /* 0x000ea8000c1e1900 */
[----:B------:R0:W5:Y:S04]  /*36b0*/  LDG.E R21, desc[UR10][R14.64+0x400] ;  /* 0x0004000a0e157981 */ /* 0x000168000c1e1900 */
[----:B------:R0:W5:Y:S04]  /*36c0*/  LDG.E R11, desc[UR10][R14.64+0x800] ;  /* 0x0008000a0e0b7981 */ /* 0x000168000c1e1900 */
[----:B------:R0:W5:Y:S04]  /*36d0*/  LDG.E R9, desc[UR10][R14.64+0xc00] ;  /* 0x000c000a0e097981 */ /* 0x000168000c1e1900 */
[----:B------:R0:W5:Y:S01]  /*36e0*/  LDG.E R10, desc[UR10][R14.64+0x1000] ;  /* 0x0010000a0e0a7981 */ /* 0x000162000c1e1900 */
[----:B------:R-:W-:Y:S01]  /*36f0*/  IADD3 R13, P1, PT, R13, UR14, RZ ;  /* 0x0000000e0d0d7c10 */ /* 0x000fe2000ff3e0ff */
[----:B------:R-:W-:Y:S01]  /*3700*/  BSSY.RECONVERGENT B2, `(.L_x_1311) ;  /* 0x0000012000027945 */ /* 0x000fe20003800200 */
[----:B------:R-:W-:-:S02]  /*3710*/  IMAD.MOV.U32 R16, RZ, RZ, R3 ;  /* 0x000000ffff107224 */ /* 0x000fc400078e0003 */
[----:B------:R-:W-:Y:S01]  /*3720*/  IMAD.MOV.U32 R18, RZ, RZ, R6 ;  /* 0x000000ffff127224 */ /* 0x000fe200078e0006 */
[----:B------:R-:W-:Y:S01]  /*3730*/  IADD3.X R12, PT, PT, R12, UR15, RZ, P1, !PT ;  /* 0x0000000f0c0c7c10 */ /* 0x000fe20008ffe4ff */
        /* <DEDUP_REMOVED lines=14> */
.L_x_1312:
[----:B------:R-:W-:Y:S05]  /*3820*/  BSYNC.RECONVERGENT B2 ;  /* 0x0000000000027941 */ /* 0x000fea0003800200 */
.L_x_1311:
        /* <DEDUP_REMOVED lines=19> */
.L_x_1314:
[----:B------:R-:W-:Y:S05]  /*3960*/  BSYNC.RECONVERGENT B2 ;  /* 0x0000000000027941 */ /* 0x000fea0003800200 */
.L_x_1313:
        /* <DEDUP_REMOVED lines=19> */
.L_x_1316:
[----:B------:R-:W-:Y:S05]  /*3aa0*/  BSYNC.RECONVERGENT B2 ;  /* 0x0000000000027941 */ /* 0x000fea0003800200 */
.L_x_1315:
        /* <DEDUP_REMOVED lines=19> */
.L_x_1318:
[----:B------:R-:W-:Y:S05]  /*3be0*/  BSYNC.RECONVERGENT B2 ;  /* 0x0000000000027941 */ /* 0x000fea0003800200 */
.L_x_1317:
        /* <DEDUP_REMOVED lines=19> */
.L_x_1320:
[----:B------:R-:W-:Y:S05]  /*3d20*/  BSYNC.RECONVERGENT B2 ;  /* 0x0000000000027941 */ /* 0x000fea0003800200 */
.L_x_1319:
[----:B------:R-:W-:Y:S01]  /*3d30*/  BAR.SYNC.DEFER_BLOCKING 0x0 ;  /* 0x0000000000007b1d */ /* 0x000fe20000010000 */
[----:B------:R-:W-:-:S05]  /*3d40*/  ISETP.NE.AND P0, PT, R2, RZ, PT ;  /* 0x000000ff0200720c */ /* 0x000fca0003f05270 */
[----:B------:R-:W-:Y:S08]  /*3d50*/  BSSY.RECONVERGENT B2, `(.L_x_1321) ;  /* 0x000000a000027945 */ /* 0x000ff00003800200 */
[----:B------:R-:W-:Y:S05]  /*3d60*/  @P0 BRA `(.L_x_1322) ;  /* 0x0000000000200947 */ /* 0x000fea0003800000 */
[----:B------:R-:W-:-:S05]  /*3d70*/  IMAD.MOV.U32 R11, RZ, RZ, 0x500 ;  /* 0x00000500ff0b7424 */ /* 0x000fca00078e00ff */
[----:B------:R-:W2:Y:S01]  /*3d80*/  ATOMG.E.ADD.STRONG.GPU PT, R8, desc[UR10][R4.64], R11 ;  /* 0x8000000b040879a8 */ /* 0x000ea200081ef10a */
[----:B------:R-:W0:Y:S01]  /*3d90*/  S2UR UR5, SR_CgaCtaId ;  /* 0x00000000000579c3 */ /* 0x000e220000008800 */
[----:B------:R-:W-:Y:S02]  /*3da0*/  UMOV UR4, 0x400 ;  /* 0x0000040000047882 */ /* 0x000fe40000000000 */
[----:B0-----:R-:W-:Y:S01]  /*3db0*/  ULEA UR4, UR5, UR4, 0x18 ;  /* 0x0000000405047291 */ /* 0x001fe2000f8ec0ff */
[----:B--2---:R-:W-:-:S05]  /*3dc0*/  VIADD R9, R8, UR6 ;  /* 0x0000000608097c36 */ /* 0x004fca0008000000 */
[----:B------:R-:W-:-:S05]  /*3dd0*/  IMAD.U32 R8, RZ, RZ, UR4 ;  /* 0x00000004ff087e24 */ /* 0x000fca000f8e00ff */
[----:B------:R0:W-:Y:S02]  /*3de0*/  STS [R8+0x98], R9 ;  /* 0x0000980908007388 */ /* 0x0001e40000000800 */
.L_x_1322:
[----:B------:R-:W-:Y:S05]  /*3df0*/  BSYNC.RECONVERGENT B2 ;  /* 0x0000000000027941 */ /* 0x000fea0003800200 */
.L_x_1321:
[----:B------:R-:W-:Y:S01]  /*3e00*/  BAR.SYNC.DEFER_BLOCKING 0x0 ;  /* 0x0000000000007b1d */ /* 0x000fe20000010000 */
[----:B------:R-:W-:-:S05]  /*3e10*/  IMAD.U32 R10, RZ, RZ, UR7 ;  /* 0x00000007ff0a7e24 */ /* 0x000fca000f8e00ff */
[----:B------:R-:W0:Y:S02]  /*3e20*/  LDS R11, [R8+0x98] ;  /* 0x00009800080b7984 */ /* 0x000e240000000800 */
[----:B0-----:R-:W-:-:S05]  /*3e30*/  VIADD R9, R11, 0x500 ;  /* 0x000005000b097836 */ /* 0x001fca0000000000 */
[----:B------:R-:W-:-:S13]  /*3e40*/  ISETP.GT.AND P0, PT, R9, R10, PT ;  /* 0x0000000a0900720c */ /* 0x000fda0003f04270 */
[----:B------:R-:W-:Y:S05]  /*3e50*/  @!P0 BRA `(.L_x_1323) ;  /* 0xfffffff800008947 */ /* 0x000fea000383ffff */
[----:B------:R-:W-:Y:S05]  /*3e60*/  BSYNC.RECONVERGENT B1 ;  /* 0x0000000000017941 */ /* 0x000fea0003800200 */
.L_x_1310:
        /* <DEDUP_REMOVED lines=15> */
[----:B------:R-:W2:Y:S01]  /*3f60*/  LDC.64 R4, c[0x0][0x380] ;  /* 0x0000e000ff047b82 */ /* 0x000ea20000000a00 */
[----:B------:R-:W-:Y:S01]  /*3f70*/  LEA.HI R8, R16, 0x1, RZ, 0x18 ;  /* 0x0000000110087811 */ /* 0x000fe200078fc0ff */
[----:B------:R-:W-:-:S03]  /*3f80*/  IMAD.IADD R15, R2, 0x1, R11 ;  /* 0x00000001020f7824 */ /* 0x000fc600078e020b */
[----:B------:R-:W-:Y:S01]  /*3f90*/  LOP3.LUT R10, R8, 0x3, RZ, 0xc0, !PT ;  /* 0x00000003080a7812 */ /* 0x000fe200078ec0ff */
[----:B------:R-:W-:-:S04]  /*3fa0*/  IMAD.MOV.U32 R8, RZ, RZ, R2 ;  /* 0x000000ffff087224 */ /* 0x000fc800078e0002 */
[----:B------:R-:W-:-:S07]  /*3fb0*/  IMAD.MOV R10, RZ, RZ, -R10 ;  /* 0x000000ffff0a7224 */ /* 0x000fce00078e0a0a */
.L_x_1329:
[----:B--2---:R-:W-:-:S05]  /*3fc0*/  IMAD.WIDE R12, R15, 0x4, R4 ;  /* 0x000000040f0c7825 */ /* 0x004fca00078e0204 */
[----:B------:R-:W2:Y:S01]  /*3fd0*/  LDG.E R20, desc[UR10][R12.64] ;  /* 0x0000000a0c147981 */ /* 0x000ea2000c1e1900 */
[----:B------:R-:W-:Y:S01]  /*3fe0*/  VIADD R10, R10, 0x1 ;  /* 0x000000010a0a7836 */ /* 0x000fe20000000000 */
[C---:B-1----:R-:W-:Y:S01]  /*3ff0*/  IADD3 R18, P1, PT, R15.reuse, UR4, RZ ;  /* 0x000000040f127c10 */ /* 0x042fe2000ff3e0ff */
[----:B------:R-:W-:Y:S03]  /*4000*/  BSSY.RECONVERGENT B3, `(.L_x_1327) ;  /* 0x0000013000037945 */ /* 0x000fe60003800200 */
[----:B------:R-:W-:Y:S02]  /*4010*/  ISETP.NE.AND P2, PT, R10, RZ, PT ;  /* 0x000000ff0a00720c */ /* 0x000fe40003f45270 */
[----:B------:R-:W-:Y:S02]  /*4020*/  LEA.HI.X.SX32 R17, R15, UR5, 0x1, P1 ;  /* 0x000000050f117c11 */ /* 0x000fe400088f0eff */
        /* <DEDUP_REMOVED lines=16> */
.L_x_1328:
[----:B0-----:R-:W-:Y:S05]  /*4130*/  BSYNC.RECONVERGENT B3 ;  /* 0x0000000000037941 */ /* 0x001fea0003800200 */
.L_x_1327:
[----:B------:R-:W-:Y:S02]  /*4140*/  VIADD R8, R8, 0x100 ;  /* 0x0000010008087836 */ /* 0x000fe40000000000 */
[----:B------:R-:W-:Y:S01]  /*4150*/  VIADD R15, R15, 0x100 ;  /* 0x000001000f0f7836 */ /* 0x000fe20000000000 */
[----:B------:R-:W-:Y:S06]  /*4160*/  @P2 BRA `(.L_x_1329) ;  /* 0xfffffffc00942947 */ /* 0x000fec000383ffff */
.L_x_1326:
[----:B01----:R-:W-:Y:S05]  /*4170*/  BSYNC.RECONVERGENT B2 ;  /* 0x0000000000027941 */ /* 0x003fea0003800200 */
.L_x_1325:
        /* <DEDUP_REMOVED lines=9> */
.L_x_1338:
[----:B------:R-:W-:-:S05]  /*4210*/  IMAD.WIDE R14, R11, 0x4, R4 ;  /* 0x000000040b0e7825 */ /* 0x000fca00078e0204 */
[----:B------:R-:W2:Y:S04]  /*4220*/  LDG.E R24, desc[UR10][R14.64+-0x800] ;  /* 0xfff8000a0e187981 */ /* 0x000ea8000c1e1900 */
[----:B------:R0:W5:Y:S04]  /*4230*/  LDG.E R26, desc[UR10][R14.64+-0x400] ;  /* 0xfffc000a0e1a7981 */ /* 0x000168000c1e1900 */
        /* <DEDUP_REMOVED lines=21> */
.L_x_1331:
[----:B------:R-:W-:Y:S05]  /*4390*/  BSYNC.RECONVERGENT B2 ;  /* 0x0000000000027941 */ /* 0x000fea0003800200 */
.L_x_1330:
        /* <DEDUP_REMOVED lines=19> */
.L_x_1333:
[----:B------:R-:W-:Y:S05]  /*44d0*/  BSYNC.RECONVERGENT B2 ;  /* 0x0000000000027941 */ /* 0x000fea0003800200 */
.L_x_1332:
[----:B------:R-:W-:Y:S01]  /*44e0*/  FSETP.GEU.AND P0, PT, R3, R10, PT ;  /* 0x0000000a0300720b */ /* 0x000fe20003f0e000 */
[----:B------:R-:W-:Y:S01]  /*44f0*/  BSSY.RECONVERGENT B2, `(.L_x_1334) ;  /* 0x0000013000027945 */ /* 0x000fe20003800200 */
[C---:B------:R-:W-:Y:S01]  /*4500*/  IADD3 R17, P1, PT, R19.reuse, UR6, RZ ;  /* 0x0000000613117c10 */ /* 0x040fe2000ff3e0ff */
        /* <DEDUP_REMOVED lines=17> */
.L_x_1335:
[----:B------:R-:W-:Y:S05]  /*4620*/  BSYNC.RECONVERGENT B2 ;  /* 0x0000000000027941 */ /* 0x000fea0003800200 */
.L_x_1334:
        /* <DEDUP_REMOVED lines=18> */
.L_x_1337:
[----:B------:R-:W-:Y:S05]  /*4750*/  BSYNC.RECONVERGENT B2 ;  /* 0x0000000000027941 */ /* 0x000fea0003800200 */
.L_x_1336:
[----:B------:R-:W-:Y:S02]  /*4760*/  VIADD R8, R8, 0x400 ;  /* 0x0000040008087836 */ /* 0x000fe40000000000 */
[----:B------:R-:W-:Y:S02]  /*4770*/  VIADD R20, R20, 0x400 ;  /* 0x0000040014147836 */ /* 0x000fe40000000000 */
[----:B------:R-:W-:Y:S01]  /*4780*/  VIADD R19, R19, 0x400 ;  /* 0x0000040013137836 */ /* 0x000fe20000000000 */
[----:B------:R-:W-:Y:S01]  /*4790*/  ISETP.GE.AND P0, PT, R8, R9, PT ;  /* 0x000000090800720c */ /* 0x000fe20003f06270 */
[----:B------:R-:W-:Y:S02]  /*47a0*/  VIADD R18, R18, 0x400 ;  /* 0x0000040012127836 */ /* 0x000fe40000000000 */
[----:B------:R-:W-:-:S10]  /*47b0*/  VIADD R11, R11, 0x400 ;  /* 0x000004000b0b7836 */ /* 0x000fd40000000000 */
[----:B------:R-:W-:Y:S05]  /*47c0*/  @!P0 BRA `(.L_x_1338) ;  /* 0xfffffff800908947 */ /* 0x000fea000383ffff */
.L_x_1324:
[----:B01----:R-:W-:Y:S05]  /*47d0*/  BSYNC.RECONVERGENT B1 ;  /* 0x0000000000017941 */ /* 0x003fea0003800200 */
.L_x_1307:
        /* <DEDUP_REMOVED lines=22> */
.L_x_1340:
[----:B------:R-:W-:Y:S05]  /*4940*/  BSYNC.RECONVERGENT B1 ;  /* 0x0000000000017941 */ /* 0x000fea0003800200 */
.L_x_1339:
        /* <DEDUP_REMOVED lines=21> */
.L_x_1342:
[----:B------:R-:W-:Y:S05]  /*4aa0*/  BSYNC.RECONVERGENT B1 ;  /* 0x0000000000017941 */ /* 0x000fea0003800200 */
.L_x_1341:
        /* <DEDUP_REMOVED lines=21> */
.L_x_1344:
[----:B------:R-:W-:Y:S05]  /*4c00*/  BSYNC.RECONVERGENT B1 ;  /* 0x0000000000017941 */ /* 0x000fea0003800200 */
.L_x_1343:
        /* <DEDUP_REMOVED lines=21> */
.L_x_1346:
[----:B------:R-:W-:Y:S05]  /*4d60*/  BSYNC.RECONVERGENT B1 ;  /* 0x0000000000017941 */ /* 0x000fea0003800200 */
.L_x_1345:
        /* <DEDUP_REMOVED lines=22> */
.L_x_1348:
[----:B------:R-:W-:Y:S05]  /*4ed0*/  BSYNC.RECONVERGENT B1 ;  /* 0x0000000000017941 */ /* 0x000fea0003800200 */
.L_x_1347:
        /* <DEDUP_REMOVED lines=12> */
.L_x_1350:
[----:B------:R-:W-:Y:S05]  /*4fa0*/  BSYNC.RECONVERGENT B1 ;  /* 0x0000000000017941 */ /* 0x000fea0003800200 */
.L_x_1349:
[----:B------:R-:W-:Y:S01]  /*4fb0*/  BAR.SYNC.DEFER_BLOCKING 0x0 ;  /* 0x0000000000007b1d */ /* 0x000fe20000010000 */
[----:B------:R-:W-:-:S13]  /*4fc0*/  ISETP.NE.AND P2, PT, R2, RZ, PT ;  /* 0x000000ff0200720c */ /* 0x000fda0003f45270 */
[----:B------:R-:W-:Y:S05]  /*4fd0*/  @P2 BRA `(.L_x_1266) ;  /* 0x00000008002c2947 */ /* 0x000fea0003800000 */
[----:B------:R-:W1:Y:S01]  /*4fe0*/  S2R R2, SR_CgaCtaId ;  /* 0x0000000000027919 */ /* 0x000e620000008800 */
[----:B------:R-:W-:Y:S01]  /*4ff0*/  MOV R7, 0x400 ;  /* 0x0000040000077802 */ /* 0x000fe20000000f00 */
[----:B------:R-:W-:Y:S01]  /*5000*/  BSSY.RECONVERGENT B1, `(.L_x_1351) ;  /* 0x0000019000017945 */ /* 0x000fe20003800200 */
[----:B------:R-:W-:Y:S02]  /*5010*/  IMAD.MOV.U32 R12, RZ, RZ, R6 ;  /* 0x000000ffff0c7224 */ /* 0x000fe400078e0006 */
[----:B------:R-:W-:Y:S02]  /*5020*/  IMAD.MOV.U32 R10, RZ, RZ, R5 ;  /* 0x000000ffff0a7224 */ /* 0x000fe400078e0005 */
[----:B------:R-:W-:Y:S01]  /*5030*/  IMAD.MOV.U32 R14, RZ, RZ, R4 ;  /* 0x000000ffff0e7224 */ /* 0x000fe200078e0004 */
[----:B-1----:R-:W-:-:S05]  /*5040*/  LEA R7, R2, R7, 0x18 ;  /* 0x0000000702077211 */ /* 0x002fca00078ec0ff */
[----:B------:R-:W1:Y:S04]  /*5050*/  LDS R13, [R7+0x18] ;  /* 0x00001800070d7984 */ /* 0x000e680000000800 */
[----:B------:R2:W3:Y:S04]  /*5060*/  LDS R15, [R7+0x28] ;  /* 0x00002800070f7984 */ /* 0x0004e80000000800 */
[----:B------:R2:W4:Y:S04]  /*5070*/  LDS R17, [R7+0x38] ;  /* 0x0000380007117984 */ /* 0x0005280000000800 */
[----:B0-----:R2:W0:Y:S04]  /*5080*/  LDS R9, [R7+0x48] ;  /* 0x0000480007097984 */ /* 0x0014280000000800 */
[----:B------:R2:W0:Y:S04]  /*5090*/  LDS R8, [R7+0x58] ;  /* 0x0000580007087984 */ /* 0x0004280000000800 */
[----:B------:R2:W0:Y:S04]  /*50a0*/  LDS R3, [R7+0x68] ;  /* 0x0000680007037984 */ /* 0x0004280000000800 */
[----:B------:R2:W0:Y:S01]  /*50b0*/  LDS R2, [R7+0x78] ;  /* 0x0000780007027984 */ /* 0x0004220000000800 */
[----:B-1----:R-:W-:-:S13]  /*50c0*/  FSETP.GEU.AND P0, PT, R6, R13, PT ;  /* 0x0000000d0600720b */ /* 0x002fda0003f0e000 */
[----:B--234-:R-:W-:Y:S05]  /*50d0*/  @!P0 BRA `(.L_x_1352) ;  /* 0x00000000002c8947 */ /* 0x01cfea0003800000 */
[----:B------:R-:W1:Y:S01]  /*50e0*/  LDS.64 R10, [R7+0x20] ;  /* 0x00002000070a7984 */ /* 0x000e620000000a00 */
[----:B------:R-:W-:Y:S01]  /*50f0*/  FSETP.GEU.AND P3, PT, R13, R6, PT ;  /* 0x000000060d00720b */ /* 0x000fe20003f6e000 */
[----:B------:R-:W-:-:S12]  /*5100*/  IMAD.MOV.U32 R12, RZ, RZ, R13 ;  /* 0x000000ffff0c7224 */ /* 0x000fd800078e000d */
[CC--:B-1----:R-:W-:Y:S01]  /*5110*/  @P3 ISETP.GE.U32.AND P0, PT, R5.reuse, R10.reuse, PT ;  /* 0x0000000a0500320c */ /* 0x0c2fe20003f06070 */
[----:B------:R-:W-:Y:S01]  /*5120*/  IMAD.MOV.U32 R14, RZ, RZ, R11 ;  /* 0x000000ffff0e7224 */ /* 0x000fe200078e000b */
[CC--:B------:R-:W-:Y:S02]  /*5130*/  @P3 ISETP.LT.U32.AND P1, PT, R5.reuse, R10.reuse, PT ;  /* 0x0000000a0500320c */ /* 0x0c0fe40003f21070 */
[CC--:B------:R-:W-:Y:S02]  /*5140*/  @P3 ISETP.GE.AND.EX P0, PT, R4.reuse, R11.reuse, PT, P0 ;  /* 0x0000000b0400320c */ /* 0x0c0fe40003f06300 */
[----:B------:R-:W-:Y:S02]  /*5150*/  @P3 ISETP.LT.AND.EX P1, PT, R4, R11, PT, P1 ;  /* 0x0000000b0400320c */ /* 0x000fe40003f21310 */
[----:B------:R-:W-:Y:S02]  /*5160*/  @P3 FSEL R12, R6, R13, !P0 ;  /* 0x0000000d060c3208 */ /* 0x000fe40004000000 */
[----:B------:R-:W-:-:S02]  /*5170*/  @P3 SEL R10, R5, R10, P1 ;  /* 0x0000000a050a3207 */ /* 0x000fc40000800000 */
[----:B------:R-:W-:-:S07]  /*5180*/  @P3 SEL R14, R4, R11, P1 ;  /* 0x0000000b040e3207 */ /* 0x000fce0000800000 */
.L_x_1352:
[----:B------:R-:W-:Y:S05]  /*5190*/  BSYNC.RECONVERGENT B1 ;  /* 0x0000000000017941 */ /* 0x000fea0003800200 */
.L_x_1351:
[----:B------:R-:W-:Y:S01]  /*51a0*/  FSETP.GEU.AND P0, PT, R12, R15, PT ;  /* 0x0000000f0c00720b */ /* 0x000fe20003f0e000 */
[----:B------:R-:W-:Y:S01]  /*51b0*/  BSSY.RECONVERGENT B1, `(.L_x_1353) ;  /* 0x0000010000017945 */ /* 0x000fe20003800200 */
[----:B------:R-:W-:Y:S02]  /*51c0*/  IMAD.MOV.U32 R6, RZ, RZ, R12 ;  /* 0x000000ffff067224 */ /* 0x000fe400078e000c */
[----:B------:R-:W-:Y:S02]  /*51d0*/  IMAD.MOV.U32 R11, RZ, RZ, R10 ;  /* 0x000000ffff0b7224 */ /* 0x000fe400078e000a */
[----:B------:R-:W-:-:S07]  /*51e0*/  IMAD.MOV.U32 R5, RZ, RZ, R14 ;  /* 0x000000ffff057224 */ /* 0x000fce00078e000e */
[----:B------:R-:W-:Y:S05]  /*51f0*/  @!P0 BRA `(.L_x_1354) ;  /* 0x00000000002c8947 */ /* 0x000fea0003800000 */
[----:B------:R-:W1:Y:S01]  /*5200*/  LDS.64 R4, [R7+0x30] ;  /* 0x0000300007047984 */ /* 0x000e620000000a00 */
[----:B------:R-:W-:Y:S01]  /*5210*/  FSETP.GEU.AND P3, PT, R15, R12, PT ;  /* 0x0000000c0f00720b */ /* 0x000fe20003f6e000 */
[----:B------:R-:W-:-:S12]  /*5220*/  IMAD.MOV.U32 R6, RZ, RZ, R15 ;  /* 0x000000ffff067224 */ /* 0x000fd800078e000f */
[CC--:B-1----:R-:W-:Y:S01]  /*5230*/  @P3 ISETP.GE.U32.AND P0, PT, R10.reuse, R4.reuse, PT ;  /* 0x000000040a00320c */ /* 0x0c2fe20003f06070 */
[----:B------:R-:W-:Y:S01]  /*5240*/  IMAD.MOV.U32 R11, RZ, RZ, R4 ;  /* 0x000000ffff0b7224 */ /* 0x000fe200078e0004 */
[-C--:B------:R-:W-:Y:S02]  /*5250*/  @P3 ISETP.LT.U32.AND P1, PT, R10, R4.reuse, PT ;  /* 0x000000040a00320c */ /* 0x080fe40003f21070 */
[CC--:B------:R-:W-:Y:S02]  /*5260*/  @P3 ISETP.GE.AND.EX P0, PT, R14.reuse, R5.reuse, PT, P0 ;  /* 0x000000050e00320c */ /* 0x0c0fe40003f06300 */
[----:B------:R-:W-:Y:S02]  /*5270*/  @P3 ISETP.LT.AND.EX P1, PT, R14, R5, PT, P1 ;  /* 0x000000050e00320c */ /* 0x000fe40003f21310 */
[----:B------:R-:W-:Y:S02]  /*5280*/  @P3 FSEL R6, R12, R15, !P0 ;  /* 0x0000000f0c063208 */ /* 0x000fe40004000000 */
[----:B------:R-:W-:-:S02]  /*5290*/  @P3 SEL R11, R10, R4, P1 ;  /* 0x000000040a0b3207 */ /* 0x000fc40000800000 */
[----:B------:R-:W-:-:S07]  /*52a0*/  @P3 SEL R5, R14, R5, P1 ;  /* 0x000000050e053207 */ /* 0x000fce0000800000 */
.L_x_1354:
[----:B------:R-:W-:Y:S05]  /*52b0*/  BSYNC.RECONVERGENT B1 ;  /* 0x0000000000017941 */ /* 0x000fea0003800200 */
.L_x_1353:
        /* <DEDUP_REMOVED lines=18> */
.L_x_1356:
[----:B------:R-:W-:Y:S05]  /*53e0*/  BSYNC.RECONVERGENT B1 ;  /* 0x0000000000017941 */ /* 0x000fea0003800200 */
.L_x_1355:
[----:B0-----:R-:W-:Y:S01]  /*53f0*/  FSETP.GEU.AND P0, PT, R4, R9, PT ;  /* 0x000000090400720b */ /* 0x001fe20003f0e000 */
        /* <DEDUP_REMOVED lines=17> */
.L_x_1358:
[----:B------:R-:W-:Y:S05]  /*5510*/  BSYNC.RECONVERGENT B1 ;  /* 0x0000000000017941 */ /* 0x000fea0003800200 */
.L_x_1357:
        /* <DEDUP_REMOVED lines=18> */
.L_x_1360:
[----:B------:R-:W-:Y:S05]  /*5640*/  BSYNC.RECONVERGENT B1 ;  /* 0x0000000000017941 */ /* 0x000fea0003800200 */
.L_x_1359:
        /* <DEDUP_REMOVED lines=18> */
.L_x_1362:
[----:B------:R-:W-:Y:S05]  /*5770*/  BSYNC.RECONVERGENT B1 ;  /* 0x0000000000017941 */ /* 0x000fea0003800200 */
.L_x_1361:
        /* <DEDUP_REMOVED lines=17> */
.L_x_1266:
[----:B------:R-:W-:Y:S05]  /*5890*/  BSYNC.RECONVERGENT B0 ;  /* 0x0000000000007941 */ /* 0x000fea0003800200 */
.L_x_1233:
        /* <DEDUP_REMOVED lines=9> */
.L_x_1363:
        /* <DEDUP_REMOVED lines=13> */
.L_x_1549:


//--------------------- .text._ZN6thrust24THRUST_300001_SM_1000_NS8cuda_cub4core6detail13_kernel_agentINS1_8__reduce11ReduceAgentINS0_12zip_iteratorIN4cuda3std3__45tupleIJNS0_10device_ptrIfEENS0_17counting_iteratorIlNS0_11use_defaultESF_SF_EEEEEEEPNSB_IJflEEESJ_iNS1_9__extrema9arg_min_fIflNSA_4lessIfEEEEEEJSI_SK_iSP_EEEvDpT0_ --------------------------
	.section	.text._ZN6thrust24THRUST_300001_SM_1000_NS8cuda_cub4core6detail13_kernel_agentINS1_8__reduce11ReduceAgentINS0_12zip_iteratorIN4cuda3std3__45tupleIJNS0_10device_ptrIfEENS0_17counting_iteratorIlNS0_11use_defaultESF_SF_EEEEEEEPNSB_IJflEEESJ_iNS1_9__extrema9arg_min_fIflNSA_4lessIfEEEEEEJSI_SK_iSP_EEEvDpT0_,"ax",@progbits
	.align	128
        .global         _ZN6thrust24THRUST_300001_SM_1000_NS8cuda_cub4core6detail13_kernel_agentINS1_8__reduce11ReduceAgentINS0_12zip_iteratorIN4cuda3std3__45tupleIJNS0_10device_ptrIfEENS0_17counting_iteratorIlNS0_11use_defaultESF_SF_EEEEEEEPNSB_IJflEEESJ_iNS1_9__extrema9arg_min_fIflNSA_4lessIfEEEEEEJSI_SK_iSP_EEEvDpT0_
        .type           _ZN6thrust24THRUST_300001_SM_1000_NS8cuda_cub4core6detail13_kernel_agentINS1_8__reduce11ReduceAgentINS0_12zip_iteratorIN4cuda3std3__45tupleIJNS0_10device_ptrIfEENS0_17counting_iteratorIlNS0_11use_defaultESF_SF_EEEEEEEPNSB_IJflEEESJ_iNS1_9__extrema9arg_min_fIflNSA_4lessIfEEEEEEJSI_SK_iSP_EEEvDpT0_,@function
        .size           _ZN6thrust24THRUST_300001_SM_1000_NS8cuda_cub4core6detail13_kernel_agentINS1_8__reduce11ReduceAgentINS0_12zip_iteratorIN4cuda3std3__45tupleIJNS0_10device_ptrIfEENS0_17counting_iteratorIlNS0_11use_defaultESF_SF_EEEEEEEPNSB_IJflEEESJ_iNS1_9__extrema9arg_min_fIflNSA_4lessIfEEEEEEJSI_SK_iSP_EEEvDpT0_,(.L_x_1550 - _ZN6thrust24THRUST_300001_SM_1000_NS8cuda_cub4core6detail13_kernel_agentINS1_8__reduce11ReduceAgentINS0_12zip_iteratorIN4cuda3std3__45tupleIJNS0_10device_ptrIfEENS0_17counting_iteratorIlNS0_11use_defaultESF_SF_EEEEEEEPNSB_IJflEEESJ_iNS1_9__extrema9arg_min_fIflNSA_4lessIfEEEEEEJSI_SK_iSP_EEEvDpT0_)
        .other          _ZN6thrust24THRUST_300001_SM_1000_NS8cuda_cub4core6detail13_kernel_agentINS1_8__reduce11ReduceAgentINS0_12zip_iteratorIN4cuda3std3__45tupleIJNS0_10device_ptrIfEENS0_17counting_iteratorIlNS0_11use_defaultESF_SF_EEEEEEEPNSB_IJflEEESJ_iNS1_9__extrema9arg_min_fIflNSA_4lessIfEEEEEEJSI_SK_iSP_EEEvDpT0_,@"STO_CUDA_ENTRY STV_DEFAULT"
_ZN6thrust24THRUST_300001_SM_1000_NS8cuda_cub4core6detail13_kernel_agentINS1_8__reduce11ReduceAgentINS0_12zip_iteratorIN4cuda3std3__45tupleIJNS0_10device_ptrIfEENS0_17counting_iteratorIlNS0_11use_defaultESF_SF_EEEEEEEPNSB_IJflEEESJ_iNS1_9__extrema9arg_min_fIflNSA_4lessIfEEEEEEJSI_SK_iSP_EEEvDpT0_:
.text._ZN6thrust24THRUST_300001_SM_1000_NS8cuda_cub4core6detail13_kernel_agentINS1_8__reduce11ReduceAgentINS0_12zip_iteratorIN4cuda3std3__45tupleIJNS0_10device_ptrIfEENS0_17counting_iteratorIlNS0_11use_defaultESF_SF_EEEEEEEPNSB_IJflEEESJ_iNS1_9__extrema9arg_min_fIflNSA_4lessIfEEEEEEJSI_SK_iSP_EEEvDpT0_:
        /* <DEDUP_REMOVED lines=23> */
.L_x_1367:
[----:B0-----:R-:W-:Y:S05]  /*0170*/  BSYNC.RECONVERGENT B1 ;  /* 0x0000000000017941 */ /* 0x001fea0003800200 */
.L_x_1366:
        /* <DEDUP_REMOVED lines=19> */
.L_x_1374:
        /* <DEDUP_REMOVED lines=23> */
.L_x_1373:
[----:B------:R-:W-:Y:S05]  /*0420*/  BSYNC.RECONVERGENT B3 ;  /* 0x0000000000037941 */ /* 0x000fea0003800200 */
.L_x_1372:
[----:B------:R-:W-:Y:S01]  /*0430*/  IADD3 R12, P0, PT, R12, 0x100, RZ ;  /* 0x000001000c0c7810 */ /* 0x000fe20007f1e0ff */
[----:B------:R-:W-:Y:S02]  /*0440*/  VIADD R11, R11, 0x100 ;  /* 0x000001000b0b7836 */ /* 0x000fe40000000000 */
[----:B------:R-:W-:Y:S02]  /*0450*/  IMAD.X R10, RZ, RZ, R10, P3 ;  /* 0x000000ffff0a7224 */ /* 0x000fe400018e060a */
[----:B------:R-:W-:Y:S01]  /*0460*/  IMAD.X R13, RZ, RZ, R13, P0 ;  /* 0x000000ffff0d7224 */ /* 0x000fe200000e060d */
[----:B------:R-:W-:Y:S07]  /*0470*/  @P2 BRA `(.L_x_1374) ;  /* 0xfffffffc008c2947 */ /* 0x000fee000383ffff */
.L_x_1371:
[----:B------:R-:W-:Y:S05]  /*0480*/  BSYNC.RECONVERGENT B2 ;  /* 0x0000000000027941 */ /* 0x000fea0003800200 */
.L_x_1370:
[----:B------:R-:W-:-:S13]  /*0490*/  ISETP.GE.U32.AND P0, PT, R14, 0x300, PT ;  /* 0x000003000e00780c */ /* 0x000fda0003f06070 */
[----:B------:R-:W-:Y:S05]  /*04a0*/  @!P0 BRA `(.L_x_1369) ;  /* 0x00000004007c8947 */ /* 0x000fea0003800000 */
[----:B------:R-:W0:Y:S01]  /*04b0*/  LDC.64 R8, c[0x0][0x380] ;  /* 0x0000e000ff087b82 */ /* 0x000e220000000a00 */
[----:B------:R-:W-:-:S07]  /*04c0*/  VIADD R10, R11, 0x200 ;  /* 0x000002000b0a7836 */ /* 0x000fce0000000000 */
[----:B------:R-:W1:Y:S02]  /*04d0*/  LDC.64 R6, c[0x0][0x388] ;  /* 0x0000e200ff067b82 */ /* 0x000e640000000a00 */
.L_x_1383:
        /* <DEDUP_REMOVED lines=26> */
.L_x_1376:
[----:B------:R-:W-:Y:S05]  /*0680*/  BSYNC.RECONVERGENT B2 ;  /* 0x0000000000027941 */ /* 0x000fea0003800200 */
.L_x_1375:
        /* <DEDUP_REMOVED lines=20> */
.L_x_1378:
[----:B------:R-:W-:Y:S05]  /*07d0*/  BSYNC.RECONVERGENT B2 ;  /* 0x0000000000027941 */ /* 0x000fea0003800200 */
.L_x_1377:
        /* <DEDUP_REMOVED lines=20> */
.L_x_1380:
[----:B------:R-:W-:Y:S05]  /*0920*/  BSYNC.RECONVERGENT B2 ;  /* 0x0000000000027941 */ /* 0x000fea0003800200 */
.L_x_1379:
        /* <DEDUP_REMOVED lines=18> */
.L_x_1382:
[----:B------:R-:W-:Y:S05]  /*0a50*/  BSYNC.RECONVERGENT B2 ;  /* 0x0000000000027941 */ /* 0x000fea0003800200 */
.L_x_1381:
[C---:B------:R-:W-:Y:S02]  /*0a60*/  VIADD R5, R10.reuse, 0x200 ;  /* 0x000002000a057836 */ /* 0x040fe40000000000 */
[----:B------:R-:W-:-:S03]  /*0a70*/  VIADD R10, R10, 0x400 ;  /* 0x000004000a0a7836 */ /* 0x000fc60000000000 */
[----:B------:R-:W-:-:S13]  /*0a80*/  ISETP.GE.AND P0, PT, R5, UR5, PT ;  /* 0x0000000505007c0c */ /* 0x000fda000bf06270 */
[----:B------:R-:W-:Y:S05]  /*0a90*/  @!P0 BRA `(.L_x_1383) ;  /* 0xfffffff800908947 */ /* 0x000fea000383ffff */
.L_x_1369:
[----:B------:R-:W-:Y:S05]  /*0aa0*/  BSYNC.RECONVERGENT B1 ;  /* 0x0000000000017941 */ /* 0x000fea0003800200 */
.L_x_1368:
        /* <DEDUP_REMOVED lines=25> */
.L_x_1386:
[----:B------:R-:W-:Y:S05]  /*0c40*/  BSYNC.RECONVERGENT B1 ;  /* 0x0000000000017941 */ /* 0x000fea0003800200 */
.L_x_1385:
        /* <DEDUP_REMOVED lines=21> */
.L_x_1388:
[----:B------:R-:W-:Y:S05]  /*0da0*/  BSYNC.RECONVERGENT B1 ;  /* 0x0000000000017941 */ /* 0x000fea0003800200 */
.L_x_1387:
        /* <DEDUP_REMOVED lines=21> */
.L_x_1390:
[----:B------:R-:W-:Y:S05]  /*0f00*/  BSYNC.RECONVERGENT B1 ;  /* 0x0000000000017941 */ /* 0x000fea0003800200 */
.L_x_1389:
        /* <DEDUP_REMOVED lines=21> */
.L_x_1392:
[----:B------:R-:W-:Y:S05]  /*1060*/  BSYNC.RECONVERGENT B1 ;  /* 0x0000000000017941 */ /* 0x000fea0003800200 */
.L_x_1391:
        /* <DEDUP_REMOVED lines=22> */
.L_x_1394:
[----:B------:R-:W-:Y:S05]  /*11d0*/  BSYNC.RECONVERGENT B1 ;  /* 0x0000000000017941 */ /* 0x000fea0003800200 */
.L_x_1393:
        /* <DEDUP_REMOVED lines=12> */
.L_x_1396:
[----:B------:R-:W-:Y:S05]  /*12a0*/  BSYNC.RECONVERGENT B1 ;  /* 0x0000000000017941 */ /* 0x000fea0003800200 */
.L_x_1395:
        /* <DEDUP_REMOVED lines=31> */
.L_x_1399:
[----:B------:R-:W-:Y:S05]  /*14a0*/  BSYNC.RECONVERGENT B1 ;  /* 0x0000000000017941 */ /* 0x000fea0003800200 */
.L_x_1398:
        /* <DEDUP_REMOVED lines=18> */
.L_x_1401:
[----:B------:R-:W-:Y:S05]  /*15d0*/  BSYNC.RECONVERGENT B1 ;  /* 0x0000000000017941 */ /* 0x000fea0003800200 */
.L_x_1400:
        /* <DEDUP_REMOVED lines=18> */
.L_x_1403:
[----:B------:R-:W-:Y:S05]  /*1700*/  BSYNC.RECONVERGENT B1 ;  /* 0x0000000000017941 */ /* 0x000fea0003800200 */
.L_x_1402:
        /* <DEDUP_REMOVED lines=18> */
.L_x_1405:
[----:B------:R-:W-:Y:S05]  /*1830*/  BSYNC.RECONVERGENT B1 ;  /* 0x0000000000017941 */ /* 0x000fea0003800200 */
.L_x_1404:
        /* <DEDUP_REMOVED lines=18> */
.L_x_1407:
[----:B------:R-:W-:Y:S05]  /*1960*/  BSYNC.RECONVERGENT B1 ;  /* 0x0000000000017941 */ /* 0x000fea0003800200 */
.L_x_1406:
        /* <DEDUP_REMOVED lines=18> */
.L_x_1409:
[----:B------:R-:W-:Y:S05]  /*1a90*/  BSYNC.RECONVERGENT B1 ;  /* 0x0000000000017941 */ /* 0x000fea0003800200 */
.L_x_1408:
        /* <DEDUP_REMOVED lines=19> */
.L_x_1384:
        /* <DEDUP_REMOVED lines=28> */
.L_x_1411:
[----:B------:R-:W-:Y:S05]  /*1d90*/  BSYNC.RECONVERGENT B1 ;  /* 0x0000000000017941 */ /* 0x000fea0003800200 */
.L_x_1410:
        /* <DEDUP_REMOVED lines=22> */
.L_x_1413:
[----:B------:R-:W-:Y:S05]  /*1f00*/  BSYNC.RECONVERGENT B1 ;  /* 0x0000000000017941 */ /* 0x000fea0003800200 */
.L_x_1412:
        /* <DEDUP_REMOVED lines=22> */
.L_x_1415:
[----:B------:R-:W-:Y:S05]  /*2070*/  BSYNC.RECONVERGENT B1 ;  /* 0x0000000000017941 */ /* 0x000fea0003800200 */
.L_x_1414:
        /* <DEDUP_REMOVED lines=22> */
.L_x_1417:
[----:B------:R-:W-:Y:S05]  /*21e0*/  BSYNC.RECONVERGENT B1 ;  /* 0x0000000000017941 */ /* 0x000fea0003800200 */
.L_x_1416:
        /* <DEDUP_REMOVED lines=23> */
.L_x_1419:
[----:B------:R-:W-:Y:S05]  /*2360*/  BSYNC.RECONVERGENT B1 ;  /* 0x0000000000017941 */ /* 0x000fea0003800200 */
.L_x_1418:
        /* <DEDUP_REMOVED lines=12> */
.L_x_1421:
[----:B------:R-:W-:Y:S05]  /*2430*/  BSYNC.RECONVERGENT B1 ;  /* 0x0000000000017941 */ /* 0x000fea0003800200 */
.L_x_1420:
        /* <DEDUP_REMOVED lines=30> */
.L_x_1423:
[----:B------:R-:W-:Y:S05]  /*2620*/  BSYNC.RECONVERGENT B1 ;  /* 0x0000000000017941 */ /* 0x000fea0003800200 */
.L_x_1422:
        /* <DEDUP_REMOVED lines=27> */
.L_x_1425:
[----:B------:R-:W-:Y:S05]  /*27e0*/  BSYNC.RECONVERGENT B1 ;  /* 0x0000000000017941 */ /* 0x000fea0003800200 */
.L_x_1424:
        /* <DEDUP_REMOVED lines=27> */
.L_x_1427:
[----:B------:R-:W-:Y:S05]  /*29a0*/  BSYNC.RECONVERGENT B1 ;  /* 0x0000000000017941 */ /* 0x000fea0003800200 */
.L_x_1426:
        /* <DEDUP_REMOVED lines=27> */
.L_x_1429:
[----:B------:R-:W-:Y:S05]  /*2b60*/  BSYNC.RECONVERGENT B1 ;  /* 0x0000000000017941 */ /* 0x000fea0003800200 */
.L_x_1428:
        /* <DEDUP_REMOVED lines=27> */
.L_x_1431:
[----:B------:R-:W-:Y:S05]  /*2d20*/  BSYNC.RECONVERGENT B1 ;  /* 0x0000000000017941 */ /* 0x000fea0003800200 */
.L_x_1430:
        /* <DEDUP_REMOVED lines=27> */
.L_x_1433:
[----:B------:R-:W-:Y:S05]  /*2ee0*/  BSYNC.RECONVERGENT B1 ;  /* 0x0000000000017941 */ /* 0x000fea0003800200 */
.L_x_1432:
        /* <DEDUP_REMOVED lines=28> */
.L_x_1365:
        /* <DEDUP_REMOVED lines=26> */
.L_x_1435:
[----:B------:R-:W-:Y:S05]  /*3250*/  BSYNC.RECONVERGENT B1 ;  /* 0x0000000000017941 */ /* 0x000fea0003800200 */
.L_x_1434:
        /* <DEDUP_REMOVED lines=21> */
.L_x_1437:
[----:B------:R-:W-:Y:S05]  /*33b0*/  BSYNC.RECONVERGENT B1 ;  /* 0x0000000000017941 */ /* 0x000fea0003800200 */
.L_x_1436:
[----:B------:R-:W-:Y:S01]  /*33c0*/  UISETP.GE.U32.AND UP0, UPT, UR4, 0xa00, UPT ;  /* 0x00000a000400788c */ /* 0x000fe2000bf06070 */
[----:B------:R-:W-:-:S08]  /*33d0*/  IMAD.MOV.U32 R5, RZ, RZ, 0x500 ;  /* 0x00000500ff057424 */ /* 0x000fd000078e00ff */
[----:B------:R-:W-:Y:S05]  /*33e0*/  BRA.U !UP0, `(.L_x_1438) ;  /* 0x0000000508c47547 */ /* 0x000fea000b800000 */
[----:B------:R-:W-:Y:S01]  /*33f0*/  IMAD.MOV.U32 R5, RZ, RZ, 0x500 ;  /* 0x00000500ff057424 */ /* 0x000fe200078e00ff */
[----:B------:R-:W0:Y:S01]  /*3400*/  LDCU UR4, c[0x0][0x398] ;  /* 0x00007300ff0477ac */ /* 0x000e220008000800 */
[----:B------:R-:W1:Y:S05]  /*3410*/  LDCU.64 UR6, c[0x0][0x388] ;  /* 0x00007100ff0677ac */ /* 0x000e6a0008000a00 */
.L_x_1449:
[----:B------:R-:W-:-:S05]  /*3420*/  IMAD.WIDE.U32 R12, R5, 0x4, R2 ;  /* 0x00000004050c7825 */ /* 0x000fca00078e0002 */
[----:B------:R-:W2:Y:S04]  /*3430*/  LDG.E R17, desc[UR8][R12.64] ;  /* 0x000000080c117981 */ /* 0x000ea8000c1e1900 */
[----:B------:R3:W5:Y:S04]  /*3440*/  LDG.E R18, desc[UR8][R12.64+0x400] ;  /* 0x000400080c127981 */ /* 0x000768000c1e1900 */
[----:B------:R3:W5:Y:S04]  /*3450*/  LDG.E R19, desc[UR8][R12.64+0x800] ;  /* 0x000800080c137981 */ /* 0x000768000c1e1900 */
[----:B------:R3:W5:Y:S04]  /*3460*/  LDG.E R4, desc[UR8][R12.64+0xc00] ;  /* 0x000c00080c047981 */ /* 0x000768000c1e1900 */
[----:B------:R3:W5:Y:S01]  /*3470*/  LDG.E R10, desc[UR8][R12.64+0x1000] ;  /* 0x001000080c0a7981 */ /* 0x000762000c1e1900 */
[----:B-1----:R-:W-:Y:S01]  /*3480*/  IADD3 R16, P1, P2, R0, UR6, R5 ;  /* 0x0000000600107c10 */ /* 0x002fe2000fa3e005 */
[----:B------:R-:W-:Y:S01]  /*3490*/  BSSY.RECONVERGENT B1, `(.L_x_1439) ;  /* 0x0000012000017945 */ /* 0x000fe20003800200 */
[----:B------:R-:W-:-:S02]  /*34a0*/  IMAD.MOV.U32 R11, RZ, RZ, R6 ;  /* 0x000000ffff0b7224 */ /* 0x000fc400078e0006 */
[----:B------:R-:W-:Y:S01]  /*34b0*/  IMAD.MOV.U32 R14, RZ, RZ, R7 ;  /* 0x000000ffff0e7224 */ /* 0x000fe200078e0007 */
[----:B------:R-:W-:Y:S01]  /*34c0*/  IADD3.X R9, PT, PT, RZ, UR7, RZ, P1, P2 ;  /* 0x00000007ff097c10 */ /* 0x000fe20008fe44ff */
        /* <DEDUP_REMOVED lines=14> */
.L_x_1440:
[----:B0-----:R-:W-:Y:S05]  /*35b0*/  BSYNC.RECONVERGENT B1 ;  /* 0x0000000000017941 */ /* 0x001fea0003800200 */
.L_x_1439:
[----:B-----5:R-:W-:Y:S01]  /*35c0*/  FSETP.GEU.AND P0, PT, R11, R18, PT ;  /* 0x000000120b00720b */ /* 0x020fe20003f0e000 */
[----:B------:R-:W-:Y:S01]  /*35d0*/  BSSY.RECONVERGENT B1, `(.L_x_1441) ;  /* 0x0000012000017945 */ /* 0x000fe20003800200 */
[----:B------:R-:W-:Y:S01]  /*35e0*/  IADD3 RZ, P1, PT, R16, 0x100, RZ ;  /* 0x0000010010ff7810 */ /* 0x000fe20007f3e0ff */
[----:B------:R-:W-:Y:S02]  /*35f0*/  IMAD.MOV.U32 R6, RZ, RZ, R11 ;  /* 0x000000ffff067224 */ /* 0x000fe400078e000b */
[----:B------:R-:W-:Y:S02]  /*3600*/  IMAD.MOV.U32 R12, RZ, RZ, R14 ;  /* 0x000000ffff0c7224 */ /* 0x000fe400078e000e */
[----:B------:R-:W-:Y:S02]  /*3610*/  IMAD.X R8, RZ, RZ, R9, P1 ;  /* 0x000000ffff087224 */ /* 0x000fe400008e0609 */
[----:B------:R-:W-:-:S04]  /*3620*/  IMAD.MOV.U32 R13, RZ, RZ, R15 ;  /* 0x000000ffff0d7224 */ /* 0x000fc800078e000f */
[----:B------:R-:W-:Y:S05]  /*3630*/  @!P0 BRA `(.L_x_1442) ;  /* 0x00000000002c8947 */ /* 0x000fea0003800000 */
[----:B------:R-:W-:Y:S01]  /*3640*/  FSETP.GEU.AND P2, PT, R18, R11, PT ;  /* 0x0000000b1200720b */ /* 0x000fe20003f4e000 */
[----:B------:R-:W-:Y:S02]  /*3650*/  VIADD R12, R16, 0x100 ;  /* 0x00000100100c7836 */ /* 0x000fe40000000000 */
        /* <DEDUP_REMOVED lines=9> */
.L_x_1442:
[----:B------:R-:W-:Y:S05]  /*36f0*/  BSYNC.RECONVERGENT B1 ;  /* 0x0000000000017941 */ /* 0x000fea0003800200 */
.L_x_1441:
[----:B------:R-:W-:Y:S01]  /*3700*/  FSETP.GEU.AND P0, PT, R6, R19, PT ;  /* 0x000000130600720b */ /* 0x000fe20003f0e000 */
        /* <DEDUP_REMOVED lines=18> */
.L_x_1444:
[----:B------:R-:W-:Y:S05]  /*3830*/  BSYNC.RECONVERGENT B1 ;  /* 0x0000000000017941 */ /* 0x000fea0003800200 */
.L_x_1443:
[----:B------:R-:W-:Y:S01]  /*3840*/  FSETP.GEU.AND P0, PT, R7, R4, PT ;  /* 0x000000040700720b */ /* 0x000fe20003f0e000 */
[----:B------:R-:W-:Y:S01]  /*3850*/  BSSY.RECONVERGENT B1, `(.L_x_1445) ;  /* 0x0000013000017945 */ /* 0x000fe20003800200 */
[C---:B------:R-:W-:Y:S01]  /*3860*/  IADD3 R15, P1, PT, R16.reuse, 0x300, RZ ;  /* 0x00000300100f7810 */ /* 0x040fe20007f3e0ff */
[----:B------:R-:W-:Y:S01]  /*3870*/  IMAD.MOV.U32 R11, RZ, RZ, R7 ;  /* 0x000000ffff0b7224 */ /* 0x000fe200078e0007 */
[----:B------:R-:W-:Y:S01]  /*3880*/  IADD3 R19, P2, PT, R16, 0x400, RZ ;  /* 0x0000040010137810 */ /* 0x000fe20007f5e0ff */
        /* <DEDUP_REMOVED lines=15> */
.L_x_1446:
[----:B------:R-:W-:Y:S05]  /*3980*/  BSYNC.RECONVERGENT B1 ;  /* 0x0000000000017941 */ /* 0x000fea0003800200 */
.L_x_1445:
[----:B------:R-:W-:Y:S01]  /*3990*/  FSETP.GEU.AND P0, PT, R11, R10, PT ;  /* 0x0000000a0b00720b */ /* 0x000fe20003f0e000 */
[----:B------:R-:W-:Y:S01]  /*39a0*/  BSSY.RECONVERGENT B1, `(.L_x_1447) ;  /* 0x0000011000017945 */ /* 0x000fe20003800200 */
[----:B------:R-:W-:Y:S02]  /*39b0*/  IMAD.X R4, RZ, RZ, R9, P2 ;  /* 0x000000ffff047224 */ /* 0x000fe400010e0609 */
[----:B------:R-:W-:Y:S02]  /*39c0*/  IMAD.MOV.U32 R6, RZ, RZ, R11 ;  /* 0x000000ffff067224 */ /* 0x000fe400078e000b */
[----:B------:R-:W-:Y:S02]  /*39d0*/  IMAD.MOV.U32 R7, RZ, RZ, R12 ;  /* 0x000000ffff077224 */ /* 0x000fe400078e000c */
[----:B------:R-:W-:-:S05]  /*39e0*/  IMAD.MOV.U32 R8, RZ, RZ, R13 ;  /* 0x000000ffff087224 */ /* 0x000fca00078e000d */
        /* <DEDUP_REMOVED lines=12> */
.L_x_1448:
[----:B------:R-:W-:Y:S05]  /*3ab0*/  BSYNC.RECONVERGENT B1 ;  /* 0x0000000000017941 */ /* 0x000fea0003800200 */
.L_x_1447:
[C---:B------:R-:W-:Y:S02]  /*3ac0*/  VIADD R4, R5.reuse, 0xa00 ;  /* 0x00000a0005047836 */ /* 0x040fe40000000000 */
[----:B------:R-:W-:-:S03]  /*3ad0*/  VIADD R5, R5, 0x500 ;  /* 0x0000050005057836 */ /* 0x000fc60000000000 */
[----:B------:R-:W-:-:S13]  /*3ae0*/  ISETP.GT.AND P0, PT, R4, UR4, PT ;  /* 0x0000000404007c0c */ /* 0x000fda000bf04270 */
[----:B------:R-:W-:Y:S05]  /*3af0*/  @!P0 BRA `(.L_x_1449) ;  /* 0xfffffff800488947 */ /* 0x000fea000383ffff */
.L_x_1438:
        /* <DEDUP_REMOVED lines=16> */
[C---:B------:R-:W-:Y:S02]  /*3c00*/  IADD3 R14, P0, PT, R11.reuse, UR6, RZ ;  /* 0x000000060b0e7c10 */ /* 0x040fe4000ff1e0ff */
[----:B------:R-:W-:Y:S01]  /*3c10*/  LOP3.LUT R10, R4, 0x3, RZ, 0xc0, !PT ;  /* 0x00000003040a7812 */ /* 0x000fe200078ec0ff */
[----:B------:R-:W-:Y:S02]  /*3c20*/  IMAD.MOV.U32 R4, RZ, RZ, R0 ;  /* 0x000000ffff047224 */ /* 0x000fe400078e0000 */
[----:B------:R-:W-:Y:S02]  /*3c30*/  IMAD.X R16, RZ, RZ, UR7, P0 ;  /* 0x00000007ff107e24 */ /* 0x000fe400080e06ff */
[----:B------:R-:W-:Y:S02]  /*3c40*/  IMAD.MOV R10, RZ, RZ, -R10 ;  /* 0x000000ffff0a7224 */ /* 0x000fe400078e0a0a */
[----:B0-----:R-:W-:-:S04]  /*3c50*/  IMAD.WIDE.U32 R2, R11, 0x4, R2 ;  /* 0x000000040b027825 */ /* 0x001fc800078e0002 */
[----:B------:R-:W-:Y:S02]  /*3c60*/  IMAD.MOV.U32 R12, RZ, RZ, R2 ;  /* 0x000000ffff0c7224 */ /* 0x000fe400078e0002 */
[----:B------:R-:W-:-:S07]  /*3c70*/  IMAD.MOV.U32 R13, RZ, RZ, R3 ;  /* 0x000000ffff0d7224 */ /* 0x000fce00078e0003 */
.L_x_1456:
        /* <DEDUP_REMOVED lines=23> */
.L_x_1455:
[----:B------:R-:W-:Y:S05]  /*3df0*/  BSYNC.RECONVERGENT B3 ;  /* 0x0000000000037941 */ /* 0x000fea0003800200 */
.L_x_1454:
[----:B------:R-:W-:Y:S01]  /*3e00*/  IADD3 R14, P0, PT, R14, 0x100, RZ ;  /* 0x000001000e0e7810 */ /* 0x000fe20007f1e0ff */
[----:B------:R-:W-:Y:S02]  /*3e10*/  VIADD R4, R4, 0x100 ;  /* 0x0000010004047836 */ /* 0x000fe40000000000 */
[----:B------:R-:W-:Y:S02]  /*3e20*/  IMAD.X R13, RZ, RZ, R13, P3 ;  /* 0x000000ffff0d7224 */ /* 0x000fe400018e060d */
[----:B------:R-:W-:Y:S01]  /*3e30*/  IMAD.X R16, RZ, RZ, R16, P0 ;  /* 0x000000ffff107224 */ /* 0x000fe200000e0610 */
[----:B------:R-:W-:Y:S07]  /*3e40*/  @P2 BRA `(.L_x_1456) ;  /* 0xfffffffc008c2947 */ /* 0x000fee000383ffff */
.L_x_1453:
[----:B------:R-:W-:Y:S05]  /*3e50*/  BSYNC.RECONVERGENT B2 ;  /* 0x0000000000027941 */ /* 0x000fea0003800200 */
.L_x_1452:
[----:B------:R-:W-:-:S13]  /*3e60*/  ISETP.GE.U32.AND P0, PT, R15, 0x300, PT ;  /* 0x000003000f00780c */ /* 0x000fda0003f06070 */
[----:B------:R-:W-:Y:S05]  /*3e70*/  @!P0 BRA `(.L_x_1451) ;  /* 0x0000000400cc8947 */ /* 0x000fea0003800000 */
[----:B------:R-:W0:Y:S01]  /*3e80*/  LDC.64 R14, c[0x0][0x380] ;  /* 0x0000e000ff0e7b82 */ /* 0x000e220000000a00 */
[----:B------:R-:W1:Y:S01]  /*3e90*/  LDCU.128 UR12, c[0x0][0x380] ;  /* 0x00007000ff0c77ac */ /* 0x000e620008000c00 */
[C---:B------:R-:W-:Y:S01]  /*3ea0*/  IADD3 R16, P1, PT, R4.reuse, R5, RZ ;  /* 0x0000000504107210 */ /* 0x040fe20007f3e0ff */
[----:B------:R-:W-:-:S04]  /*3eb0*/  IMAD.IADD R11, R4, 0x1, R5 ;  /* 0x00000001040b7824 */ /* 0x000fc800078e0205 */
[----:B------:R-:W-:Y:S01]  /*3ec0*/  IMAD.X R5, RZ, RZ, RZ, P1 ;  /* 0x000000ffff057224 */ /* 0x000fe200008e06ff */
[----:B------:R-:W2:Y:S01]  /*3ed0*/  LDC.64 R2, c[0x0][0x388] ;  /* 0x0000e200ff027b82 */ /* 0x000ea20000000a00 */
[C---:B-1----:R-:W-:Y:S02]  /*3ee0*/  LEA R17, P2, R16.reuse, UR12, 0x2 ;  /* 0x0000000c10117c11 */ /* 0x042fe4000f8410ff */
[----:B------:R-:W-:Y:S02]  /*3ef0*/  IADD3 R10, P0, PT, R11, UR14, RZ ;  /* 0x0000000e0b0a7c10 */ /* 0x000fe4000ff1e0ff */
[----:B------:R-:W-:Y:S01]  /*3f00*/  IADD3 R17, P1, PT, R17, 0xc00, RZ ;  /* 0x00000c0011117810 */ /* 0x000fe20007f3e0ff */
[----:B0-----:R-:W-:Y:S01]  /*3f10*/  IMAD.WIDE.U32 R14, R11, 0x4, R14 ;  /* 0x000000040b0e7825 */ /* 0x001fe200078e000e */
[----:B------:R-:W-:-:S03]  /*3f20*/  LEA.HI.X R16, R16, UR13, R5, 0x2, P2 ;  /* 0x0000000d10107c11 */ /* 0x000fc600090f1405 */
[----:B------:R-:W-:Y:S02]  /*3f30*/  IMAD.MOV.U32 R12, RZ, RZ, R14 ;  /* 0x000000ffff0c7224 */ /* 0x000fe400078e000e */
[----:B------:R-:W-:Y:S02]  /*3f40*/  IMAD.X R13, RZ, RZ, UR15, P0 ;  /* 0x0000000fff0d7e24 */ /* 0x000fe400080e06ff */
[----:B------:R-:W-:Y:S02]  /*3f50*/  VIADD R14, R4, 0x200 ;  /* 0x00000200040e7836 */ /* 0x000fe40000000000 */
[----:B--2---:R-:W-:-:S07]  /*3f60*/  IMAD.X R16, RZ, RZ, R16, P1 ;  /* 0x000000ffff107224 */ /* 0x004fce00008e0610 */
.L_x_1465:
[----:B------:R-:W-:Y:S02]  /*3f70*/  IMAD.MOV.U32 R4, RZ, RZ, R12 ;  /* 0x000000ffff047224 */ /* 0x000fe400078e000c */
[----:B------:R-:W-:-:S05]  /*3f80*/  IMAD.MOV.U32 R5, RZ, RZ, R15 ;  /* 0x000000ffff057224 */ /* 0x000fca00078e000f */
[----:B------:R0:W2:Y:S02]  /*3f90*/  LDG.E R21, desc[UR8][R4.64] ;  /* 0x0000000804157981 */ /* 0x0000a4000c1e1900 */
[----:B0-----:R-:W-:Y:S02]  /*3fa0*/  IMAD.MOV.U32 R4, RZ, RZ, R17 ;  /* 0x000000ffff047224 */ /* 0x001fe400078e0011 */
[----:B------:R-:W-:-:S05]  /*3fb0*/  IMAD.MOV.U32 R5, RZ, RZ, R16 ;  /* 0x000000ffff057224 */ /* 0x000fca00078e0010 */
[----:B------:R0:W5:Y:S04]  /*3fc0*/  LDG.E R27, desc[UR8][R4.64+-0x800] ;  /* 0xfff80008041b7981 */ /* 0x000168000c1e1900 */
[----:B------:R0:W5:Y:S04]  /*3fd0*/  LDG.E R16, desc[UR8][R4.64+-0x400] ;  /* 0xfffc000804107981 */ /* 0x000168000c1e1900 */
[----:B------:R0:W5:Y:S01]  /*3fe0*/  LDG.E R17, desc[UR8][R4.64] ;  /* 0x0000000804117981 */ /* 0x000162000c1e1900 */
[----:B------:R-:W-:Y:S01]  /*3ff0*/  BSSY.RECONVERGENT B2, `(.L_x_1457) ;  /* 0x0000012000027945 */ /* 0x000fe20003800200 */
[----:B------:R-:W-:-:S02]  /*4000*/  IMAD.MOV.U32 R18, RZ, RZ, R6 ;  /* 0x000000ffff127224 */ /* 0x000fc400078e0006 */
[----:B------:R-:W-:Y:S02]  /*4010*/  IMAD.MOV.U32 R20, RZ, RZ, R7 ;  /* 0x000000ffff147224 */ /* 0x000fe400078e0007 */
[----:B------:R-:W-:Y:S02]  /*4020*/  VIADD R19, R11, 0x100 ;  /* 0x000001000b137836 */ /* 0x000fe40000000000 */
        /* <DEDUP_REMOVED lines=14> */
.L_x_1458:
[----:B------:R-:W-:Y:S05]  /*4110*/  BSYNC.RECONVERGENT B2 ;  /* 0x0000000000027941 */ /* 0x000fea0003800200 */
.L_x_1457:
[----:B-----5:R-:W-:Y:S01]  /*4120*/  FSETP.GEU.AND P0, PT, R18, R27, PT ;  /* 0x0000001b1200720b */ /* 0x020fe20003f0e000 */
[----:B------:R-:W-:Y:S01]  /*4130*/  BSSY.RECONVERGENT B2, `(.L_x_1459) ;  /* 0x0000013000027945 */ /* 0x000fe20003800200 */
[----:B------:R-:W-:Y:S01]  /*4140*/  IADD3 R23, P1, PT, R19, R2, RZ ;  /* 0x0000000213177210 */ /* 0x000fe20007f3e0ff */
        /* <DEDUP_REMOVED lines=17> */
.L_x_1460:
[----:B------:R-:W-:Y:S05]  /*4260*/  BSYNC.RECONVERGENT B2 ;  /* 0x0000000000027941 */ /* 0x000fea0003800200 */
.L_x_1459:
        /* <DEDUP_REMOVED lines=21> */
.L_x_1462:
[----:B------:R-:W-:Y:S05]  /*43c0*/  BSYNC.RECONVERGENT B2 ;  /* 0x0000000000027941 */ /* 0x000fea0003800200 */
.L_x_1461:
        /* <DEDUP_REMOVED lines=18> */
.L_x_1464:
[----:B------:R-:W-:Y:S05]  /*44f0*/  BSYNC.RECONVERGENT B2 ;  /* 0x0000000000027941 */ /* 0x000fea0003800200 */
.L_x_1463:
[----:B------:R-:W-:Y:S01]  /*4500*/  VIADD R16, R14, 0x200 ;  /* 0x000002000e107836 */ /* 0x000fe20000000000 */
        /* <DEDUP_REMOVED lines=10> */
.L_x_1451:
[----:B------:R-:W-:Y:S05]  /*45b0*/  BSYNC.RECONVERGENT B1 ;  /* 0x0000000000017941 */ /* 0x000fea0003800200 */
.L_x_1450:
        /* <DEDUP_REMOVED lines=22> */
.L_x_1467:
[----:B------:R-:W-:Y:S05]  /*4720*/  BSYNC.RECONVERGENT B1 ;  /* 0x0000000000017941 */ /* 0x000fea0003800200 */
.L_x_1466:
        /* <DEDUP_REMOVED lines=21> */
.L_x_1469:
[----:B------:R-:W-:Y:S05]  /*4880*/  BSYNC.RECONVERGENT B1 ;  /* 0x0000000000017941 */ /* 0x000fea0003800200 */
.L_x_1468:
        /* <DEDUP_REMOVED lines=21> */
.L_x_1471:
[----:B------:R-:W-:Y:S05]  /*49e0*/  BSYNC.RECONVERGENT B1 ;  /* 0x0000000000017941 */ /* 0x000fea0003800200 */
.L_x_1470:
        /* <DEDUP_REMOVED lines=21> */
.L_x_1473:
[----:B------:R-:W-:Y:S05]  /*4b40*/  BSYNC.RECONVERGENT B1 ;  /* 0x0000000000017941 */ /* 0x000fea0003800200 */
.L_x_1472:
        /* <DEDUP_REMOVED lines=22> */
.L_x_1475:
[----:B------:R-:W-:Y:S05]  /*4cb0*/  BSYNC.RECONVERGENT B1 ;  /* 0x0000000000017941 */ /* 0x000fea0003800200 */
.L_x_1474:
        /* <DEDUP_REMOVED lines=12> */
.L_x_1477:
[----:B------:R-:W-:Y:S05]  /*4d80*/  BSYNC.RECONVERGENT B1 ;  /* 0x0000000000017941 */ /* 0x000fea0003800200 */
.L_x_1476:
        /* <DEDUP_REMOVED lines=31> */
.L_x_1479:
[----:B------:R-:W-:Y:S05]  /*4f80*/  BSYNC.RECONVERGENT B1 ;  /* 0x0000000000017941 */ /* 0x000fea0003800200 */
.L_x_1478:
        /* <DEDUP_REMOVED lines=18> */
.L_x_1481:
[----:B------:R-:W-:Y:S05]  /*50b0*/  BSYNC.RECONVERGENT B1 ;  /* 0x0000000000017941 */ /* 0x000fea0003800200 */
.L_x_1480:
        /* <DEDUP_REMOVED lines=18> */
.L_x_1483:
[----:B------:R-:W-:Y:S05]  /*51e0*/  BSYNC.RECONVERGENT B1 ;  /* 0x0000000000017941 */ /* 0x000fea0003800200 */
.L_x_1482:
        /* <DEDUP_REMOVED lines=18> */
.L_x_1485:
[----:B------:R-:W-:Y:S05]  /*5310*/  BSYNC.RECONVERGENT B1 ;  /* 0x0000000000017941 */ /* 0x000fea0003800200 */
.L_x_1484:
        /* <DEDUP_REMOVED lines=18> */
.L_x_1487:
[----:B------:R-:W-:Y:S05]  /*5440*/  BSYNC.RECONVERGENT B1 ;  /* 0x0000000000017941 */ /* 0x000fea0003800200 */
.L_x_1486:
        /* <DEDUP_REMOVED lines=18> */
.L_x_1489:
[----:B------:R-:W-:Y:S05]  /*5570*/  BSYNC.RECONVERGENT B1 ;  /* 0x0000000000017941 */ /* 0x000fea0003800200 */
.L_x_1488:
        /* <DEDUP_REMOVED lines=17> */
.L_x_1397:
[----:B------:R-:W-:Y:S05]  /*5690*/  BSYNC.RECONVERGENT B0 ;  /* 0x0000000000007941 */ /* 0x000fea0003800200 */
.L_x_1364:
[----:B------:R-:W-:Y:S05]  /*56a0*/  @P1 EXIT ;  /* 0x000000000000194d */ /* 0x000fea0003800000 */
[----:B0-----:R-:W0:Y:S01]  /*56b0*/  LDC.64 R6, c[0x0][0x390] ;  /* 0x0000e400ff067b82 */ /* 0x001e220000000a00 */
[----:B------:R-:W-:Y:S02]  /*56c0*/  IMAD.MOV.U32 R5, RZ, RZ, R4 ;  /* 0x000000ffff057224 */ /* 0x000fe400078e0004 */
[----:B------:R-:W-:-:S05]  /*56d0*/  IMAD.MOV.U32 R4, RZ, RZ, R3 ;  /* 0x000000ffff047224 */ /* 0x000fca00078e0003 */
[----:B0-----:R-:W-:Y:S04]  /*56e0*/  STG.E.64 desc[UR8][R6.64+0x8], R4 ;  /* 0x0000080406007986 */ /* 0x001fe8000c101b08 */
[----:B------:R-:W-:Y:S01]  /*56f0*/  STG.E desc[UR8][R6.64], R2 ;  /* 0x0000000206007986 */ /* 0x000fe2000c101908 */
[----:B------:R-:W-:Y:S05]  /*5700*/  EXIT ;  /* 0x000000000000794d */ /* 0x000fea0003800000 */
.L_x_1490:
        /* <DEDUP_REMOVED lines=15> */
.L_x_1550:


//--------------------- .text._Z19SummarizeTreeKernelPfS_PiS0_Pji --------------------------
	.section	.text._Z19SummarizeTreeKernelPfS_PiS0_Pji,"ax",@progbits
	.align	128
        .global         _Z19SummarizeTreeKernelPfS_PiS0_Pji
        .type           _Z19SummarizeTreeKernelPfS_PiS0_Pji,@function
        .size           _Z19SummarizeTreeKernelPfS_PiS0_Pji,(.L_x_1534 - _Z19SummarizeTreeKernelPfS_PiS0_Pji)
        .other          _Z19SummarizeTreeKernelPfS_PiS0_Pji,@"STO_CUDA_ENTRY STV_DEFAULT"
_Z19SummarizeTreeKernelPfS_PiS0_Pji:
.text._Z19SummarizeTreeKernelPfS_PiS0_Pji:
[----:B------:R-:W-:Y:S08]  /*0000*/  LDC R1, c[0x0][0x37c] ;  /* 0x0000df00ff017b82 */ /* 0x000ff00000000800 */
[----:B------:R-:W0:Y:S01]  /*0010*/  LDC.64 R2, c[0x0][0x3a0] ;  /* 0x0000e800ff027b82 */ /* 0x000e220000000a00 */
[----:B------:R-:W0:Y:S01]  /*0020*/  LDCU.64 UR6, c[0x0][0x358] ;  /* 0x00006b00ff0677ac */ /* 0x000e220008000a00 */
[----:B------:R-:W1:Y:S01]  /*0030*/  S2R R0, SR_CTAID.X ;  /* 0x0000000000007919 */ /* 0x000e620000002500 */
[----:B------:R-:W1:Y:S01]  /*0040*/  S2R R5, SR_TID.X ;  /* 0x0000000000057919 */ /* 0x000e620000002100 */
[----:B------:R-:W1:Y:S01]  /*0050*/  LDCU UR4, c[0x0][0x360] ;  /* 0x00006c00ff0477ac */ /* 0x000e620008000800 */
[----:B------:R-:W2:Y:S01]  /*0060*/  LDCU UR5, c[0x0][0x3a8] ;  /* 0x00007500ff0577ac */ /* 0x000ea20008000800 */
[----:B0-----:R-:W3:Y:S01]  /*0070*/  LDG.E R3, desc[UR6][R2.64] ;  /* 0x0000000602037981 */ /* 0x001ee2000c1e1900 */
[----:B-1----:R-:W-:-:S04]  /*0080*/  IMAD R0, R0, UR4, R5 ;  /* 0x0000000400007c24 */ /* 0x002fc8000f8e0205 */
[----:B---3--:R-:W-:-:S05]  /*0090*/  IMAD.IADD R5, R0, 0x1, R3 ;  /* 0x0000000100057824 */ /* 0x008fca00078e0203 */
[----:B--2---:R-:W-:-:S13]  /*00a0*/  ISETP.GE.AND P0, PT, R5, UR5, PT ;  /* 0x0000000505007c0c */ /* 0x004fda000bf06270 */
[----:B------:R-:W-:Y:S05]  /*00b0*/  @P0 EXIT ;  /* 0x000000000000094d */ /* 0x000fea0003800000 */
[----:B------:R-:W0:Y:S01]  /*00c0*/  LDCU UR5, c[0x0][0x370] ;  /* 0x00006e00ff0577ac */ /* 0x000e220008000800 */
[----:B------:R-:W-:Y:S02]  /*00d0*/  CS2R R6, SRZ ;  /* 0x0000000000067805 */ /* 0x000fe4000001ff00 */
[----:B------:R-:W-:Y:S01]  /*00e0*/  CS2R R20, SRZ ;  /* 0x0000000000147805 */ /* 0x000fe2000001ff00 */
[----:B------:R-:W-:Y:S02]  /*00f0*/  IMAD.MOV.U32 R4, RZ, RZ, RZ ;  /* 0x000000ffff047224 */ /* 0x000fe400078e00ff */
[----:B------:R-:W-:Y:S01]  /*0100*/  IMAD.MOV.U32 R8, RZ, RZ, RZ ;  /* 0x000000ffff087224 */ /* 0x000fe200078e00ff */
[----:B0-----:R-:W-:-:S12]  /*0110*/  UIMAD UR4, UR4, UR5, URZ ;  /* 0x00000005040472a4 */ /* 0x001fd8000f8e02ff */
.L_x_1511:
[----:B------:R-:W-:Y:S01]  /*0120*/  ISETP.NE.AND P0, PT, R4, RZ, PT ;  /* 0x000000ff0400720c */ /* 0x000fe20003f05270 */
[----:B------:R-:W-:-:S12]  /*0130*/  BSSY.RECONVERGENT B0, `(.L_x_1491) ;  /* 0x0000076000007945 */ /* 0x000fd80003800200 */
[----:B012---:R-:W-:Y:S05]  /*0140*/  @P0 BRA `(.L_x_1492) ;  /* 0x0000000400d00947 */ /* 0x007fea0003800000 */
[----:B------:R-:W0:Y:S01]  /*0150*/  LDC.64 R2, c[0x0][0x390] ;  /* 0x0000e400ff027b82 */ /* 0x000e220000000a00 */
[----:B------:R-:W-:-:S05]  /*0160*/  SHF.L.U32 R13, R5, 0x2, RZ ;  /* 0x00000002050d7819 */ /* 0x000fca00000006ff */
[----:B0-----:R-:W-:-:S05]  /*0170*/  IMAD.WIDE R12, R13, 0x4, R2 ;  /* 0x000000040d0c7825 */ /* 0x001fca00078e0202 */
[----:B------:R-:W2:Y:S04]  /*0180*/  LDG.E R10, desc[UR6][R12.64] ;  /* 0x000000060c0a7981 */ /* 0x000ea8000c1e1900 */
[----:B------:R-:W3:Y:S04]  /*0190*/  LDG.E R15, desc[UR6][R12.64+0x4] ;  /* 0x000004060c0f7981 */ /* 0x000ee8000c1e1900 */
[----:B------:R-:W4:Y:S04]  /*01a0*/  LDG.E R4, desc[UR6][R12.64+0x8] ;  /* 0x000008060c047981 */ /* 0x000f28000c1e1900 */
[----:B------:R-:W5:Y:S01]  /*01b0*/  LDG.E R3, desc[UR6][R12.64+0xc] ;  /* 0x00000c060c037981 */ /* 0x000f62000c1e1900 */
[----:B------:R-:W-:Y:S01]  /*01c0*/  BSSY.RECONVERGENT B1, `(.L_x_1493) ;  /* 0x000001b000017945 */ /* 0x000fe20003800200 */
[----:B------:R-:W-:Y:S01]  /*01d0*/  CS2R R8, SRZ ;  /* 0x0000000000087805 */ /* 0x000fe2000001ff00 */
[----:B------:R-:W-:-:S02]  /*01e0*/  IMAD.MOV.U32 R0, RZ, RZ, RZ ;  /* 0x000000ffff007224 */ /* 0x000fc400078e00ff */
[----:B------:R-:W-:Y:S01]  /*01f0*/  IMAD.MOV.U32 R2, RZ, RZ, RZ ;  /* 0x000000ffff027224 */ /* 0x000fe200078e00ff */
[----:B--2---:R-:W-:Y:S02]  /*0200*/  ISETP.GE.AND P2, PT, R10, 0x1, PT ;  /* 0x000000010a00780c */ /* 0x004fe40003f46270 */
[----:B---3--:R-:W-:Y:S02]  /*0210*/  ISETP.GE.AND P3, PT, R15, 0x1, PT ;  /* 0x000000010f00780c */ /* 0x008fe40003f66270 */
[----:B----4-:R-:W-:Y:S02]  /*0220*/  ISETP.GE.AND P1, PT, R4, 0x1, PT ;  /* 0x000000010400780c */ /* 0x010fe40003f26270 */
[----:B-----5:R-:W-:-:S07]  /*0230*/  ISETP.GE.AND P0, PT, R3, 0x1, PT ;  /* 0x000000010300780c */ /* 0x020fce0003f06270 */
[----:B------:R-:W-:Y:S06]  /*0240*/  @!P2 BRA `(.L_x_1494) ;  /* 0x000000000048a947 */ /* 0x000fec0003800000 */
[----:B------:R-:W0:Y:S08]  /*0250*/  LDC.64 R12, c[0x0][0x398] ;  /* 0x0000e600ff0c7b82 */ /* 0x000e300000000a00 */
[----:B------:R-:W1:Y:S08]  /*0260*/  LDC.64 R16, c[0x0][0x380] ;  /* 0x0000e000ff107b82 */ /* 0x000e700000000a00 */
[----:B------:R-:W2:Y:S01]  /*0270*/  LDC.64 R18, c[0x0][0x388] ;  /* 0x0000e200ff127b82 */ /* 0x000ea20000000a00 */
[----:B0-----:R-:W-:-:S06]  /*0280*/  IMAD.WIDE.U32 R12, R10, 0x4, R12 ;  /* 0x000000040a0c7825 */ /* 0x001fcc00078e000c */
[----:B------:R-:W3:Y:S02]  /*0290*/  LDG.E R12, desc[UR6][R12.64] ;  /* 0x000000060c0c7981 */ /* 0x000ee4000c1e1900 */
[----:B---3--:R-:W-:-:S13]  /*02a0*/  ISETP.GE.AND P2, PT, R12, 0x1, PT ;  /* 0x000000010c00780c */ /* 0x008fda0003f46270 */
[----:B-1----:R-:W-:-:S04]  /*02b0*/  @P2 IMAD.WIDE.U32 R16, R10, 0x4, R16 ;  /* 0x000000040a102825 */ /* 0x002fc800078e0010 */
[----:B--2---:R-:W-:Y:S02]  /*02c0*/  @P2 IMAD.WIDE.U32 R18, R10, 0x4, R18 ;  /* 0x000000040a122825 */ /* 0x004fe400078e0012 */
[----:B------:R-:W2:Y:S04]  /*02d0*/  @P2 LDG.E R16, desc[UR6][R16.64] ;  /* 0x0000000610102981 */ /* 0x000ea8000c1e1900 */
[----:B------:R-:W3:Y:S01]  /*02e0*/  @P2 LDG.E R18, desc[UR6][R18.64] ;  /* 0x0000000612122981 */ /* 0x000ee2000c1e1900 */
[----:B------:R-:W-:Y:S01]  /*02f0*/  @P2 IMAD.MOV.U32 R8, RZ, RZ, RZ ;  /* 0x000000ffff082224 */ /* 0x000fe200078e00ff */
[----:B------:R-:W-:Y:S01]  /*0300*/  @P2 MOV R9, R12 ;  /* 0x0000000c00092202 */ /* 0x000fe20000000f00 */
[----:B------:R-:W-:Y:S02]  /*0310*/  @!P2 IMAD.MOV.U32 R6, RZ, RZ, R10 ;  /* 0x000000ffff06a224 */ /* 0x000fe400078e000a */
[----:B------:R-:W-:-:S02]  /*0320*/  @!P2 IMAD.MOV.U32 R8, RZ, RZ, 0x1 ;  /* 0x00000001ff08a424 */ /* 0x000fc400078e00ff */
[----:B--2---:R-:W-:Y:S01]  /*0330*/  @P2 FADD R0, RZ, R16 ;  /* 0x00000010ff002221 */ /* 0x004fe20000000000 */
[----:B------:R-:W-:Y:S02]  /*0340*/  @!P2 IMAD.MOV.U32 R0, RZ, RZ, RZ ;  /* 0x000000ffff00a224 */ /* 0x000fe400078e00ff */
[----:B---3--:R-:W-:Y:S01]  /*0350*/  @P2 FADD R2, RZ, R18 ;  /* 0x00000012ff022221 */ /* 0x008fe20000000000 */
[----:B------:R-:W-:-:S07]  /*0360*/  @!P2 MOV R2, RZ ;  /* 0x000000ff0002a202 */ /* 0x000fce0000000f00 */
.L_x_1494:
[----:B------:R-:W-:Y:S05]  /*0370*/  BSYNC.RECONVERGENT B1 ;  /* 0x0000000000017941 */ /* 0x000fea0003800200 */
.L_x_1493:
[----:B------:R-:W-:Y:S04]  /*0380*/  BSSY.RECONVERGENT B1, `(.L_x_1495) ;  /* 0x000001a000017945 */ /* 0x000fe80003800200 */
[----:B------:R-:W-:Y:S05]  /*0390*/  @!P3 BRA `(.L_x_1496) ;  /* 0x000000000060b947 */ /* 0x000fea0003800000 */
[----:B------:R-:W0:Y:S08]  /*03a0*/  LDC.64 R16, c[0x0][0x398] ;  /* 0x0000e600ff107b82 */ /* 0x000e300000000a00 */
[----:B------:R-:W1:Y:S08]  /*03b0*/  LDC.64 R10, c[0x0][0x380] ;  /* 0x0000e000ff0a7b82 */ /* 0x000e700000000a00 */
[----:B------:R-:W2:Y:S01]  /*03c0*/  LDC.64 R12, c[0x0][0x388] ;  /* 0x0000e200ff0c7b82 */ /* 0x000ea20000000a00 */
[----:B0-----:R-:W-:-:S06]  /*03d0*/  IMAD.WIDE.U32 R16, R15, 0x4, R16 ;  /* 0x000000040f107825 */ /* 0x001fcc00078e0010 */
[----:B------:R-:W3:Y:S02]  /*03e0*/  LDG.E R16, desc[UR6][R16.64] ;  /* 0x0000000610107981 */ /* 0x000ee4000c1e1900 */
[----:B---3--:R-:W-:-:S13]  /*03f0*/  ISETP.GT.AND P2, PT, R16, RZ, PT ;  /* 0x000000ff1000720c */ /* 0x008fda0003f44270 */
[----:B-1----:R-:W-:-:S04]  /*0400*/  @P2 IMAD.WIDE.U32 R10, R15, 0x4, R10 ;  /* 0x000000040f0a2825 */ /* 0x002fc800078e000a */
[----:B--2---:R-:W-:Y:S02]  /*0410*/  @P2 IMAD.WIDE.U32 R12, R15, 0x4, R12 ;  /* 0x000000040f0c2825 */ /* 0x004fe400078e000c */
[----:B------:R-:W2:Y:S04]  /*0420*/  @P2 LDG.E R11, desc[UR6][R10.64] ;  /* 0x000000060a0b2981 */ /* 0x000ea8000c1e1900 */
[----:B------:R-:W3:Y:S01]  /*0430*/  @P2 LDG.E R13, desc[UR6][R12.64] ;  /* 0x000000060c0d2981 */ /* 0x000ee2000c1e1900 */
[----:B------:R-:W-:Y:S02]  /*0440*/  @!P2 IMAD.SHL.U32 R14, R8, 0x4, RZ ;  /* 0x00000004080ea824 */ /* 0x000fe400078e00ff */
[----:B------:R-:W-:-:S03]  /*0450*/  @P2 IMAD.IADD R9, R9, 0x1, R16 ;  /* 0x0000000109092824 */ /* 0x000fc600078e0210 */
[C---:B------:R-:W-:Y:S02]  /*0460*/  ISETP.EQ.AND P3, PT, R14.reuse, RZ, !P2 ;  /* 0x000000ff0e00720c */ /* 0x040fe40005762270 */
[C---:B------:R-:W-:Y:S02]  /*0470*/  ISETP.EQ.AND P4, PT, R14.reuse, 0x4, !P2 ;  /* 0x000000040e00780c */ /* 0x040fe40005782270 */
[C---:B------:R-:W-:Y:S02]  /*0480*/  ISETP.EQ.AND P5, PT, R14.reuse, 0x8, !P2 ;  /* 0x000000080e00780c */ /* 0x040fe400057a2270 */
[----:B------:R-:W-:Y:S01]  /*0490*/  ISETP.EQ.AND P6, PT, R14, 0xc, !P2 ;  /* 0x0000000c0e00780c */ /* 0x000fe200057c2270 */
[----:B------:R-:W-:-:S05]  /*04a0*/  @!P2 VIADD R14, R8, 0x1 ;  /* 0x00000001080ea836 */ /* 0x000fca0000000000 */
[----:B------:R-:W-:Y:S01]  /*04b0*/  @!P2 MOV R8, R14 ;  /* 0x0000000e0008a202 */ /* 0x000fe20000000f00 */
[--C-:B------:R-:W-:Y:S02]  /*04c0*/  @P3 IMAD.MOV.U32 R6, RZ, RZ, R15.reuse ;  /* 0x000000ffff063224 */ /* 0x100fe400078e000f */
[--C-:B------:R-:W-:Y:S02]  /*04d0*/  @P4 IMAD.MOV.U32 R7, RZ, RZ, R15.reuse ;  /* 0x000000ffff074224 */ /* 0x100fe400078e000f */
[----:B------:R-:W-:Y:S02]  /*04e0*/  @P5 IMAD.MOV.U32 R20, RZ, RZ, R15 ;  /* 0x000000ffff145224 */ /* 0x000fe400078e000f */
[----:B------:R-:W-:Y:S01]  /*04f0*/  @P6 MOV R21, R15 ;  /* 0x0000000f00156202 */ /* 0x000fe20000000f00 */
[----:B--2---:R-:W-:Y:S01]  /*0500*/  @P2 FADD R0, R0, R11 ;  /* 0x0000000b00002221 */ /* 0x004fe20000000000 */
[----:B---3--:R-:W-:-:S07]  /*0510*/  @P2 FADD R2, R2, R13 ;  /* 0x0000000d02022221 */ /* 0x008fce0000000000 */
.L_x_1496:
[----:B------:R-:W-:Y:S05]  /*0520*/  BSYNC.RECONVERGENT B1 ;  /* 0x0000000000017941 */ /* 0x000fea0003800200 */
.L_x_1495:
        /* <DEDUP_REMOVED lines=12> */
[C---:B------:R-:W-:Y:S02]  /*05f0*/  @!P1 IMAD.SHL.U32 R16, R8.reuse, 0x4, RZ ;  /* 0x0000000408109824 */ /* 0x040fe400078e00ff */
[----:B------:R-:W-:Y:S02]  /*0600*/  @!P1 VIADD R15, R8, 0x1 ;  /* 0x00000001080f9836 */ /* 0x000fe40000000000 */
[----:B------:R-:W-:Y:S01]  /*0610*/  @P1 IMAD.IADD R9, R9, 0x1, R14 ;  /* 0x0000000109091824 */ /* 0x000fe200078e020e */
[----:B------:R-:W-:-:S02]  /*0620*/  ISETP.EQ.AND P2, PT, R16, RZ, !P1 ;  /* 0x000000ff1000720c */ /* 0x000fc40004f42270 */
[C---:B------:R-:W-:Y:S02]  /*0630*/  ISETP.EQ.AND P3, PT, R16.reuse, 0x4, !P1 ;  /* 0x000000041000780c */ /* 0x040fe40004f62270 */
[C---:B------:R-:W-:Y:S02]  /*0640*/  ISETP.EQ.AND P4, PT, R16.reuse, 0x8, !P1 ;  /* 0x000000081000780c */ /* 0x040fe40004f82270 */
[----:B------:R-:W-:Y:S02]  /*0650*/  ISETP.EQ.AND P5, PT, R16, 0xc, !P1 ;  /* 0x0000000c1000780c */ /* 0x000fe40004fa2270 */
[----:B------:R-:W-:-:S05]  /*0660*/  @!P1 MOV R8, R15 ;  /* 0x0000000f00089202 */ /* 0x000fca0000000f00 */
[--C-:B------:R-:W-:Y:S02]  /*0670*/  @P2 IMAD.MOV.U32 R6, RZ, RZ, R4.reuse ;  /* 0x000000ffff062224 */ /* 0x100fe400078e0004 */
[--C-:B------:R-:W-:Y:S02]  /*0680*/  @P3 IMAD.MOV.U32 R7, RZ, RZ, R4.reuse ;  /* 0x000000ffff073224 */ /* 0x100fe400078e0004 */
[----:B------:R-:W-:Y:S02]  /*0690*/  @P4 IMAD.MOV.U32 R20, RZ, RZ, R4 ;  /* 0x000000ffff144224 */ /* 0x000fe400078e0004 */
[----:B------:R-:W-:Y:S01]  /*06a0*/  @P5 MOV R21, R4 ;  /* 0x0000000400155202 */ /* 0x000fe20000000f00 */
[----:B--2---:R-:W-:Y:S01]  /*06b0*/  @P1 FADD R0, R0, R13 ;  /* 0x0000000d00001221 */ /* 0x004fe20000000000 */
[----:B---3--:R-:W-:-:S07]  /*06c0*/  @P1 FADD R2, R2, R11 ;  /* 0x0000000b02021221 */ /* 0x008fce0000000000 */
.L_x_1498:
[----:B------:R-:W-:Y:S05]  /*06d0*/  BSYNC.RECONVERGENT B1 ;  /* 0x0000000000017941 */ /* 0x000fea0003800200 */
.L_x_1497:
[----:B------:R-:W-:Y:S01]  /*06e0*/  IMAD.MOV.U32 R4, RZ, RZ, R8 ;  /* 0x000000ffff047224 */ /* 0x000fe200078e0008 */
[----:B------:R-:W-:Y:S06]  /*06f0*/  @!P0 BRA `(.L_x_1492) ;  /* 0x0000000000648947 */ /* 0x000fec0003800000 */
        /* <DEDUP_REMOVED lines=15> */
[----:B------:R-:W-:Y:S02]  /*07f0*/  ISETP.EQ.AND P4, PT, R4, 0xc, !P0 ;  /* 0x0000000c0400780c */ /* 0x000fe40004782270 */
[----:B------:R-:W-:-:S05]  /*0800*/  @!P0 IADD3 R4, PT, PT, R8, 0x1, RZ ;  /* 0x0000000108048810 */ /* 0x000fca0007ffe0ff */
[----:B------:R-:W-:Y:S01]  /*0810*/  @!P0 IMAD.MOV.U32 R8, RZ, RZ, R4 ;  /* 0x000000ffff088224 */ /* 0x000fe200078e0004 */
[-C--:B------:R-:W-:Y:S01]  /*0820*/  @P1 MOV R6, R3.reuse ;  /* 0x0000000300061202 */ /* 0x080fe20000000f00 */
[--C-:B------:R-:W-:Y:S02]  /*0830*/  @P2 IMAD.MOV.U32 R7, RZ, RZ, R3.reuse ;  /* 0x000000ffff072224 */ /* 0x100fe400078e0003 */
[----:B------:R-:W-:Y:S02]  /*0840*/  @P3 IMAD.MOV.U32 R20, RZ, RZ, R3 ;  /* 0x000000ffff143224 */ /* 0x000fe400078e0003 */
[----:B------:R-:W-:Y:S01]  /*0850*/  @P4 MOV R21, R3 ;  /* 0x0000000300154202 */ /* 0x000fe20000000f00 */
[----:B------:R-:W-:Y:S02]  /*0860*/  @P0 IMAD.MOV.U32 R4, RZ, RZ, R8 ;  /* 0x000000ffff040224 */ /* 0x000fe400078e0008 */
[----:B--2---:R-:W-:Y:S01]  /*0870*/  @P0 FADD R0, R0, R13 ;  /* 0x0000000d00000221 */ /* 0x004fe20000000000 */
[----:B---3--:R-:W-:-:S07]  /*0880*/  @P0 FADD R2, R2, R15 ;  /* 0x0000000f02020221 */ /* 0x008fce0000000000 */
.L_x_1492:
[----:B------:R-:W-:Y:S05]  /*0890*/  BSYNC.RECONVERGENT B0 ;  /* 0x0000000000007941 */ /* 0x000fea0003800200 */
.L_x_1491:
[----:B------:R-:W0:Y:S01]  /*08a0*/  LDC.64 R10, c[0x0][0x398] ;  /* 0x0000e600ff0a7b82 */ /* 0x000e220000000a00 */
[----:B------:R-:W-:Y:S01]  /*08b0*/  ISETP.NE.AND P0, PT, R4, RZ, PT ;  /* 0x000000ff0400720c */ /* 0x000fe20003f05270 */
[----:B------:R-:W-:Y:S04]  /*08c0*/  BSSY.RECONVERGENT B1, `(.L_x_1499) ;  /* 0x0000050000017945 */ /* 0x000fe80003800200 */
[----:B------:R-:W-:Y:S02]  /*08d0*/  BSSY.RELIABLE B0, `(.L_x_1500) ;  /* 0x0000023000007945 */ /* 0x000fe40003800100 */
[----:B------:R-:W1:Y:S08]  /*08e0*/  LDC.64 R12, c[0x0][0x380] ;  /* 0x0000e000ff0c7b82 */ /* 0x000e700000000a00 */
[----:B------:R-:W2:Y:S01]  /*08f0*/  LDC.64 R14, c[0x0][0x388] ;  /* 0x0000e200ff0e7b82 */ /* 0x000ea20000000a00 */
[----:B------:R-:W-:Y:S05]  /*0900*/  @!P0 BRA `(.L_x_1501) ;  /* 0x00000000007c8947 */ /* 0x000fea0003800000 */
[----:B------:R-:W-:Y:S01]  /*0910*/  BSSY.RECONVERGENT B2, `(.L_x_1502) ;  /* 0x000001c000027945 */ /* 0x000fe20003800200 */
.L_x_1505:
[----:B------:R-:W-:-:S05]  /*0920*/  IMAD.SHL.U32 R3, R8, 0x4, RZ ;  /* 0x0000000408037824 */ /* 0x000fca00078e00ff */
[C---:B------:R-:W-:Y:S02]  /*0930*/  ISETP.EQ.AND P0, PT, R3.reuse, 0x4, PT ;  /* 0x000000040300780c */ /* 0x040fe40003f02270 */
[C---:B------:R-:W-:Y:S02]  /*0940*/  ISETP.EQ.AND P1, PT, R3.reuse, 0x8, PT ;  /* 0x000000080300780c */ /* 0x040fe40003f22270 */
[C---:B------:R-:W-:Y:S02]  /*0950*/  ISETP.EQ.AND P2, PT, R3.reuse, 0xc, PT ;  /* 0x0000000c0300780c */ /* 0x040fe40003f42270 */
[----:B------:R-:W-:-:S07]  /*0960*/  ISETP.EQ.AND P3, PT, R3, 0x10, PT ;  /* 0x000000100300780c */ /* 0x000fce0003f62270 */
[----:B------:R-:W-:Y:S02]  /*0970*/  @P0 MOV R3, R6 ;  /* 0x0000000600030202 */ /* 0x000fe40000000f00 */
[----:B------:R-:W-:Y:S02]  /*0980*/  @P1 IMAD.MOV.U32 R3, RZ, RZ, R7 ;  /* 0x000000ffff031224 */ /* 0x000fe400078e0007 */
[----:B------:R-:W-:Y:S02]  /*0990*/  @P2 IMAD.MOV.U32 R3, RZ, RZ, R20 ;  /* 0x000000ffff032224 */ /* 0x000fe400078e0014 */
[----:B------:R-:W-:-:S05]  /*09a0*/  @P3 MOV R3, R21 ;  /* 0x0000001500033202 */ /* 0x000fca0000000f00 */
[----:B0-----:R-:W-:-:S05]  /*09b0*/  IMAD.WIDE R16, R3, 0x4, R10 ;  /* 0x0000000403107825 */ /* 0x001fca00078e020a */
[----:B------:R-:W3:Y:S01]  /*09c0*/  LDG.E R22, desc[UR6][R16.64] ;  /* 0x0000000610167981 */ /* 0x000ee2000c1e1900 */
[----:B------:R-:W-:Y:S01]  /*09d0*/  BSSY.RECONVERGENT B3, `(.L_x_1503) ;  /* 0x000000d000037945 */ /* 0x000fe20003800200 */
[C---:B---3--:R-:W-:Y:S02]  /*09e0*/  ISETP.GE.AND P0, PT, R22.reuse, 0x1, PT ;  /* 0x000000011600780c */ /* 0x048fe40003f06270 */
[----:B------:R-:W-:-:S11]  /*09f0*/  ISETP.GT.AND P1, PT, R22, RZ, PT ;  /* 0x000000ff1600720c */ /* 0x000fd60003f24270 */
[----:B------:R-:W-:Y:S05]  /*0a00*/  @!P0 BRA `(.L_x_1504) ;  /* 0x0000000000248947 */ /* 0x000fea0003800000 */
[----:B-1----:R-:W-:-:S04]  /*0a10*/  IMAD.WIDE R16, R3, 0x4, R12 ;  /* 0x0000000403107825 */ /* 0x002fc800078e020c */
[----:B--2---:R-:W-:Y:S02]  /*0a20*/  IMAD.WIDE R18, R3, 0x4, R14 ;  /* 0x0000000403127825 */ /* 0x004fe400078e020e */
[----:B------:R-:W2:Y:S04]  /*0a30*/  LDG.E R17, desc[UR6][R16.64] ;  /* 0x0000000610117981 */ /* 0x000ea8000c1e1900 */
[----:B------:R-:W3:Y:S01]  /*0a40*/  LDG.E R19, desc[UR6][R18.64] ;  /* 0x0000000612137981 */ /* 0x000ee2000c1e1900 */
[----:B------:R-:W-:Y:S01]  /*0a50*/  IMAD.IADD R9, R9, 0x1, R22 ;  /* 0x0000000109097824 */ /* 0x000fe200078e0216 */
[----:B------:R-:W-:Y:S01]  /*0a60*/  IADD3 R4, PT, PT, R4, -0x1, RZ ;  /* 0xffffffff04047810 */ /* 0x000fe20007ffe0ff */
[----:B------:R-:W-:Y:S02]  /*0a70*/  VIADD R8, R8, 0xffffffff ;  /* 0xffffffff08087836 */ /* 0x000fe40000000000 */
[----:B--2---:R-:W-:Y:S01]  /*0a80*/  FADD R0, R0, R17 ;  /* 0x0000001100007221 */ /* 0x004fe20000000000 */
[----:B---3--:R-:W-:-:S07]  /*0a90*/  FADD R2, R2, R19 ;  /* 0x0000001302027221 */ /* 0x008fce0000000000 */
.L_x_1504:
[----:B------:R-:W-:Y:S05]  /*0aa0*/  BSYNC.RECONVERGENT B3 ;  /* 0x0000000000037941 */ /* 0x000fea0003800200 */
.L_x_1503:
[----:B------:R-:W-:-:S13]  /*0ab0*/  ISETP.NE.AND P0, PT, R4, RZ, PT ;  /* 0x000000ff0400720c */ /* 0x000fda0003f05270 */
[----:B------:R-:W-:Y:S05]  /*0ac0*/  @P0 BRA P1, `(.L_x_1505) ;  /* 0xfffffffc00940947 */ /* 0x000fea000083ffff */
[----:B------:R-:W-:Y:S05]  /*0ad0*/  BSYNC.RECONVERGENT B2 ;  /* 0x0000000000027941 */ /* 0x000fea0003800200 */
.L_x_1502:
[----:B------:R-:W-:Y:S05]  /*0ae0*/  @P0 BREAK.RELIABLE B0 ;  /* 0x0000000000000942 */ /* 0x000fea0003800100 */
[----:B------:R-:W-:Y:S05]  /*0af0*/  @P0 BRA `(.L_x_1506) ;  /* 0x0000000000b00947 */ /* 0x000fea0003800000 */
.L_x_1501:
[----:B------:R-:W-:Y:S05]  /*0b00*/  BSYNC.RELIABLE B0 ;  /* 0x0000000000007941 */ /* 0x000fea0003800100 */
.L_x_1500:
[----:B------:R-:W-:Y:S01]  /*0b10*/  I2FP.F32.S32 R4, R9 ;  /* 0x0000000900047245 */ /* 0x000fe20000201400 */
[----:B------:R-:W-:Y:S03]  /*0b20*/  BSSY.RECONVERGENT B2, `(.L_x_1507) ;  /* 0x000000c000027945 */ /* 0x000fe60003800200 */
[----:B------:R-:W0:Y:S08]  /*0b30*/  MUFU.RCP R3, R4 ;  /* 0x0000000400037308 */ /* 0x000e300000001000 */
[----:B------:R-:W3:Y:S01]  /*0b40*/  FCHK P0, R0, R4 ;  /* 0x0000000400007302 */ /* 0x000ee20000000000 */
[----:B0-----:R-:W-:-:S04]  /*0b50*/  FFMA R10, -R4, R3, 1 ;  /* 0x3f800000040a7423 */ /* 0x001fc80000000103 */
[----:B------:R-:W-:-:S04]  /*0b60*/  FFMA R3, R3, R10, R3 ;  /* 0x0000000a03037223 */ /* 0x000fc80000000003 */
[----:B------:R-:W-:-:S04]  /*0b70*/  FFMA R10, R0, R3, RZ ;  /* 0x00000003000a7223 */ /* 0x000fc800000000ff */
[----:B------:R-:W-:-:S04]  /*0b80*/  FFMA R11, -R4, R10, R0 ;  /* 0x0000000a040b7223 */ /* 0x000fc80000000100 */
[----:B------:R-:W-:Y:S01]  /*0b90*/  FFMA R3, R3, R11, R10 ;  /* 0x0000000b03037223 */ /* 0x000fe2000000000a */
[----:B---3--:R-:W-:Y:S06]  /*0ba0*/  @!P0 BRA `(.L_x_1508) ;  /* 0x00000000000c8947 */ /* 0x008fec0003800000 */
[----:B------:R-:W-:Y:S01]  /*0bb0*/  IMAD.MOV.U32 R3, RZ, RZ, R0 ;  /* 0x000000ffff037224 */ /* 0x000fe200078e0000 */
[----:B------:R-:W-:-:S07]  /*0bc0*/  MOV R10, 0xbe0 ;  /* 0x00000be0000a7802 */ /* 0x000fce0000000f00 */
[----:B-12---:R-:W-:Y:S05]  /*0bd0*/  CALL.REL.NOINC `($__internal_0_$__cuda_sm3x_div_rn_noftz_f32_slowpath) ;  /* 0x00000000008c7944 */ /* 0x006fea0003c00000 */
.L_x_1508:
[----:B------:R-:W-:Y:S05]  /*0be0*/  BSYNC.RECONVERGENT B2 ;  /* 0x0000000000027941 */ /* 0x000fea0003800200 */
.L_x_1507:
[----:B------:R-:W0:Y:S01]  /*0bf0*/  LDC.64 R10, c[0x0][0x380] ;  /* 0x0000e000ff0a7b82 */ /* 0x000e220000000a00 */
[----:B-1----:R-:W1:Y:S01]  /*0c00*/  MUFU.RCP R13, R4 ;  /* 0x00000004000d7308 */ /* 0x002e620000001000 */
[----:B------:R-:W-:Y:S07]  /*0c10*/  BSSY.RECONVERGENT B2, `(.L_x_1509) ;  /* 0x000000e000027945 */ /* 0x000fee0003800200 */
[----:B------:R-:W3:Y:S01]  /*0c20*/  FCHK P0, R2, R4 ;  /* 0x0000000402007302 */ /* 0x000ee20000000000 */
[----:B-1----:R-:W-:-:S04]  /*0c30*/  FFMA R12, -R4, R13, 1 ;  /* 0x3f800000040c7423 */ /* 0x002fc8000000010d */
[----:B--2---:R-:W-:Y:S01]  /*0c40*/  FFMA R14, R13, R12, R13 ;  /* 0x0000000c0d0e7223 */ /* 0x004fe2000000000d */
[----:B0-----:R-:W-:-:S04]  /*0c50*/  IMAD.WIDE R10, R5, 0x4, R10 ;  /* 0x00000004050a7825 */ /* 0x001fc800078e020a */
[----:B------:R-:W-:Y:S01]  /*0c60*/  FFMA R13, R2, R14, RZ ;  /* 0x0000000e020d7223 */ /* 0x000fe200000000ff */
[----:B------:R0:W-:Y:S03]  /*0c70*/  STG.E desc[UR6][R10.64], R3 ;  /* 0x000000030a007986 */ /* 0x0001e6000c101906 */
[----:B------:R-:W-:-:S04]  /*0c80*/  FFMA R12, -R4, R13, R2 ;  /* 0x0000000d040c7223 */ /* 0x000fc80000000102 */
[----:B------:R-:W-:Y:S01]  /*0c90*/  FFMA R15, R14, R12, R13 ;  /* 0x0000000c0e0f7223 */ /* 0x000fe2000000000d */
[----:B---3--:R-:W-:Y:S06]  /*0ca0*/  @!P0 BRA `(.L_x_1510) ;  /* 0x0000000000108947 */ /* 0x008fec0003800000 */
[----:B0-----:R-:W-:Y:S01]  /*0cb0*/  IMAD.MOV.U32 R3, RZ, RZ, R2 ;  /* 0x000000ffff037224 */ /* 0x001fe200078e0002 */
[----:B------:R-:W-:-:S07]  /*0cc0*/  MOV R10, 0xce0 ;  /* 0x00000ce0000a7802 */ /* 0x000fce0000000f00 */
[----:B------:R-:W-:Y:S05]  /*0cd0*/  CALL.REL.NOINC `($__internal_0_$__cuda_sm3x_div_rn_noftz_f32_slowpath) ;  /* 0x00000000004c7944 */ /* 0x000fea0003c00000 */
[----:B------:R-:W-:-:S07]  /*0ce0*/  MOV R15, R3 ;  /* 0x00000003000f7202 */ /* 0x000fce0000000f00 */
.L_x_1510:
[----:B------:R-:W-:Y:S05]  /*0cf0*/  BSYNC.RECONVERGENT B2 ;  /* 0x0000000000027941 */ /* 0x000fea0003800200 */
.L_x_1509:
[----:B0-----:R-:W0:Y:S08]  /*0d00*/  LDC.64 R10, c[0x0][0x388] ;  /* 0x0000e200ff0a7b82 */ /* 0x001e300000000a00 */
[----:B------:R-:W1:Y:S01]  /*0d10*/  LDC.64 R12, c[0x0][0x398] ;  /* 0x0000e600ff0c7b82 */ /* 0x000e620000000a00 */
[----:B0-----:R-:W-:-:S05]  /*0d20*/  IMAD.WIDE R10, R5, 0x4, R10 ;  /* 0x00000004050a7825 */ /* 0x001fca00078e020a */
[----:B------:R0:W-:Y:S01]  /*0d30*/  STG.E desc[UR6][R10.64], R15 ;  /* 0x0000000f0a007986 */ /* 0x0001e2000c101906 */
[----:B-1----:R-:W-:Y:S01]  /*0d40*/  IMAD.WIDE R12, R5, 0x4, R12 ;  /* 0x00000004050c7825 */ /* 0x002fe200078e020c */
[----:B------:R-:W-:Y:S06]  /*0d50*/  MEMBAR.SC.GPU ;  /* 0x0000000000007992 */ /* 0x000fec0000002000 */
[----:B------:R-:W-:-:S00]  /*0d60*/  ERRBAR ;  /* 0x00000000000079ab */ /* 0x000fc00000000000 */
[----:B------:R-:W-:Y:S06]  /*0d70*/  CGAERRBAR ;  /* 0x00000000000075ab */ /* 0x000fec0000000000 */
[----:B------:R-:W-:Y:S04]  /*0d80*/  CCTL.IVALL ;  /* 0x00000000ff00798f */ /* 0x000fe80002000000 */
[----:B------:R0:W-:Y:S01]  /*0d90*/  STG.E desc[UR6][R12.64], R9 ;  /* 0x000000090c007986 */ /* 0x0001e2000c101906 */
[----:B------:R-:W-:-:S02]  /*0da0*/  IMAD.MOV.U32 R4, RZ, RZ, RZ ;  /* 0x000000ffff047224 */ /* 0x000fc400078e00ff */
[----:B------:R-:W-:-:S07]  /*0db0*/  VIADD R5, R5, UR4 ;  /* 0x0000000405057c36 */ /* 0x000fce0008000000 */
.L_x_1506:
[----:B------:R-:W-:Y:S05]  /*0dc0*/  BSYNC.RECONVERGENT B1 ;  /* 0x0000000000017941 */ /* 0x000fea0003800200 */
.L_x_1499:
[----:B------:R-:W3:Y:S02]  /*0dd0*/  LDCU UR5, c[0x0][0x3a8] ;  /* 0x00007500ff0577ac */ /* 0x000ee40008000800 */
[----:B---3--:R-:W-:-:S13]  /*0de0*/  ISETP.GE.AND P0, PT, R5, UR5, PT ;  /* 0x0000000505007c0c */ /* 0x008fda000bf06270 */
[----:B------:R-:W-:Y:S05]  /*0df0*/  @!P0 BRA `(.L_x_1511) ;  /* 0xfffffff000c88947 */ /* 0x000fea000383ffff */
[----:B------:R-:W-:Y:S05]  /*0e00*/  EXIT ;  /* 0x000000000000794d */ /* 0x000fea0003800000 */
        .weak           $__internal_0_$__cuda_sm3x_div_rn_noftz_f32_slowpath
        .type           $__internal_0_$__cuda_sm3x_div_rn_noftz_f32_slowpath,@function
        .size           $__internal_0_$__cuda_sm3x_div_rn_noftz_f32_slowpath,(.L_x_1534 - $__internal_0_$__cuda_sm3x_div_rn_noftz_f32_slowpath)
$__internal_0_$__cuda_sm3x_div_rn_noftz_f32_slowpath:
[--C-:B------:R-:W-:Y:S01]  /*0e10*/  SHF.R.U32.HI R12, RZ, 0x17, R4.reuse ;  /* 0x00000017ff0c7819 */ /* 0x100fe20000011604 */
[----:B------:R-:W-:Y:S01]  /*0e20*/  BSSY.RECONVERGENT B3, `(.L_x_1512) ;  /* 0x0000063000037945 */ /* 0x000fe20003800200 */
[----:B------:R-:W-:Y:S01]  /*0e30*/  SHF.R.U32.HI R11, RZ, 0x17, R3 ;  /* 0x00000017ff0b7819 */ /* 0x000fe20000011603 */
[----:B------:R-:W-:Y:S01]  /*0e40*/  IMAD.MOV.U32 R14, RZ, RZ, R4 ;  /* 0x000000ffff0e7224 */ /* 0x000fe200078e0004 */
[----:B------:R-:W-:Y:S02]  /*0e50*/  LOP3.LUT R12, R12, 0xff, RZ, 0xc0, !PT ;  /* 0x000000ff0c0c7812 */ /* 0x000fe400078ec0ff */
[----:B------:R-:W-:Y:S02]  /*0e60*/  LOP3.LUT R17, R11, 0xff, RZ, 0xc0, !PT ;  /* 0x000000ff0b117812 */ /* 0x000fe400078ec0ff */
[----:B------:R-:W-:-:S03]  /*0e70*/  IADD3 R15, PT, PT, R12, -0x1, RZ ;  /* 0xffffffff0c0f7810 */ /* 0x000fc60007ffe0ff */
[----:B------:R-:W-:Y:S01]  /*0e80*/  VIADD R13, R17, 0xffffffff ;  /* 0xffffffff110d7836 */ /* 0x000fe20000000000 */
[----:B------:R-:W-:-:S04]  /*0e90*/  ISETP.GT.U32.AND P0, PT, R15, 0xfd, PT ;  /* 0x000000fd0f00780c */ /* 0x000fc80003f04070 */
[----:B------:R-:W-:-:S13]  /*0ea0*/  ISETP.GT.U32.OR P0, PT, R13, 0xfd, P0 ;  /* 0x000000fd0d00780c */ /* 0x000fda0000704470 */
[----:B------:R-:W-:Y:S01]  /*0eb0*/  @!P0 MOV R11, RZ ;  /* 0x000000ff000b8202 */ /* 0x000fe20000000f00 */
[----:B------:R-:W-:Y:S06]  /*0ec0*/  @!P0 BRA `(.L_x_1513) ;  /* 0x00000000005c8947 */ /* 0x000fec0003800000 */
[----:B------:R-:W-:Y:S02]  /*0ed0*/  FSETP.GTU.FTZ.AND P0, PT, |R3|, +INF , PT ;  /* 0x7f8000000300780b */ /* 0x000fe40003f1c200 */
[----:B------:R-:W-:-:S04]  /*0ee0*/  FSETP.GTU.FTZ.AND P1, PT, |R4|, +INF , PT ;  /* 0x7f8000000400780b */ /* 0x000fc80003f3c200 */
[----:B------:R-:W-:-:S13]  /*0ef0*/  PLOP3.LUT P0, PT, P0, P1, PT, 0xf8, 0x8f ;  /* 0x00000000008f781c */ /* 0x000fda0000703f70 */
[----:B------:R-:W-:Y:S05]  /*0f00*/  @P0 BRA `(.L_x_1514) ;  /* 0x00000004004c0947 */ /* 0x000fea0003800000 */
[----:B------:R-:W-:-:S13]  /*0f10*/  LOP3.LUT P0, RZ, R14, 0x7fffffff, R3, 0xc8, !PT ;  /* 0x7fffffff0eff7812 */ /* 0x000fda000780c803 */
[----:B------:R-:W-:Y:S05]  /*0f20*/  @!P0 BRA `(.L_x_1515) ;  /* 0x00000004003c8947 */ /* 0x000fea0003800000 */
[C---:B------:R-:W-:Y:S02]  /*0f30*/  FSETP.NEU.FTZ.AND P0, PT, |R3|.reuse, +INF , PT ;  /* 0x7f8000000300780b */ /* 0x040fe40003f1d200 */
[----:B------:R-:W-:Y:S02]  /*0f40*/  FSETP.NEU.FTZ.AND P2, PT, |R4|, +INF , PT ;  /* 0x7f8000000400780b */ /* 0x000fe40003f5d200 */
[----:B------:R-:W-:-:S11]  /*0f50*/  FSETP.NEU.FTZ.AND P1, PT, |R3|, +INF , PT ;  /* 0x7f8000000300780b */ /* 0x000fd60003f3d200 */
[----:B------:R-:W-:Y:S05]  /*0f60*/  @!P2 BRA !P0, `(.L_x_1515) ;  /* 0x00000004002ca947 */ /* 0x000fea0004000000 */
[----:B------:R-:W-:-:S04]  /*0f70*/  LOP3.LUT P0, RZ, R3, 0x7fffffff, RZ, 0xc0, !PT ;  /* 0x7fffffff03ff7812 */ /* 0x000fc8000780c0ff */
[----:B------:R-:W-:-:S13]  /*0f80*/  PLOP3.LUT P0, PT, P2, P0, PT, 0x2f, 0xf2 ;  /* 0x0000000000f2781c */ /* 0x000fda0001700577 */
[----:B------:R-:W-:Y:S05]  /*0f90*/  @P0 BRA `(.L_x_1516) ;  /* 0x0000000400180947 */ /* 0x000fea0003800000 */
[----:B------:R-:W-:-:S04]  /*0fa0*/  LOP3.LUT P0, RZ, R14, 0x7fffffff, RZ, 0xc0, !PT ;  /* 0x7fffffff0eff7812 */ /* 0x000fc8000780c0ff */
[----:B------:R-:W-:-:S13]  /*0fb0*/  PLOP3.LUT P0, PT, P1, P0, PT, 0x2f, 0xf2 ;  /* 0x0000000000f2781c */ /* 0x000fda0000f00577 */
[----:B------:R-:W-:Y:S05]  /*0fc0*/  @P0 BRA `(.L_x_1517) ;  /* 0x0000000400000947 */ /* 0x000fea0003800000 */
[----:B------:R-:W-:Y:S02]  /*0fd0*/  ISETP.GE.AND P0, PT, R13, RZ, PT ;  /* 0x000000ff0d00720c */ /* 0x000fe40003f06270 */
[----:B------:R-:W-:-:S11]  /*0fe0*/  ISETP.GE.AND P1, PT, R15, RZ, PT ;  /* 0x000000ff0f00720c */ /* 0x000fd60003f26270 */
[----:B------:R-:W-:Y:S02]  /*0ff0*/  @P0 IMAD.MOV.U32 R11, RZ, RZ, RZ ;  /* 0x000000ffff0b0224 */ /* 0x000fe400078e00ff */
[----:B------:R-:W-:Y:S01]  /*1000*/  @!P0 FFMA R3, R3, 1.84467440737095516160e+19, RZ ;  /* 0x5f80000003038823 */ /* 0x000fe200000000ff */
[----:B------:R-:W-:Y:S02]  /*1010*/  @!P0 IMAD.MOV.U32 R11, RZ, RZ, -0x40 ;  /* 0xffffffc0ff0b8424 */ /* 0x000fe400078e00ff */
[----:B------:R-:W-:-:S03]  /*1020*/  @!P1 FFMA R14, R4, 1.84467440737095516160e+19, RZ ;  /* 0x5f800000040e9823 */ /* 0x000fc600000000ff */
[----:B------:R-:W-:-:S07]  /*1030*/  @!P1 IADD3 R11, PT, PT, R11, 0x40, RZ ;  /* 0x000000400b0b9810 */ /* 0x000fce0007ffe0ff */
.L_x_1513:
[----:B------:R-:W-:Y:S01]  /*1040*/  LEA R13, R12, 0xc0800000, 0x17 ;  /* 0xc08000000c0d7811 */ /* 0x000fe200078eb8ff */
[----:B------:R-:W-:Y:S04]  /*1050*/  BSSY.RECONVERGENT B4, `(.L_x_1518) ;  /* 0x0000036000047945 */ /* 0x000fe80003800200 */
[----:B------:R-:W-:Y:S02]  /*1060*/  IMAD.IADD R15, R14, 0x1, -R13 ;  /* 0x000000010e0f7824 */ /* 0x000fe400078e0a0d */
[----:B------:R-:W-:Y:S02]  /*1070*/  VIADD R13, R17, 0xffffff81 ;  /* 0xffffff81110d7836 */ /* 0x000fe40000000000 */
[----:B------:R-:W0:Y:S01]  /*1080*/  MUFU.RCP R14, R15 ;  /* 0x0000000f000e7308 */ /* 0x000e220000001000 */
[----:B------:R-:W-:Y:S01]  /*1090*/  FADD.FTZ R16, -R15, -RZ ;  /* 0x800000ff0f107221 */ /* 0x000fe20000010100 */
[----:B------:R-:W-:-:S03]  /*10a0*/  IMAD R3, R13, -0x800000, R3 ;  /* 0xff8000000d037824 */ /* 0x000fc600078e0203 */
[----:B0-----:R-:W-:-:S04]  /*10b0*/  FFMA R17, R14, R16, 1 ;  /* 0x3f8000000e117423 */ /* 0x001fc80000000010 */
[----:B------:R-:W-:-:S04]  /*10c0*/  FFMA R14, R14, R17, R14 ;  /* 0x000000110e0e7223 */ /* 0x000fc8000000000e */
[----:B------:R-:W-:-:S04]  /*10d0*/  FFMA R17, R3, R14, RZ ;  /* 0x0000000e03117223 */ /* 0x000fc800000000ff */
[----:B------:R-:W-:-:S04]  /*10e0*/  FFMA R18, R16, R17, R3 ;  /* 0x0000001110127223 */ /* 0x000fc80000000003 */
[----:B------:R-:W-:-:S04]  /*10f0*/  FFMA R17, R14, R18, R17 ;  /* 0x000000120e117223 */ /* 0x000fc80000000011 */
[----:B------:R-:W-:Y:S01]  /*1100*/  FFMA R18, R16, R17, R3 ;  /* 0x0000001110127223 */ /* 0x000fe20000000003 */
[----:B------:R-:W-:-:S03]  /*1110*/  IADD3 R16, PT, PT, R13, 0x7f, -R12 ;  /* 0x0000007f0d107810 */ /* 0x000fc60007ffe80c */
[----:B------:R-:W-:Y:S01]  /*1120*/  FFMA R3, R14, R18, R17 ;  /* 0x000000120e037223 */ /* 0x000fe20000000011 */
[----:B------:R-:W-:-:S04]  /*1130*/  IADD3 R16, PT, PT, R16, R11, RZ ;  /* 0x0000000b10107210 */ /* 0x000fc80007ffe0ff */
[----:B------:R-:W-:-:S04]  /*1140*/  SHF.R.U32.HI R12, RZ, 0x17, R3 ;  /* 0x00000017ff0c7819 */ /* 0x000fc80000011603 */
[----:B------:R-:W-:-:S05]  /*1150*/  LOP3.LUT R12, R12, 0xff, RZ, 0xc0, !PT ;  /* 0x000000ff0c0c7812 */ /* 0x000fca00078ec0ff */
[----:B------:R-:W-:-:S04]  /*1160*/  IMAD.IADD R15, R12, 0x1, R16 ;  /* 0x000000010c0f7824 */ /* 0x000fc800078e0210 */
[----:B------:R-:W-:-:S05]  /*1170*/  VIADD R11, R15, 0xffffffff ;  /* 0xffffffff0f0b7836 */ /* 0x000fca0000000000 */
[----:B------:R-:W-:-:S13]  /*1180*/  ISETP.GE.U32.AND P0, PT, R11, 0xfe, PT ;  /* 0x000000fe0b00780c */ /* 0x000fda0003f06070 */
[----:B------:R-:W-:Y:S05]  /*1190*/  @!P0 BRA `(.L_x_1519) ;  /* 0x0000000000808947 */ /* 0x000fea0003800000 */
[----:B------:R-:W-:-:S13]  /*11a0*/  ISETP.GT.AND P0, PT, R15, 0xfe, PT ;  /* 0x000000fe0f00780c */ /* 0x000fda0003f04270 */
[----:B------:R-:W-:Y:S05]  /*11b0*/  @P0 BRA `(.L_x_1520) ;  /* 0x00000000006c0947 */ /* 0x000fea0003800000 */
[----:B------:R-:W-:-:S13]  /*11c0*/  ISETP.GE.AND P0, PT, R15, 0x1, PT ;  /* 0x000000010f00780c */ /* 0x000fda0003f06270 */
[----:B------:R-:W-:Y:S05]  /*11d0*/  @P0 BRA `(.L_x_1521) ;  /* 0x0000000000740947 */ /* 0x000fea0003800000 */
[----:B------:R-:W-:Y:S02]  /*11e0*/  ISETP.GE.AND P0, PT, R15, -0x18, PT ;  /* 0xffffffe80f00780c */ /* 0x000fe40003f06270 */
[----:B------:R-:W-:-:S11]  /*11f0*/  LOP3.LUT R3, R3, 0x80000000, RZ, 0xc0, !PT ;  /* 0x8000000003037812 */ /* 0x000fd600078ec0ff */
[----:B------:R-:W-:Y:S05]  /*1200*/  @!P0 BRA `(.L_x_1521) ;  /* 0x0000000000688947 */ /* 0x000fea0003800000 */
[CCC-:B------:R-:W-:Y:S01]  /*1210*/  FFMA.RZ R11, R14.reuse, R18.reuse, R17.reuse ;  /* 0x000000120e0b7223 */ /* 0x1c0fe2000000c011 */
[C---:B------:R-:W-:Y:S02]  /*1220*/  IADD3 R13, PT, PT, R15.reuse, 0x20, RZ ;  /* 0x000000200f0d7810 */ /* 0x040fe40007ffe0ff */
[----:B------:R-:W-:Y:S02]  /*1230*/  ISETP.NE.AND P2, PT, R15, RZ, PT ;  /* 0x000000ff0f00720c */ /* 0x000fe40003f45270 */
[----:B------:R-:W-:Y:S01]  /*1240*/  LOP3.LUT R12, R11, 0x7fffff, RZ, 0xc0, !PT ;  /* 0x007fffff0b0c7812 */ /* 0x000fe200078ec0ff */
[CCC-:B------:R-:W-:Y:S01]  /*1250*/  FFMA.RP R11, R14.reuse, R18.reuse, R17.reuse ;  /* 0x000000120e0b7223 */ /* 0x1c0fe20000008011 */
[----:B------:R-:W-:Y:S01]  /*1260*/  FFMA.RM R14, R14, R18, R17 ;  /* 0x000000120e0e7223 */ /* 0x000fe20000004011 */
[----:B------:R-:W-:Y:S01]  /*1270*/  ISETP.NE.AND P1, PT, R15, RZ, PT ;  /* 0x000000ff0f00720c */ /* 0x000fe20003f25270 */
[----:B------:R-:W-:Y:S01]  /*1280*/  IMAD.MOV R15, RZ, RZ, -R15 ;  /* 0x000000ffff0f7224 */ /* 0x000fe200078e0a0f */
[----:B------:R-:W-:-:S02]  /*1290*/  LOP3.LUT R12, R12, 0x800000, RZ, 0xfc, !PT ;  /* 0x008000000c0c7812 */ /* 0x000fc400078efcff */
[----:B------:R-:W-:Y:S02]  /*12a0*/  FSETP.NEU.FTZ.AND P0, PT, R11, R14, PT ;  /* 0x0000000e0b00720b */ /* 0x000fe40003f1d000 */
[----:B------:R-:W-:Y:S02]  /*12b0*/  SHF.L.U32 R13, R12, R13, RZ ;  /* 0x0000000d0c0d7219 */ /* 0x000fe400000006ff */
[----:B------:R-:W-:Y:S02]  /*12c0*/  SEL R11, R15, RZ, P2 ;  /* 0x000000ff0f0b7207 */ /* 0x000fe40001000000 */
[----:B------:R-:W-:Y:S02]  /*12d0*/  ISETP.NE.AND P1, PT, R13, RZ, P1 ;  /* 0x000000ff0d00720c */ /* 0x000fe40000f25270 */
[----:B------:R-:W-:Y:S02]  /*12e0*/  SHF.R.U32.HI R11, RZ, R11, R12 ;  /* 0x0000000bff0b7219 */ /* 0x000fe4000001160c */
[----:B------:R-:W-:-:S02]  /*12f0*/  PLOP3.LUT P0, PT, P0, P1, PT, 0xf8, 0x8f ;  /* 0x00000000008f781c */ /* 0x000fc40000703f70 */
[----:B------:R-:W-:Y:S02]  /*1300*/  SHF.R.U32.HI R13, RZ, 0x1, R11 ;  /* 0x00000001ff0d7819 */ /* 0x000fe4000001160b */
[----:B------:R-:W-:-:S04]  /*1310*/  SEL R12, RZ, 0x1, !P0 ;  /* 0x00000001ff0c7807 */ /* 0x000fc80004000000 */
[----:B------:R-:W-:-:S04]  /*1320*/  LOP3.LUT R12, R12, 0x1, R13, 0xf8, !PT ;  /* 0x000000010c0c7812 */ /* 0x000fc800078ef80d */
[----:B------:R-:W-:-:S05]  /*1330*/  LOP3.LUT R12, R12, R11, RZ, 0xc0, !PT ;  /* 0x0000000b0c0c7212 */ /* 0x000fca00078ec0ff */
[----:B------:R-:W-:-:S05]  /*1340*/  IMAD.IADD R12, R13, 0x1, R12 ;  /* 0x000000010d0c7824 */ /* 0x000fca00078e020c */
[----:B------:R-:W-:Y:S01]  /*1350*/  LOP3.LUT R3, R12, R3, RZ, 0xfc, !PT ;  /* 0x000000030c037212 */ /* 0x000fe200078efcff */
[----:B------:R-:W-:Y:S06]  /*1360*/  BRA `(.L_x_1521) ;  /* 0x0000000000107947 */ /* 0x000fec0003800000 */
.L_x_1520:
[----:B------:R-:W-:-:S04]  /*1370*/  LOP3.LUT R3, R3, 0x80000000, RZ, 0xc0, !PT ;  /* 0x8000000003037812 */ /* 0x000fc800078ec0ff */
[----:B------:R-:W-:Y:S01]  /*1380*/  LOP3.LUT R3, R3, 0x7f800000, RZ, 0xfc, !PT ;  /* 0x7f80000003037812 */ /* 0x000fe200078efcff */
[----:B------:R-:W-:Y:S06]  /*1390*/  BRA `(.L_x_1521) ;  /* 0x0000000000047947 */ /* 0x000fec0003800000 */
.L_x_1519:
[----:B------:R-:W-:-:S07]  /*13a0*/  LEA R3, R16, R3, 0x17 ;  /* 0x0000000310037211 */ /* 0x000fce00078eb8ff */
.L_x_1521:
[----:B------:R-:W-:Y:S05]  /*13b0*/  BSYNC.RECONVERGENT B4 ;  /* 0x0000000000047941 */ /* 0x000fea0003800200 */
.L_x_1518:
[----:B------:R-:W-:Y:S05]  /*13c0*/  BRA `(.L_x_1522) ;  /* 0x0000000000207947 */ /* 0x000fea0003800000 */
.L_x_1517:
[----:B------:R-:W-:-:S04]  /*13d0*/  LOP3.LUT R3, R14, 0x80000000, R3, 0x48, !PT ;  /* 0x800000000e037812 */ /* 0x000fc800078e4803 */
[----:B------:R-:W-:Y:S01]  /*13e0*/  LOP3.LUT R3, R3, 0x7f800000, RZ, 0xfc, !PT ;  /* 0x7f80000003037812 */ /* 0x000fe200078efcff */
[----:B------:R-:W-:Y:S06]  /*13f0*/  BRA `(.L_x_1522) ;  /* 0x0000000000147947 */ /* 0x000fec0003800000 */
.L_x_1516:
[----:B------:R-:W-:Y:S01]  /*1400*/  LOP3.LUT R3, R14, 0x80000000, R3, 0x48, !PT ;  /* 0x800000000e037812 */ /* 0x000fe200078e4803 */
[----:B------:R-:W-:Y:S06]  /*1410*/  BRA `(.L_x_1522) ;  /* 0x00000000000c7947 */ /* 0x000fec0003800000 */
.L_x_1515:
[----:B------:R-:W0:Y:S01]  /*1420*/  MUFU.RSQ R3, -QNAN ;  /* 0xffc0000000037908 */ /* 0x000e220000001400 */
[----:B------:R-:W-:Y:S05]  /*1430*/  BRA `(.L_x_1522) ;  /* 0x0000000000047947 */ /* 0x000fea0003800000 */
.L_x_1514:
[----:B------:R-:W-:-:S07]  /*1440*/  FADD.FTZ R3, R3, R4 ;  /* 0x0000000403037221 */ /* 0x000fce0000010000 */
.L_x_1522:
[----:B------:R-:W-:Y:S05]  /*1450*/  BSYNC.RECONVERGENT B3 ;  /* 0x0000000000037941 */ /* 0x000fea0003800200 */
.L_x_1512:
[----:B------:R-:W-:-:S04]  /*1460*/  IMAD.MOV.U32 R11, RZ, RZ, 0x0 ;  /* 0x00000000ff0b7424 */ /* 0x000fc800078e00ff */
[----:B0-----:R-:W-:Y:S05]  /*1470*/  RET.REL.NODEC R10 `(_Z19SummarizeTreeKernelPfS_PiS0_Pji) ;  /* 0xffffffe80ae07950 */ /* 0x001fea0003c3ffff */
.L_x_1523:
        /* <DEDUP_REMOVED lines=16> */
.L_x_1534:


//--------------------- .text._Z15BuildTreeKernelPfS_PiPjfiiff --------------------------
	.section	.text._Z15BuildTreeKernelPfS_PiPjfiiff,"ax",@progbits
	.align	128
        .global         _Z15BuildTreeKernelPfS_PiPjfiiff
        .type           _Z15BuildTreeKernelPfS_PiPjfiiff,@function
        .size           _Z15BuildTreeKernelPfS_PiPjfiiff,(.L_x_1552 - _Z15BuildTreeKernelPfS_PiPjfiiff)
        .other          _Z15BuildTreeKernelPfS_PiPjfiiff,@"STO_CUDA_ENTRY STV_DEFAULT"
_Z15BuildTreeKernelPfS_PiPjfiiff:
.text._Z15BuildTreeKernelPfS_PiPjfiiff:
[----:B------:R-:W0:Y:S01]  /*0000*/  LDC R1, c[0x0][0x37c] ;  /* 0x0000df00ff017b82 */ /* 0x000e220000000800 */
[----:B------:R-:W1:Y:S01]  /*0010*/  S2R R16, SR_TID.X ;  /* 0x0000000000107919 */ /* 0x000e620000002100 */
[----:B------:R-:W2:Y:S06]  /*0020*/  LDCU UR5, c[0x0][0x2fc] ;  /* 0x00005f80ff0577ac */ /* 0x000eac0008000800 */
[----:B------:R-:W1:Y:S01]  /*0030*/  S2UR UR4, SR_CTAID.X ;  /* 0x00000000000479c3 */ /* 0x000e620000002500 */
[----:B0-----:R-:W-:Y:S01]  /*0040*/  VIADD R1, R1, 0xffffffe8 ;  /* 0xffffffe801017836 */ /* 0x001fe20000000000 */
[----:B------:R-:W0:Y:S01]  /*0050*/  LDCU UR6, c[0x0][0x3a4] ;  /* 0x00007480ff0677ac */ /* 0x000e220008000800 */
[----:B------:R-:W3:Y:S05]  /*0060*/  LDCU.64 UR36, c[0x0][0x358] ;  /* 0x00006b00ff2477ac */ /* 0x000eea0008000a00 */
[----:B------:R-:W1:Y:S08]  /*0070*/  LDC R23, c[0x0][0x360] ;  /* 0x0000d800ff177b82 */ /* 0x000e700000000800 */
[----:B------:R-:W4:Y:S08]  /*0080*/  LDC.64 R2, c[0x0][0x380] ;  /* 0x0000e000ff027b82 */ /* 0x000f300000000a00 */
[----:B------:R-:W5:Y:S01]  /*0090*/  LDC.64 R4, c[0x0][0x388] ;  /* 0x0000e200ff047b82 */ /* 0x000f620000000a00 */
[----:B-1----:R-:W-:Y:S01]  /*00a0*/  IMAD R16, R23, UR4, R16 ;  /* 0x0000000417107c24 */ /* 0x002fe2000f8e0210 */
[----:B------:R-:W1:Y:S04]  /*00b0*/  LDCU UR4, c[0x0][0x2f8] ;  /* 0x00005f00ff0477ac */ /* 0x000e680008000800 */
[----:B------:R-:W-:-:S02]  /*00c0*/  ISETP.NE.AND P0, PT, R16, RZ, PT ;  /* 0x000000ff1000720c */ /* 0x000fc40003f05270 */
[----:B0-----:R-:W-:-:S11]  /*00d0*/  ISETP.GE.AND P1, PT, R16, UR6, PT ;  /* 0x0000000610007c0c */ /* 0x001fd6000bf26270 */
[----:B------:R-:W4:Y:S01]  /*00e0*/  @!P0 LDC.64 R6, c[0x0][0x3a8] ;  /* 0x0000ea00ff068b82 */ /* 0x000f220000000a00 */
[----:B-1----:R-:W-:-:S05]  /*00f0*/  IADD3 R17, P2, PT, R1, UR4, RZ ;  /* 0x0000000401117c10 */ /* 0x002fca000ff5e0ff */
[----:B--2---:R-:W-:Y:S02]  /*0100*/  IMAD.X R18, RZ, RZ, UR5, P2 ;  /* 0x00000005ff127e24 */ /* 0x004fe400090e06ff */
[----:B------:R-:W0:Y:S01]  /*0110*/  @!P0 LDC R9, c[0x0][0x3b0] ;  /* 0x0000ec00ff098b82 */ /* 0x000e220000000800 */
[----:B----4-:R-:W-:-:S04]  /*0120*/  @!P0 IMAD.WIDE R2, R6, 0x4, R2 ;  /* 0x0000000406028825 */ /* 0x010fc800078e0202 */
[----:B-----5:R-:W-:Y:S01]  /*0130*/  @!P0 IMAD.WIDE R4, R6, 0x4, R4 ;  /* 0x0000000406048825 */ /* 0x020fe200078e0204 */
[----:B---3--:R1:W-:Y:S04]  /*0140*/  @!P0 STG.E desc[UR36][R2.64+-0x4], R7 ;  /* 0xfffffc0702008986 */ /* 0x0083e8000c101924 */
[----:B0-----:R1:W-:Y:S01]  /*0150*/  @!P0 STG.E desc[UR36][R4.64+-0x4], R9 ;  /* 0xfffffc0904008986 */ /* 0x0013e2000c101924 */
[----:B------:R-:W-:Y:S05]  /*0160*/  @P1 EXIT ;  /* 0x000000000000194d */ /* 0x000fea0003800000 */
[----:B------:R-:W0:Y:S01]  /*0170*/  LDCU UR4, c[0x0][0x370] ;  /* 0x00006e00ff0477ac */ /* 0x000e220008000800 */
[----:B------:R-:W-:Y:S01]  /*0180*/  IMAD.MOV.U32 R0, RZ, RZ, 0x1 ;  /* 0x00000001ff007424 */ /* 0x000fe200078e00ff */
[----:B------:R-:W2:Y:S01]  /*0190*/  LDCU UR38, c[0x0][0x3a8] ;  /* 0x00007500ff2677ac */ /* 0x000ea20008000800 */
[----:B0-----:R-:W-:Y:S01]  /*01a0*/  IMAD R23, R23, UR4, RZ ;  /* 0x0000000417177c24 */ /* 0x001fe2000f8e02ff */
[----:B--2---:R-:W-:-:S12]  /*01b0*/  UIADD3 UR38, UPT, UPT, UR38, -0x1, URZ ;  /* 0xffffffff26267890 */ /* 0x004fd8000fffe0ff */
.L_x_1532:
[----:B------:R-:W-:Y:S01]  /*01c0*/  LOP3.LUT P0, RZ, R0, 0xff, RZ, 0xc0, !PT ;  /* 0x000000ff00ff7812 */ /* 0x000fe2000780c0ff */
[----:B------:R-:W-:Y:S05]  /*01d0*/  YIELD ;  /* 0x0000000000007946 */ /* 0x000fea0003800000 */
[----:B------:R-:W-:Y:S07]  /*01e0*/  BSSY.RECONVERGENT B6, `(.L_x_1524) ;  /* 0x000001e000067945 */ /* 0x000fee0003800200 */
[----:B------:R-:W-:Y:S05]  /*01f0*/  @!P0 BRA `(.L_x_1525) ;  /* 0x0000000000708947 */ /* 0x000fea0003800000 */
[----:B------:R-:W0:Y:S01]  /*0200*/  LDC.64 R24, c[0x0][0x388] ;  /* 0x0000e200ff187b82 */ /* 0x000e220000000a00 */
[----:B------:R-:W2:Y:S07]  /*0210*/  LDCU UR7, c[0x0][0x3b0] ;  /* 0x00007600ff0777ac */ /* 0x000eae0008000800 */
[----:B-1----:R-:W1:Y:S01]  /*0220*/  LDC.64 R6, c[0x0][0x380] ;  /* 0x0000e000ff067b82 */ /* 0x002e620000000a00 */
[----:B------:R-:W-:Y:S01]  /*0230*/  MOV R2, 0x170 ;  /* 0x0000017000027802 */ /* 0x000fe20000000f00 */
[----:B------:R-:W3:Y:S01]  /*0240*/  LDCU UR6, c[0x0][0x3ac] ;  /* 0x00007580ff0677ac */ /* 0x000ee20008000800 */
[----:B------:R-:W4:Y:S01]  /*0250*/  LDCU.64 UR4, c[0x4][0x168] ;  /* 0x01002d00ff0477ac */ /* 0x000f220008000a00 */
[----:B0-----:R-:W-:-:S06]  /*0260*/  IMAD.WIDE R24, R16, 0x4, R24 ;  /* 0x0000000410187825 */ /* 0x001fcc00078e0218 */
[----:B------:R-:W5:Y:S01]  /*0270*/  LDG.E R24, desc[UR36][R24.64] ;  /* 0x0000002418187981 */ /* 0x000f62000c1e1900 */
[----:B-1----:R-:W-:-:S05]  /*0280*/  IMAD.WIDE R6, R16, 0x4, R6 ;  /* 0x0000000410067825 */ /* 0x002fca00078e0206 */
[----:B------:R0:W3:Y:S01]  /*0290*/  LDG.E R22, desc[UR36][R6.64] ;  /* 0x0000002406167981 */ /* 0x0000e2000c1e1900 */
[----:B------:R-:W1:Y:S03]  /*02a0*/  LDC.64 R2, c[0x4][R2] ;  /* 0x0100000002027b82 */ /* 0x000e660000000a00 */
[----:B------:R-:W-:Y:S01]  /*02b0*/  STL [R1], R16 ;  /* 0x0000001001007387 */ /* 0x000fe20000100800 */
[----:B------:R-:W-:Y:S02]  /*02c0*/  HFMA2 R0, -RZ, RZ, 0, 1.78813934326171875e-07 ;  /* 0x00000003ff007431 */ /* 0x000fe400000001ff */
[----:B0-----:R-:W-:Y:S01]  /*02d0*/  IMAD.MOV.U32 R6, RZ, RZ, R17 ;  /* 0x000000ffff067224 */ /* 0x001fe200078e0011 */
[----:B------:R-:W-:Y:S01]  /*02e0*/  MOV R7, R18 ;  /* 0x0000001200077202 */ /* 0x000fe20000000f00 */
[----:B-----5:R-:W0:Y:S01]  /*02f0*/  F2F.F64.F32 R8, R24 ;  /* 0x0000001800087310 */ /* 0x020e220000201800 */
[----:B--2---:R-:W-:-:S07]  /*0300*/  FSETP.GT.AND P1, PT, R24, UR7, PT ;  /* 0x0000000718007c0b */ /* 0x004fce000bf24000 */
[----:B---3--:R-:W2:Y:S01]  /*0310*/  F2F.F64.F32 R4, R22 ;  /* 0x0000001600047310 */ /* 0x008ea20000201800 */
[----:B0-----:R-:W-:Y:S01]  /*0320*/  STL.64 [R1+0x10], R8 ;  /* 0x0000100801007387 */ /* 0x001fe20000100a00 */
[----:B------:R-:W-:-:S04]  /*0330*/  FSETP.GT.AND P0, PT, R22, UR6, PT ;  /* 0x0000000616007c0b */ /* 0x000fc8000bf04000 */
[----:B------:R-:W-:Y:S02]  /*0340*/  SEL R19, RZ, 0x1, !P0 ;  /* 0x00000001ff137807 */ /* 0x000fe40004000000 */
[----:B------:R-:W-:Y:S01]  /*0350*/  @P1 SEL R19, R0, 0x2, P0 ;  /* 0x0000000200131807 */ /* 0x000fe20000000000 */
[----:B--2---:R4:W-:Y:S02]  /*0360*/  STL.64 [R1+0x8], R4 ;  /* 0x0000080401007387 */ /* 0x0049e40000100a00 */
[----:B----4-:R-:W-:Y:S02]  /*0370*/  IMAD.U32 R4, RZ, RZ, UR4 ;  /* 0x00000004ff047e24 */ /* 0x010fe4000f8e00ff */
[----:B-1----:R-:W-:-:S07]  /*0380*/  IMAD.U32 R5, RZ, RZ, UR5 ;  /* 0x00000005ff057e24 */ /* 0x002fce000f8e00ff */
[----:B------:R-:W-:-:S07]  /*0390*/  LEPC R20, `(.L_x_1526) ;  /* 0x000000001014794e */ /* 0x000fce0000000000 */
[----:B------:R-:W-:Y:S05]  /*03a0*/  CALL.ABS.NOINC R2 ;  /* 0x0000000002007343 */ /* 0x000fea0003c00000 */
.L_x_1526:
[----:B------:R-:W-:-:S07]  /*03b0*/  IMAD.U32 R8, RZ, RZ, UR38 ;  /* 0x00000026ff087e24 */ /* 0x000fce000f8e00ff */
.L_x_1525:
[----:B------:R-:W-:Y:S05]  /*03c0*/  BSYNC.RECONVERGENT B6 ;  /* 0x0000000000067941 */ /* 0x000fea0003800200 */
.L_x_1524:
[----:B-1----:R-:W0:Y:S01]  /*03d0*/  LDC.64 R2, c[0x0][0x390] ;  /* 0x0000e400ff027b82 */ /* 0x002e220000000a00 */
[----:B------:R-:W-:-:S07]  /*03e0*/  IMAD R5, R8, 0x4, R19 ;  /* 0x0000000408057824 */ /* 0x000fce00078e0213 */
[----:B------:R-:W1:Y:S08]  /*03f0*/  LDC R9, c[0x0][0x3a4] ;  /* 0x0000e900ff097b82 */ /* 0x000e700000000800 */
[----:B------:R-:W2:Y:S01]  /*0400*/  LDC.64 R6, c[0x0][0x380] ;  /* 0x0000e000ff067b82 */ /* 0x000ea20000000a00 */
[----:B0-----:R-:W-:-:S06]  /*0410*/  IMAD.WIDE R4, R5, 0x4, R2 ;  /* 0x0000000405047825 */ /* 0x001fcc00078e0202 */
[----:B------:R-:W1:Y:S01]  /*0420*/  LDG.E R4, desc[UR36][R4.64] ;  /* 0x0000002404047981 */ /* 0x000e62000c1e1900 */
[----:B------:R-:W-:Y:S01]  /*0430*/  BSSY.RECONVERGENT B0, `(.L_x_1527) ;  /* 0x0000012000007945 */ /* 0x000fe20003800200 */
[----:B-1----:R-:W-:-:S13]  /*0440*/  ISETP.GE.AND P0, PT, R4, R9, PT ;  /* 0x000000090400720c */ /* 0x002fda0003f06270 */
[----:B--2---:R-:W-:Y:S05]  /*0450*/  @!P0 BRA `(.L_x_1528) ;  /* 0x00000000003c8947 */ /* 0x004fea0003800000 */
[----:B------:R-:W-:Y:S01]  /*0460*/  BSSY.RECONVERGENT B1, `(.L_x_1528) ;  /* 0x000000e000017945 */ /* 0x000fe20003800200 */
.L_x_1529:
[----:B------:R-:W-:-:S06]  /*0470*/  IMAD.WIDE R10, R4, 0x4, R6 ;  /* 0x00000004040a7825 */ /* 0x000fcc00078e0206 */
[----:B------:R-:W2:Y:S01]  /*0480*/  LDG.E R11, desc[UR36][R10.64] ;  /* 0x000000240a0b7981 */ /* 0x000ea2000c1e1900 */
[----:B------:R-:W-:Y:S02]  /*0490*/  HFMA2 R0, -RZ, RZ, 0, 1.78813934326171875e-07 ;  /* 0x00000003ff007431 */ /* 0x000fe400000001ff */
[----:B------:R-:W-:Y:S01]  /*04a0*/  IMAD.MOV.U32 R8, RZ, RZ, R4 ;  /* 0x000000ffff087224 */ /* 0x000fe200078e0004 */
[C---:B--2---:R-:W-:Y:S02]  /*04b0*/  FSETP.GEU.AND P1, PT, R11.reuse, R24, PT ;  /* 0x000000180b00720b */ /* 0x044fe40003f2e000 */
[----:B------:R-:W-:-:S04]  /*04c0*/  FSETP.GEU.AND P0, PT, R11, R22, PT ;  /* 0x000000160b00720b */ /* 0x000fc80003f0e000 */
[----:B------:R-:W-:-:S07]  /*04d0*/  SEL R19, RZ, 0x1, P0 ;  /* 0x00000001ff137807 */ /* 0x000fce0000000000 */
[----:B------:R-:W-:-:S05]  /*04e0*/  @!P1 SEL R19, R0, 0x2, !P0 ;  /* 0x0000000200139807 */ /* 0x000fca0004000000 */
[----:B------:R-:W-:-:S04]  /*04f0*/  IMAD R13, R4, 0x4, R19 ;  /* 0x00000004040d7824 */ /* 0x000fc800078e0213 */
[----:B------:R-:W-:-:S05]  /*0500*/  IMAD.WIDE R12, R13, 0x4, R2 ;  /* 0x000000040d0c7825 */ /* 0x000fca00078e0202 */
[----:B------:R-:W2:Y:S02]  /*0510*/  LDG.E R4, desc[UR36][R12.64] ;  /* 0x000000240c047981 */ /* 0x000ea4000c1e1900 */
[----:B--2---:R-:W-:-:S13]  /*0520*/  ISETP.GE.AND P0, PT, R4, R9, PT ;  /* 0x000000090400720c */ /* 0x004fda0003f06270 */
[----:B------:R-:W-:Y:S05]  /*0530*/  @P0 BRA `(.L_x_1529) ;  /* 0xfffffffc00cc0947 */ /* 0x000fea000383ffff */
[----:B------:R-:W-:Y:S05]  /*0540*/  BSYNC.RECONVERGENT B1 ;  /* 0x0000000000017941 */ /* 0x000fea0003800200 */
.L_x_1528:
[----:B------:R-:W-:Y:S05]  /*0550*/  BSYNC.RECONVERGENT B0 ;  /* 0x0000000000007941 */ /* 0x000fea0003800200 */
.L_x_1527:
[----:B------:R-:W-:Y:S02]  /*0560*/  ISETP.NE.AND P0, PT, R4, -0x2, PT ;  /* 0xfffffffe0400780c */ /* 0x000fe40003f05270 */
[----:B------:R-:W-:-:S11]  /*0570*/  PRMT R0, RZ, 0x7610, R0 ;  /* 0x00007610ff007816 */ /* 0x000fd60000000000 */
[----:B------:R-:W-:Y:S05]  /*0580*/  @!P0 BRA `(.L_x_1530) ;  /* 0x00000000002c8947 */ /* 0x000fea0003800000 */
[----:B------:R-:W-:Y:S01]  /*0590*/  LEA R7, R8, R19, 0x2 ;  /* 0x0000001308077211 */ /* 0x000fe200078e10ff */
[----:B------:R-:W-:-:S04]  /*05a0*/  IMAD.MOV.U32 R5, RZ, RZ, -0x2 ;  /* 0xfffffffeff057424 */ /* 0x000fc800078e00ff */
[----:B------:R-:W-:-:S05]  /*05b0*/  IMAD.WIDE R2, R7, 0x4, R2 ;  /* 0x0000000407027825 */ /* 0x000fca00078e0202 */
[----:B------:R-:W2:Y:S02]  /*05c0*/  ATOMG.E.CAS.STRONG.GPU PT, R5, [R2], R4, R5 ;  /* 0x00000004020573a9 */ /* 0x000ea400001ee105 */
[----:B--2---:R-:W-:-:S13]  /*05d0*/  ISETP.NE.AND P0, PT, R4, R5, PT ;  /* 0x000000050400720c */ /* 0x004fda0003f05270 */
[----:B------:R-:W-:Y:S05]  /*05e0*/  @P0 BRA `(.L_x_1530) ;  /* 0x0000000000140947 */ /* 0x000fea0003800000 */
[----:B------:R-:W-:-:S13]  /*05f0*/  ISETP.NE.AND P0, PT, R4, -0x1, PT ;  /* 0xffffffff0400780c */ /* 0x000fda0003f05270 */
[----:B------:R-:W-:Y:S05]  /*0600*/  @P0 BRA `(.L_x_1531) ;  /* 0x0000000000200947 */ /* 0x000fea0003800000 */
[----:B------:R0:W-:Y:S01]  /*0610*/  STG.E desc[UR36][R2.64], R16 ;  /* 0x0000001002007986 */ /* 0x0001e2000c101924 */
[----:B------:R-:W-:Y:S01]  /*0620*/  IMAD.MOV.U32 R0, RZ, RZ, 0x1 ;  /* 0x00000001ff007424 */ /* 0x000fe200078e00ff */
[----:B0-----:R-:W-:-:S07]  /*0630*/  IADD3 R16, PT, PT, R16, R23, RZ ;  /* 0x0000001710107210 */ /* 0x001fce0007ffe0ff */
.L_x_1530:
[----:B------:R-:W-:Y:S01]  /*0640*/  ISETP.GE.AND P0, PT, R16, R9, PT ;  /* 0x000000091000720c */ /* 0x000fe20003f06270 */
[----:B------:R-:W-:Y:S05]  /*0650*/  WARPSYNC.ALL ;  /* 0x0000000000007948 */ /* 0x000fea0003800000 */
[----:B------:R-:W-:Y:S07]  /*0660*/  BAR.SYNC.DEFER_BLOCKING 0x0 ;  /* 0x0000000000007b1d */ /* 0x000fee0000010000 */
[----:B------:R-:W-:Y:S05]  /*0670*/  @!P0 BRA `(.L_x_1532) ;  /* 0xfffffff800d08947 */ /* 0x000fea000383ffff */
[----:B------:R-:W-:Y:S05]  /*0680*/  EXIT ;  /* 0x000000000000794d */ /* 0x000fea0003800000 */
.L_x_1531:
[----:B------:R-:W0:Y:S01]  /*0690*/  LDC.64 R2, c[0x0][0x398] ;  /* 0x0000e600ff027b82 */ /* 0x000e220000000a00 */
[----:B------:R-:W-:-:S05]  /*06a0*/  IMAD.MOV.U32 R5, RZ, RZ, 0x1 ;  /* 0x00000001ff057424 */ /* 0x000fca00078e00ff */
[----:B0-----:R-:W-:Y:S01]  /*06b0*/  REDG.E.DEC.STRONG.GPU desc[UR36][R2.64], R5 ;  /* 0x000000050200798e */ /* 0x001fe2000e12e124 */
[----:B------:R-:W-:Y:S05]  /*06c0*/  EXIT ;  /* 0x000000000000794d */ /* 0x000fea0003800000 */
.L_x_1533:
        /* <DEDUP_REMOVED lines=11> */
.L_x_1552:


//--------------------- .nv.global.init           --------------------------
	.section	.nv.global.init,"aw",@progbits
.nv.global.init:
	.type		$str,@object
	.size		$str,(.L_45 - $str)
$str:
        /*0000*/ 	.byte	0x6e, 0x65, 0x77, 0x20, 0x62, 0x6f, 0x64, 0x79, 0x20, 0x25, 0x64, 0x20, 0x78, 0x20, 0x25, 0x66
        /*0010*/ 	.byte	0x20, 0x79, 0x20, 0x25, 0x66, 0x00
.L_45:


//--------------------- .nv.shared._ZN3cub18CUB_300001_SM_10006detail8for_each13static_kernelINS2_12policy_hub_t12policy_500_tElN6thrust24THRUST_300001_SM_1000_NS8cuda_cub6__fill7functorINS7_10device_ptrIiEEiEEEEvT0_T1_ --------------------------
	.section	.nv.shared._ZN3cub18CUB_300001_SM_10006detail8for_each13static_kernelINS2_12policy_hub_t12policy_500_tElN6thrust24THRUST_300001_SM_1000_NS8cuda_cub6__fill7functorINS7_10device_ptrIiEEiEEEEvT0_T1_,"aw",@nobits
	.sectionflags	@""
	.align	16
	.zero		1024


//--------------------- .nv.shared.reserved.0     --------------------------
	.section	.nv.shared.reserved.0,"aw",@nobits
	.weak		__nv_reservedSMEM_offset_0_alias
	.size		__nv_reservedSMEM_offset_0_alias, 0, 64
	.other		__nv_reservedSMEM_offset_0_alias,@"STO_CUDA_RESERVED_SHARED STV_DEFAULT"
__nv_reservedSMEM_offset_0_alias:
	.zero		0
	.zero		64


//--------------------- .nv.global                --------------------------
	.section	.nv.global,"aw",@nobits
.nv.global:
	.type		_ZN34_INTERNAL_1873d4af_4_k_cu_911ebb0c6thrust24THRUST_300001_SM_1000_NS12placeholders2_8E,@object
	.size		_ZN34_INTERNAL_1873d4af_4_k_cu_911ebb0c6thrust24THRUST_300001_SM_1000_NS12placeholders2_8E,(_ZN34_INTERNAL_1873d4af_4_k_cu_911ebb0c4cuda3std3__436_GLOBAL__N__1873d4af_4_k_cu_911ebb0c6ignoreE - _ZN34_INTERNAL_1873d4af_4_k_cu_911ebb0c6thrust24THRUST_300001_SM_1000_NS12placeholders2_8E)
_ZN34_INTERNAL_1873d4af_4_k_cu_911ebb0c6thrust24THRUST_300001_SM_1000_NS12placeholders2_8E:
	.zero		1
	.type		_ZN34_INTERNAL_1873d4af_4_k_cu_911ebb0c4cuda3std3__436_GLOBAL__N__1873d4af_4_k_cu_911ebb0c6ignoreE,@object
	.size		_ZN34_INTERNAL_1873d4af_4_k_cu_911ebb0c4cuda3std3__436_GLOBAL__N__1873d4af_4_k_cu_911ebb0c6ignoreE,(_ZN34_INTERNAL_1873d4af_4_k_cu_911ebb0c4cuda3std6ranges3__45__cpo4dataE - _ZN34_INTERNAL_1873d4af_4_k_cu_911ebb0c4cuda3std3__436_GLOBAL__N__1873d4af_4_k_cu_911ebb0c6ignoreE)
_ZN34_INTERNAL_1873d4af_4_k_cu_911ebb0c4cuda3std3__436_GLOBAL__N__1873d4af_4_k_cu_911ebb0c6ignoreE:
	.zero		1
	.type		_ZN34_INTERNAL_1873d4af_4_k_cu_911ebb0c4cuda3std6ranges3__45__cpo4dataE,@object
	.size		_ZN34_INTERNAL_1873d4af_4_k_cu_911ebb0c4cuda3std6ranges3__45__cpo4dataE,(_ZN34_INTERNAL_1873d4af_4_k_cu_911ebb0c6thrust24THRUST_300001_SM_1000_NS6system3cpp3parE - _ZN34_INTERNAL_1873d4af_4_k_cu_911ebb0c4cuda3std6ranges3__45__cpo4dataE)
_ZN34_INTERNAL_1873d4af_4_k_cu_911ebb0c4cuda3std6ranges3__45__cpo4dataE:
	.zero		1
	.type		_ZN34_INTERNAL_1873d4af_4_k_cu_911ebb0c6thrust24THRUST_300001_SM_1000_NS6system3cpp3parE,@object
	.size		_ZN34_INTERNAL_1873d4af_4_k_cu_911ebb0c6thrust24THRUST_300001_SM_1000_NS6system3cpp3parE,(_ZN34_INTERNAL_1873d4af_4_k_cu_911ebb0c4cuda3std3__45__cpo5beginE - _ZN34_INTERNAL_1873d4af_4_k_cu_911ebb0c6thrust24THRUST_300001_SM_1000_NS6system3cpp3parE)
_ZN34_INTERNAL_1873d4af_4_k_cu_911ebb0c6thrust24THRUST_300001_SM_1000_NS6system3cpp3parE:
	.zero		1
	.type		_ZN34_INTERNAL_1873d4af_4_k_cu_911ebb0c4cuda3std3__45__cpo5beginE,@object
	.size		_ZN34_INTERNAL_1873d4af_4_k_cu_911ebb0c4cuda3std3__45__cpo5beginE,(_ZN34_INTERNAL_1873d4af_4_k_cu_911ebb0c4cuda3std6ranges3__45__cpo5beginE - _ZN34_INTERNAL_1873d4af_4_k_cu_911ebb0c4cuda3std3__45__cpo5beginE)
_ZN34_INTERNAL_1873d4af_4_k_cu_911ebb0c4cuda3std3__45__cpo5beginE:
	.zero		1
	.type		_ZN34_INTERNAL_1873d4af_4_k_cu_911ebb0c4cuda3std6ranges3__45__cpo5beginE,@object
	.size		_ZN34_INTERNAL_1873d4af_4_k_cu_911ebb0c4cuda3std6ranges3__45__cpo5beginE,(_ZN34_INTERNAL_1873d4af_4_k_cu_911ebb0c6thrust24THRUST_300001_SM_1000_NS6deviceE - _ZN34_INTERNAL_1873d4af_4_k_cu_911ebb0c4cuda3std6ranges3__45__cpo5beginE)
_ZN34_INTERNAL_1873d4af_4_k_cu_911ebb0c4cuda3std6ranges3__45__cpo5beginE:
	.zero		1
	.type		_ZN34_INTERNAL_1873d4af_4_k_cu_911ebb0c6thrust24THRUST_300001_SM_1000_NS6deviceE,@object
	.size		_ZN34_INTERNAL_1873d4af_4_k_cu_911ebb0c6thrust24THRUST_300001_SM_1000_NS6deviceE,(_ZN34_INTERNAL_1873d4af_4_k_cu_911ebb0c4cuda3std3__47nulloptE - _ZN34_INTERNAL_1873d4af_4_k_cu_911ebb0c6thrust24THRUST_300001_SM_1000_NS6deviceE)
_ZN34_INTERNAL_1873d4af_4_k_cu_911ebb0c6thrust24THRUST_300001_SM_1000_NS6deviceE:
	.zero		1
	.type		_ZN34_INTERNAL_1873d4af_4_k_cu_911ebb0c4cuda3std3__47nulloptE,@object
	.size		_ZN34_INTERNAL_1873d4af_4_k_cu_911ebb0c4cuda3std3__47nulloptE,(_ZN34_INTERNAL_1873d4af_4_k_cu_911ebb0c4cuda3std6ranges3__45__cpo8distanceE - _ZN34_INTERNAL_1873d4af_4_k_cu_911ebb0c4cuda3std3__47nulloptE)
_ZN34_INTERNAL_1873d4af_4_k_cu_911ebb0c4cuda3std3__47nulloptE:
	.zero		1
	.type		_ZN34_INTERNAL_1873d4af_4_k_cu_911ebb0c4cuda3std6ranges3__45__cpo8distanceE,@object
	.size		_ZN34_INTERNAL_1873d4af_4_k_cu_911ebb0c4cuda3std6ranges3__45__cpo8distanceE,(_ZN34_INTERNAL_1873d4af_4_k_cu_911ebb0c6thrust24THRUST_300001_SM_1000_NS12placeholders2_4E - _ZN34_INTERNAL_1873d4af_4_k_cu_911ebb0c4cuda3std6ranges3__45__cpo8distanceE)
_ZN34_INTERNAL_1873d4af_4_k_cu_911ebb0c4cuda3std6ranges3__45__cpo8distanceE:
	.zero		1
	.type		_ZN34_INTERNAL_1873d4af_4_k_cu_911ebb0c6thrust24THRUST_300001_SM_1000_NS12placeholders2_4E,@object
	.size		_ZN34_INTERNAL_1873d4af_4_k_cu_911ebb0c6thrust24THRUST_300001_SM_1000_NS12placeholders2_4E,(_ZN34_INTERNAL_1873d4af_4_k_cu_911ebb0c4cuda3std3__45__cpo6rbeginE - _ZN34_INTERNAL_1873d4af_4_k_cu_911ebb0c6thrust24THRUST_300001_SM_1000_NS12placeholders2_4E)
_ZN34_INTERNAL_1873d4af_4_k_cu_911ebb0c6thrust24THRUST_300001_SM_1000_NS12placeholders2_4E:
	.zero		1
	.type		_ZN34_INTERNAL_1873d4af_4_k_cu_911ebb0c4cuda3std3__45__cpo6rbeginE,@object
	.size		_ZN34_INTERNAL_1873d4af_4_k_cu_911ebb0c4cuda3std3__45__cpo6rbeginE,(_ZN34_INTERNAL_1873d4af_4_k_cu_911ebb0c4cuda3std6ranges3__45__cpo7advanceE - _ZN34_INTERNAL_1873d4af_4_k_cu_911ebb0c4cuda3std3__45__cpo6rbeginE)
_ZN34_INTERNAL_1873d4af_4_k_cu_911ebb0c4cuda3std3__45__cpo6rbeginE:
	.zero		1
	.type		_ZN34_INTERNAL_1873d4af_4_k_cu_911ebb0c4cuda3std6ranges3__45__cpo7advanceE,@object
	.size		_ZN34_INTERNAL_1873d4af_4_k_cu_911ebb0c4cuda3std6ranges3__45__cpo7advanceE,(_ZN34_INTERNAL_1873d4af_4_k_cu_911ebb0c6thrust24THRUST_300001_SM_1000_NS12placeholders3_10E - _ZN34_INTERNAL_1873d4af_4_k_cu_911ebb0c4cuda3std6ranges3__45__cpo7advanceE)
_ZN34_INTERNAL_1873d4af_4_k_cu_911ebb0c4cuda3std6ranges3__45__cpo7advanceE:
	.zero		1
	.type		_ZN34_INTERNAL_1873d4af_4_k_cu_911ebb0c6thrust24THRUST_300001_SM_1000_NS12placeholders3_10E,@object
	.size		_ZN34_INTERNAL_1873d4af_4_k_cu_911ebb0c6thrust24THRUST_300001_SM_1000_NS12placeholders3_10E,(_ZN34_INTERNAL_1873d4af_4_k_cu_911ebb0c4cuda3std3__48in_placeE - _ZN34_INTERNAL_1873d4af_4_k_cu_911ebb0c6thrust24THRUST_300001_SM_1000_NS12placeholders3_10E)
_ZN34_INTERNAL_1873d4af_4_k_cu_911ebb0c6thrust24THRUST_300001_SM_1000_NS12placeholders3_10E:
	.zero		1
	.type		_ZN34_INTERNAL_1873d4af_4_k_cu_911ebb0c4cuda3std3__48in_placeE,@object
	.size		_ZN34_INTERNAL_1873d4af_4_k_cu_911ebb0c4cuda3std3__48in_placeE,(_ZN34_INTERNAL_1873d4af_4_k_cu_911ebb0c4cuda3std6ranges3__45__cpo4sizeE - _ZN34_INTERNAL_1873d4af_4_k_cu_911ebb0c4cuda3std3__48in_placeE)
_ZN34_INTERNAL_1873d4af_4_k_cu_911ebb0c4cuda3std3__48in_placeE:
	.zero		1
	.type		_ZN34_INTERNAL_1873d4af_4_k_cu_911ebb0c4cuda3std6ranges3__45__cpo4sizeE,@object
	.size		_ZN34_INTERNAL_1873d4af_4_k_cu_911ebb0c4cuda3std6ranges3__45__cpo4sizeE,(_ZN34_INTERNAL_1873d4af_4_k_cu_911ebb0c6thrust24THRUST_300001_SM_1000_NS12placeholders2_2E - _ZN34_INTERNAL_1873d4af_4_k_cu_911ebb0c4cuda3std6ranges3__45__cpo4sizeE)
_ZN34_INTERNAL_1873d4af_4_k_cu_911ebb0c4cuda3std6ranges3__45__cpo4sizeE:
	.zero		1
	.type		_ZN34_INTERNAL_1873d4af_4_k_cu_911ebb0c6thrust24THRUST_300001_SM_1000_NS12placeholders2_2E,@object
	.size		_ZN34_INTERNAL_1873d4af_4_k_cu_911ebb0c6thrust24THRUST_300001_SM_1000_NS12placeholders2_2E,(_ZN34_INTERNAL_1873d4af_4_k_cu_911ebb0c4cuda3std3__45__cpo6cbeginE - _ZN34_INTERNAL_1873d4af_4_k_cu_911ebb0c6thrust24THRUST_300001_SM_1000_NS12placeholders2_2E)
_ZN34_INTERNAL_1873d4af_4_k_cu_911ebb0c6thrust24THRUST_300001_SM_1000_NS12placeholders2_2E:
	.zero		1
	.type		_ZN34_INTERNAL_1873d4af_4_k_cu_911ebb0c4cuda3std3__45__cpo6cbeginE,@object
	.size		_ZN34_INTERNAL_1873d4af_4_k_cu_911ebb0c4cuda3std3__45__cpo6cbeginE,(_ZN34_INTERNAL_1873d4af_4_k_cu_911ebb0c4cuda3std6ranges3__45__cpo6cbeginE - _ZN34_INTERNAL_1873d4af_4_k_cu_911ebb0c4cuda3std3__45__cpo6cbeginE)
_ZN34_INTERNAL_1873d4af_4_k_cu_911ebb0c4cuda3std3__45__cpo6cbeginE:
	.zero		1
	.type		_ZN34_INTERNAL_1873d4af_4_k_cu_911ebb0c4cuda3std6ranges3__45__cpo6cbeginE,@object
	.size		_ZN34_INTERNAL_1873d4af_4_k_cu_911ebb0c4cuda3std6ranges3__45__cpo6cbeginE,(_ZN34_INTERNAL_1873d4af_4_k_cu_911ebb0c6thrust24THRUST_300001_SM_1000_NS12placeholders2_6E - _ZN34_INTERNAL_1873d4af_4_k_cu_911ebb0c4cuda3std6ranges3__45__cpo6cbeginE)
_ZN34_INTERNAL_1873d4af_4_k_cu_911ebb0c4cuda3std6ranges3__45__cpo6cbeginE:
	.zero		1
	.type		_ZN34_INTERNAL_1873d4af_4_k_cu_911ebb0c6thrust24THRUST_300001_SM_1000_NS12placeholders2_6E,@object
	.size		_ZN34_INTERNAL_1873d4af_4_k_cu_911ebb0c6thrust24THRUST_300001_SM_1000_NS12placeholders2_6E,(_ZN34_INTERNAL_1873d4af_4_k_cu_911ebb0c4cuda3std3__45__cpo7crbeginE - _ZN34_INTERNAL_1873d4af_4_k_cu_911ebb0c6thrust24THRUST_300001_SM_1000_NS12placeholders2_6E)
_ZN34_INTERNAL_1873d4af_4_k_cu_911ebb0c6thrust24THRUST_300001_SM_1000_NS12placeholders2_6E:
	.zero		1
	.type		_ZN34_INTERNAL_1873d4af_4_k_cu_911ebb0c4cuda3std3__45__cpo7crbeginE,@object
	.size		_ZN34_INTERNAL_1873d4af_4_k_cu_911ebb0c4cuda3std3__45__cpo7crbeginE,(_ZN34_INTERNAL_1873d4af_4_k_cu_911ebb0c4cuda3std6ranges3__45__cpo4nextE - _ZN34_INTERNAL_1873d4af_4_k_cu_911ebb0c4cuda3std3__45__cpo7crbeginE)
_ZN34_INTERNAL_1873d4af_4_k_cu_911ebb0c4cuda3std3__45__cpo7crbeginE:
	.zero		1
	.type		_ZN34_INTERNAL_1873d4af_4_k_cu_911ebb0c4cuda3std6ranges3__45__cpo4nextE,@object
	.size		_ZN34_INTERNAL_1873d4af_4_k_cu_911ebb0c4cuda3std6ranges3__45__cpo4nextE,(_ZN34_INTERNAL_1873d4af_4_k_cu_911ebb0c4cuda3std6ranges3__45__cpo4swapE - _ZN34_INTERNAL_1873d4af_4_k_cu_911ebb0c4cuda3std6ranges3__45__cpo4nextE)
_ZN34_INTERNAL_1873d4af_4_k_cu_911ebb0c4cuda3std6ranges3__45__cpo4nextE:
	.zero		1
	.type		_ZN34_INTERNAL_1873d4af_4_k_cu_911ebb0c4cuda3std6ranges3__45__cpo4swapE,@object
	.size		_ZN34_INTERNAL_1873d4af_4_k_cu_911ebb0c4cuda3std6ranges3__45__cpo4swapE,(_ZN34_INTERNAL_1873d4af_4_k_cu_911ebb0c6thrust24THRUST_300001_SM_1000_NS8cuda_cub10par_nosyncE - _ZN34_INTERNAL_1873d4af_4_k_cu_911ebb0c4cuda3std6ranges3__45__cpo4swapE)
_ZN34_INTERNAL_1873d4af_4_k_cu_911ebb0c4cuda3std6ranges3__45__cpo4swapE:
	.zero		1
	.type		_ZN34_INTERNAL_1873d4af_4_k_cu_911ebb0c6thrust24THRUST_300001_SM_1000_NS8cuda_cub10par_nosyncE,@object
	.size		_ZN34_INTERNAL_1873d4af_4_k_cu_911ebb0c6thrust24THRUST_300001_SM_1000_NS8cuda_cub10par_nosyncE,(_ZN34_INTERNAL_1873d4af_4_k_cu_911ebb0c6thrust24THRUST_300001_SM_1000_NS3seqE - _ZN34_INTERNAL_1873d4af_4_k_cu_911ebb0c6thrust24THRUST_300001_SM_1000_NS8cuda_cub10par_nosyncE)
_ZN34_INTERNAL_1873d4af_4_k_cu_911ebb0c6thrust24THRUST_300001_SM_1000_NS8cuda_cub10par_nosyncE:
	.zero		1
	.type		_ZN34_INTERNAL_1873d4af_4_k_cu_911ebb0c6thrust24THRUST_300001_SM_1000_NS3seqE,@object
	.size		_ZN34_INTERNAL_1873d4af_4_k_cu_911ebb0c6thrust24THRUST_300001_SM_1000_NS3seqE,(_ZN34_INTERNAL_1873d4af_4_k_cu_911ebb0c4cuda3std3__420unreachable_sentinelE - _ZN34_INTERNAL_1873d4af_4_k_cu_911ebb0c6thrust24THRUST_300001_SM_1000_NS3seqE)
_ZN34_INTERNAL_1873d4af_4_k_cu_911ebb0c6thrust24THRUST_300001_SM_1000_NS3seqE:
	.zero		1
	.type		_ZN34_INTERNAL_1873d4af_4_k_cu_911ebb0c4cuda3std3__420unreachable_sentinelE,@object
	.size		_ZN34_INTERNAL_1873d4af_4_k_cu_911ebb0c4cuda3std3__420unreachable_sentinelE,(_ZN34_INTERNAL_1873d4af_4_k_cu_911ebb0c4cuda3std6ranges3__45__cpo5ssizeE - _ZN34_INTERNAL_1873d4af_4_k_cu_911ebb0c4cuda3std3__420unreachable_sentinelE)
_ZN34_INTERNAL_1873d4af_4_k_cu_911ebb0c4cuda3std3__420unreachable_sentinelE:
	.zero		1
	.type		_ZN34_INTERNAL_1873d4af_4_k_cu_911ebb0c4cuda3std6ranges3__45__cpo5ssizeE,@object
	.size		_ZN34_INTERNAL_1873d4af_4_k_cu_911ebb0c4cuda3std6ranges3__45__cpo5ssizeE,(_ZN34_INTERNAL_1873d4af_4_k_cu_911ebb0c6thrust24THRUST_300001_SM_1000_NS12placeholders2_3E - _ZN34_INTERNAL_1873d4af_4_k_cu_911ebb0c4cuda3std6ranges3__45__cpo5ssizeE)
_ZN34_INTERNAL_1873d4af_4_k_cu_911ebb0c4cuda3std6ranges3__45__cpo5ssizeE:
	.zero		1
	.type		_ZN34_INTERNAL_1873d4af_4_k_cu_911ebb0c6thrust24THRUST_300001_SM_1000_NS12placeholders2_3E,@object
	.size		_ZN34_INTERNAL_1873d4af_4_k_cu_911ebb0c6thrust24THRUST_300001_SM_1000_NS12placeholders2_3E,(_ZN34_INTERNAL_1873d4af_4_k_cu_911ebb0c4cuda3std3__45__cpo4cendE - _ZN34_INTERNAL_1873d4af_4_k_cu_911ebb0c6thrust24THRUST_300001_SM_1000_NS12placeholders2_3E)
_ZN34_INTERNAL_1873d4af_4_k_cu_911ebb0c6thrust24THRUST_300001_SM_1000_NS12placeholders2_3E:
	.zero		1
	.type		_ZN34_INTERNAL_1873d4af_4_k_cu_911ebb0c4cuda3std3__45__cpo4cendE,@object
	.size		_ZN34_INTERNAL_1873d4af_4_k_cu_911ebb0c4cuda3std3__45__cpo4cendE,(_ZN34_INTERNAL_1873d4af_4_k_cu_911ebb0c4cuda3std6ranges3__45__cpo4cendE - _ZN34_INTERNAL_1873d4af_4_k_cu_911ebb0c4cuda3std3__45__cpo4cendE)
_ZN34_INTERNAL_1873d4af_4_k_cu_911ebb0c4cuda3std3__45__cpo4cendE:
	.zero		1
	.type		_ZN34_INTERNAL_1873d4af_4_k_cu_911ebb0c4cuda3std6ranges3__45__cpo4cendE,@object
	.size		_ZN34_INTERNAL_1873d4af_4_k_cu_911ebb0c4cuda3std6ranges3__45__cpo4cendE,(_ZN34_INTERNAL_1873d4af_4_k_cu_911ebb0c6thrust24THRUST_300001_SM_1000_NS12placeholders2_7E - _ZN34_INTERNAL_1873d4af_4_k_cu_911ebb0c4cuda3std6ranges3__45__cpo4cendE)
_ZN34_INTERNAL_1873d4af_4_k_cu_911ebb0c4cuda3std6ranges3__45__cpo4cendE:
	.zero		1
	.type		_ZN34_INTERNAL_1873d4af_4_k_cu_911ebb0c6thrust24THRUST_300001_SM_1000_NS12placeholders2_7E,@object
	.size		_ZN34_INTERNAL_1873d4af_4_k_cu_911ebb0c6thrust24THRUST_300001_SM_1000_NS12placeholders2_7E,(_ZN34_INTERNAL_1873d4af_4_k_cu_911ebb0c4cuda3std3__45__cpo5crendE - _ZN34_INTERNAL_1873d4af_4_k_cu_911ebb0c6thrust24THRUST_300001_SM_1000_NS12placeholders2_7E)
_ZN34_INTERNAL_1873d4af_4_k_cu_911ebb0c6thrust24THRUST_300001_SM_1000_NS12placeholders2_7E:
	.zero		1
	.type		_ZN34_INTERNAL_1873d4af_4_k_cu_911ebb0c4cuda3std3__45__cpo5crendE,@object
	.size		_ZN34_INTERNAL_1873d4af_4_k_cu_911ebb0c4cuda3std3__45__cpo5crendE,(_ZN34_INTERNAL_1873d4af_4_k_cu_911ebb0c4cuda3std6ranges3__45__cpo4prevE - _ZN34_INTERNAL_1873d4af_4_k_cu_911ebb0c4cuda3std3__45__cpo5crendE)
_ZN34_INTERNAL_1873d4af_4_k_cu_911ebb0c4cuda3std3__45__cpo5crendE:
	.zero		1
	.type		_ZN34_INTERNAL_1873d4af_4_k_cu_911ebb0c4cuda3std6ranges3__45__cpo4prevE,@object
	.size		_ZN34_INTERNAL_1873d4af_4_k_cu_911ebb0c4cuda3std6ranges3__45__cpo4prevE,(_ZN34_INTERNAL_1873d4af_4_k_cu_911ebb0c4cuda3std6ranges3__45__cpo9iter_moveE - _ZN34_INTERNAL_1873d4af_4_k_cu_911ebb0c4cuda3std6ranges3__45__cpo4prevE)
_ZN34_INTERNAL_1873d4af_4_k_cu_911ebb0c4cuda3std6ranges3__45__cpo4prevE:
	.zero		1
	.type		_ZN34_INTERNAL_1873d4af_4_k_cu_911ebb0c4cuda3std6ranges3__45__cpo9iter_moveE,@object
	.size		_ZN34_INTERNAL_1873d4af_4_k_cu_911ebb0c4cuda3std6ranges3__45__cpo9iter_moveE,(_ZN34_INTERNAL_1873d4af_4_k_cu_911ebb0c6thrust24THRUST_300001_SM_1000_NS6system6detail10sequential3seqE - _ZN34_INTERNAL_1873d4af_4_k_cu_911ebb0c4cuda3std6ranges3__45__cpo9iter_moveE)
_ZN34_INTERNAL_1873d4af_4_k_cu_911ebb0c4cuda3std6ranges3__45__cpo9iter_moveE:
	.zero		1
	.type		_ZN34_INTERNAL_1873d4af_4_k_cu_911ebb0c6thrust24THRUST_300001_SM_1000_NS6system6detail10sequential3seqE,@object
	.size		_ZN34_INTERNAL_1873d4af_4_k_cu_911ebb0c6thrust24THRUST_300001_SM_1000_NS6system6detail10sequential3seqE,(_ZN34_INTERNAL_1873d4af_4_k_cu_911ebb0c6thrust24THRUST_300001_SM_1000_NS12placeholders2_9E - _ZN34_INTERNAL_1873d4af_4_k_cu_911ebb0c6thrust24THRUST_300001_SM_1000_NS6system6detail10sequential3seqE)
_ZN34_INTERNAL_1873d4af_4_k_cu_911ebb0c6thrust24THRUST_300001_SM_1000_NS6system6detail10sequential3seqE:
	.zero		1
	.type		_ZN34_INTERNAL_1873d4af_4_k_cu_911ebb0c6thrust24THRUST_300001_SM_1000_NS12placeholders2_9E,@object
	.size		_ZN34_INTERNAL_1873d4af_4_k_cu_911ebb0c6thrust24THRUST_300001_SM_1000_NS12placeholders2_9E,(_ZN34_INTERNAL_1873d4af_4_k_cu_911ebb0c4cuda3std3__419piecewise_constructE - _ZN34_INTERNAL_1873d4af_4_k_cu_911ebb0c6thrust24THRUST_300001_SM_1000_NS12placeholders2_9E)
_ZN34_INTERNAL_1873d4af_4_k_cu_911ebb0c6thrust24THRUST_300001_SM_1000_NS12placeholders2_9E:
	.zero		1
	.type		_ZN34_INTERNAL_1873d4af_4_k_cu_911ebb0c4cuda3std3__419piecewise_constructE,@object
	.size		_ZN34_INTERNAL_1873d4af_4_k_cu_911ebb0c4cuda3std3__419piecewise_constructE,(_ZN34_INTERNAL_1873d4af_4_k_cu_911ebb0c4cuda3std6ranges3__45__cpo5cdataE - _ZN34_INTERNAL_1873d4af_4_k_cu_911ebb0c4cuda3std3__419piecewise_constructE)
_ZN34_INTERNAL_1873d4af_4_k_cu_911ebb0c4cuda3std3__419piecewise_constructE:
	.zero		1
	.type		_ZN34_INTERNAL_1873d4af_4_k_cu_911ebb0c4cuda3std6ranges3__45__cpo5cdataE,@object
	.size		_ZN34_INTERNAL_1873d4af_4_k_cu_911ebb0c4cuda3std6ranges3__45__cpo5cdataE,(_ZN34_INTERNAL_1873d4af_4_k_cu_911ebb0c6thrust24THRUST_300001_SM_1000_NS12placeholders2_1E - _ZN34_INTERNAL_1873d4af_4_k_cu_911ebb0c4cuda3std6ranges3__45__cpo5cdataE)
_ZN34_INTERNAL_1873d4af_4_k_cu_911ebb0c4cuda3std6ranges3__45__cpo5cdataE:
	.zero		1
	.type		_ZN34_INTERNAL_1873d4af_4_k_cu_911ebb0c6thrust24THRUST_300001_SM_1000_NS12placeholders2_1E,@object
	.size		_ZN34_INTERNAL_1873d4af_4_k_cu_911ebb0c6thrust24THRUST_300001_SM_1000_NS12placeholders2_1E,(_ZN34_INTERNAL_1873d4af_4_k_cu_911ebb0c4cuda3std3__45__cpo3endE - _ZN34_INTERNAL_1873d4af_4_k_cu_911ebb0c6thrust24THRUST_300001_SM_1000_NS12placeholders2_1E)
_ZN34_INTERNAL_1873d4af_4_k_cu_911ebb0c6thrust24THRUST_300001_SM_1000_NS12placeholders2_1E:
	.zero		1
	.type		_ZN34_INTERNAL_1873d4af_4_k_cu_911ebb0c4cuda3std3__45__cpo3endE,@object
	.size		_ZN34_INTERNAL_1873d4af_4_k_cu_911ebb0c4cuda3std3__45__cpo3endE,(_ZN34_INTERNAL_1873d4af_4_k_cu_911ebb0c4cuda3std6ranges3__45__cpo3endE - _ZN34_INTERNAL_1873d4af_4_k_cu_911ebb0c4cuda3std3__45__cpo3endE)
_ZN34_INTERNAL_1873d4af_4_k_cu_911ebb0c4cuda3std3__45__cpo3endE:
	.zero		1
	.type		_ZN34_INTERNAL_1873d4af_4_k_cu_911ebb0c4cuda3std6ranges3__45__cpo3endE,@object
	.size		_ZN34_INTERNAL_1873d4af_4_k_cu_911ebb0c4cuda3std6ranges3__45__cpo3endE,(_ZN34_INTERNAL_1873d4af_4_k_cu_911ebb0c6thrust24THRUST_300001_SM_1000_NS12placeholders2_5E - _ZN34_INTERNAL_1873d4af_4_k_cu_911ebb0c4cuda3std6ranges3__45__cpo3endE)
_ZN34_INTERNAL_1873d4af_4_k_cu_911ebb0c4cuda3std6ranges3__45__cpo3endE:
	.zero		1
	.type		_ZN34_INTERNAL_1873d4af_4_k_cu_911ebb0c6thrust24THRUST_300001_SM_1000_NS12placeholders2_5E,@object
	.size		_ZN34_INTERNAL_1873d4af_4_k_cu_911ebb0c6thrust24THRUST_300001_SM_1000_NS12placeholders2_5E,(_ZN34_INTERNAL_1873d4af_4_k_cu_911ebb0c4cuda3std3__45__cpo4rendE - _ZN34_INTERNAL_1873d4af_4_k_cu_911ebb0c6thrust24THRUST_300001_SM_1000_NS12placeholders2_5E)
_ZN34_INTERNAL_1873d4af_4_k_cu_911ebb0c6thrust24THRUST_300001_SM_1000_NS12placeholders2_5E:
	.zero		1
	.type		_ZN34_INTERNAL_1873d4af_4_k_cu_911ebb0c4cuda3std3__45__cpo4rendE,@object
	.size		_ZN34_INTERNAL_1873d4af_4_k_cu_911ebb0c4cuda3std3__45__cpo4rendE,(_ZN34_INTERNAL_1873d4af_4_k_cu_911ebb0c4cuda3std6ranges3__45__cpo9iter_swapE - _ZN34_INTERNAL_1873d4af_4_k_cu_911ebb0c4cuda3std3__45__cpo4rendE)
_ZN34_INTERNAL_1873d4af_4_k_cu_911ebb0c4cuda3std3__45__cpo4rendE:
	.zero		1
	.type		_ZN34_INTERNAL_1873d4af_4_k_cu_911ebb0c4cuda3std6ranges3__45__cpo9iter_swapE,@object
	.size		_ZN34_INTERNAL_1873d4af_4_k_cu_911ebb0c4cuda3std6ranges3__45__cpo9iter_swapE,(_ZN34_INTERNAL_1873d4af_4_k_cu_911ebb0c4cuda3std3__48unexpectE - _ZN34_INTERNAL_1873d4af_4_k_cu_911ebb0c4cuda3std6ranges3__45__cpo9iter_swapE)
_ZN34_INTERNAL_1873d4af_4_k_cu_911ebb0c4cuda3std6ranges3__45__cpo9iter_swapE:
	.zero		1
	.type		_ZN34_INTERNAL_1873d4af_4_k_cu_911ebb0c4cuda3std3__48unexpectE,@object
	.size		_ZN34_INTERNAL_1873d4af_4_k_cu_911ebb0c4cuda3std3__48unexpectE,(_ZN34_INTERNAL_1873d4af_4_k_cu_911ebb0c6thrust24THRUST_300001_SM_1000_NS8cuda_cub3parE - _ZN34_INTERNAL_1873d4af_4_k_cu_911ebb0c4cuda3std3__48unexpectE)
_ZN34_INTERNAL_1873d4af_4_k_cu_911ebb0c4cuda3std3__48unexpectE:
	.zero		1
	.type		_ZN34_INTERNAL_1873d4af_4_k_cu_911ebb0c6thrust24THRUST_300001_SM_1000_NS8cuda_cub3parE,@object
	.size		_ZN34_INTERNAL_1873d4af_4_k_cu_911ebb0c6thrust24THRUST_300001_SM_1000_NS8cuda_cub3parE,(.L_29 - _ZN34_INTERNAL_1873d4af_4_k_cu_911ebb0c6thrust24THRUST_300001_SM_1000_NS8cuda_cub3parE)
_ZN34_INTERNAL_1873d4af_4_k_cu_911ebb0c6thrust24THRUST_300001_SM_1000_NS8cuda_cub3parE:
	.zero		1
.L_29:


//--------------------- .nv.shared._ZN3cub18CUB_300001_SM_10006detail11EmptyKernelIvEEvv --------------------------
	.section	.nv.shared._ZN3cub18CUB_300001_SM_10006detail11EmptyKernelIvEEvv,"aw",@nobits
	.sectionflags	@""
	.align	16
	.zero		1024


//--------------------- .nv.shared._ZN6thrust24THRUST_300001_SM_1000_NS8cuda_cub4core6detail13_kernel_agentINS1_8__reduce11ReduceAgentIPN4cuda3std3__45tupleIJflEEESC_SB_lNS1_9__extrema9arg_max_fIflNS9_4lessIfEEEEEEJSC_SC_iSH_EEEvDpT0_ --------------------------
	.section	.nv.shared._ZN6thrust24THRUST_300001_SM_1000_NS8cuda_cub4core6detail13_kernel_agentINS1_8__reduce11ReduceAgentIPN4cuda3std3__45tupleIJflEEESC_SB_lNS1_9__extrema9arg_max_fIflNS9_4lessIfEEEEEEJSC_SC_iSH_EEEvDpT0_,"aw",@nobits
	.sectionflags	@""
	.align	16
	.zero		1024


//--------------------- .nv.shared._ZN6thrust24THRUST_300001_SM_1000_NS8cuda_cub4core6detail13_kernel_agentINS1_8__reduce11ReduceAgentINS0_12zip_iteratorIN4cuda3std3__45tupleIJNS0_10device_ptrIfEENS0_17counting_iteratorIlNS0_11use_defaultESF_SF_EEEEEEEPNSB_IJflEEESJ_lNS1_9__extrema9arg_max_fIflNSA_4lessIfEEEEEEJSI_SK_lN3cub18CUB_300001_SM_100013GridEvenShareIlEENSS_9GridQueueIyEESP_EEEvDpT0_ --------------------------
	.section	.nv.shared._ZN6thrust24THRUST_300001_SM_1000_NS8cuda_cub4core6detail13_kernel_agentINS1_8__reduce11ReduceAgentINS0_12zip_iteratorIN4cuda3std3__45tupleIJNS0_10device_ptrIfEENS0_17counting_iteratorIlNS0_11use_defaultESF_SF_EEEEEEEPNSB_IJflEEESJ_lNS1_9__extrema9arg_max_fIflNSA_4lessIfEEEEEEJSI_SK_lN3cub18CUB_300001_SM_100013GridEvenShareIlEENSS_9GridQueueIyEESP_EEEvDpT0_,"aw",@nobits
	.sectionflags	@""
	.align	16
	.zero		1024


//--------------------- .nv.shared._ZN6thrust24THRUST_300001_SM_1000_NS8cuda_cub4core6detail13_kernel_agentINS1_8__reduce11ReduceAgentINS0_12zip_iteratorIN4cuda3std3__45tupleIJNS0_10device_ptrIfEENS0_17counting_iteratorIlNS0_11use_defaultESF_SF_EEEEEEEPNSB_IJflEEESJ_lNS1_9__extrema9arg_max_fIflNSA_4lessIfEEEEEEJSI_SK_lSP_EEEvDpT0_ --------------------------
	.section	.nv.shared._ZN6thrust24THRUST_300001_SM_1000_NS8cuda_cub4core6detail13_kernel_agentINS1_8__reduce11ReduceAgentINS0_12zip_iteratorIN4cuda3std3__45tupleIJNS0_10device_ptrIfEENS0_17counting_iteratorIlNS0_11use_defaultESF_SF_EEEEEEEPNSB_IJflEEESJ_lNS1_9__extrema9arg_max_fIflNSA_4lessIfEEEEEEJSI_SK_lSP_EEEvDpT0_,"aw",@nobits
	.sectionflags	@""
	.align	16
	.zero		1024


//--------------------- .nv.shared._ZN6thrust24THRUST_300001_SM_1000_NS8cuda_cub4core6detail13_kernel_agentINS1_8__reduce11ReduceAgentIPN4cuda3std3__45tupleIJflEEESC_SB_iNS1_9__extrema9arg_max_fIflNS9_4lessIfEEEEEEJSC_SC_iSH_EEEvDpT0_ --------------------------
	.section	.nv.shared._ZN6thrust24THRUST_300001_SM_1000_NS8cuda_cub4core6detail13_kernel_agentINS1_8__reduce11ReduceAgentIPN4cuda3std3__45tupleIJflEEESC_SB_iNS1_9__extrema9arg_max_fIflNS9_4lessIfEEEEEEJSC_SC_iSH_EEEvDpT0_,"aw",@nobits
	.sectionflags	@""
	.align	16
	.zero		1024


//--------------------- .nv.shared._ZN6thrust24THRUST_300001_SM_1000_NS8cuda_cub4core6detail13_kernel_agentINS1_8__reduce11ReduceAgentINS0_12zip_iteratorIN4cuda3std3__45tupleIJNS0_10device_ptrIfEENS0_17counting_iteratorIlNS0_11use_defaultESF_SF_EEEEEEEPNSB_IJflEEESJ_iNS1_9__extrema9arg_max_fIflNSA_4lessIfEEEEEEJSI_SK_iN3cub18CUB_300001_SM_100013GridEvenShareIiEENSS_9GridQueueIjEESP_EEEvDpT0_ --------------------------
	.section	.nv.shared._ZN6thrust24THRUST_300001_SM_1000_NS8cuda_cub4core6detail13_kernel_agentINS1_8__reduce11ReduceAgentINS0_12zip_iteratorIN4cuda3std3__45tupleIJNS0_10device_ptrIfEENS0_17counting_iteratorIlNS0_11use_defaultESF_SF_EEEEEEEPNSB_IJflEEESJ_iNS1_9__extrema9arg_max_fIflNSA_4lessIfEEEEEEJSI_SK_iN3cub18CUB_300001_SM_100013GridEvenShareIiEENSS_9GridQueueIjEESP_EEEvDpT0_,"aw",@nobits
	.sectionflags	@""
	.align	16
	.zero		1024


//--------------------- .nv.shared._ZN6thrust24THRUST_300001_SM_1000_NS8cuda_cub4core6detail13_kernel_agentINS1_8__reduce11ReduceAgentINS0_12zip_iteratorIN4cuda3std3__45tupleIJNS0_10device_ptrIfEENS0_17counting_iteratorIlNS0_11use_defaultESF_SF_EEEEEEEPNSB_IJflEEESJ_iNS1_9__extrema9arg_max_fIflNSA_4lessIfEEEEEEJSI_SK_iSP_EEEvDpT0_ --------------------------
	.section	.nv.shared._ZN6thrust24THRUST_300001_SM_1000_NS8cuda_cub4core6detail13_kernel_agentINS1_8__reduce11ReduceAgentINS0_12zip_iteratorIN4cuda3std3__45tupleIJNS0_10device_ptrIfEENS0_17counting_iteratorIlNS0_11use_defaultESF_SF_EEEEEEEPNSB_IJflEEESJ_iNS1_9__extrema9arg_max_fIflNSA_4lessIfEEEEEEJSI_SK_iSP_EEEvDpT0_,"aw",@nobits
	.sectionflags	@""
	.align	16
	.zero		1024


//--------------------- .nv.shared._ZN6thrust24THRUST_300001_SM_1000_NS8cuda_cub4core6detail13_kernel_agentINS1_8__reduce11ReduceAgentIPN4cuda3std3__45tupleIJflEEESC_SB_lNS1_9__extrema9arg_min_fIflNS9_4lessIfEEEEEEJSC_SC_iSH_EEEvDpT0_ --------------------------
	.section	.nv.shared._ZN6thrust24THRUST_300001_SM_1000_NS8cuda_cub4core6detail13_kernel_agentINS1_8__reduce11ReduceAgentIPN4cuda3std3__45tupleIJflEEESC_SB_lNS1_9__extrema9arg_min_fIflNS9_4lessIfEEEEEEJSC_SC_iSH_EEEvDpT0_,"aw",@nobits
	.sectionflags	@""
	.align	16
	.zero		1024


//--------------------- .nv.shared._ZN6thrust24THRUST_300001_SM_1000_NS8cuda_cub4core6detail13_kernel_agentINS1_8__reduce10DrainAgentIlEEJN3cub18CUB_300001_SM_10009GridQueueIyEElEEEvDpT0_ --------------------------
	.section	.nv.shared._ZN6thrust24THRUST_300001_SM_1000_NS8cuda_cub4core6detail13_kernel_agentINS1_8__reduce10DrainAgentIlEEJN3cub18CUB_300001_SM_10009GridQueueIyEElEEEvDpT0_,"aw",@nobits
	.sectionflags	@""
	.align	16
	.zero		1024


//--------------------- .nv.shared._ZN6thrust24THRUST_300001_SM_1000_NS8cuda_cub4core6detail13_kernel_agentINS1_8__reduce11ReduceAgentINS0_12zip_iteratorIN4cuda3std3__45tupleIJNS0_10device_ptrIfEENS0_17counting_iteratorIlNS0_11use_defaultESF_SF_EEEEEEEPNSB_IJflEEESJ_lNS1_9__extrema9arg_min_fIflNSA_4lessIfEEEEEEJSI_SK_lN3cub18CUB_300001_SM_100013GridEvenShareIlEENSS_9GridQueueIyEESP_EEEvDpT0_ --------------------------
	.section	.nv.shared._ZN6thrust24THRUST_300001_SM_1000_NS8cuda_cub4core6detail13_kernel_agentINS1_8__reduce11ReduceAgentINS0_12zip_iteratorIN4cuda3std3__45tupleIJNS0_10device_ptrIfEENS0_17counting_iteratorIlNS0_11use_defaultESF_SF_EEEEEEEPNSB_IJflEEESJ_lNS1_9__extrema9arg_min_fIflNSA_4lessIfEEEEEEJSI_SK_lN3cub18CUB_300001_SM_100013GridEvenShareIlEENSS_9GridQueueIyEESP_EEEvDpT0_,"aw",@nobits
	.sectionflags	@""
	.align	16
	.zero		1024


//--------------------- .nv.shared._ZN6thrust24THRUST_300001_SM_1000_NS8cuda_cub4core6detail13_kernel_agentINS1_8__reduce11ReduceAgentINS0_12zip_iteratorIN4cuda3std3__45tupleIJNS0_10device_ptrIfEENS0_17counting_iteratorIlNS0_11use_defaultESF_SF_EEEEEEEPNSB_IJflEEESJ_lNS1_9__extrema9arg_min_fIflNSA_4lessIfEEEEEEJSI_SK_lSP_EEEvDpT0_ --------------------------
	.section	.nv.shared._ZN6thrust24THRUST_300001_SM_1000_NS8cuda_cub4core6detail13_kernel_agentINS1_8__reduce11ReduceAgentINS0_12zip_iteratorIN4cuda3std3__45tupleIJNS0_10device_ptrIfEENS0_17counting_iteratorIlNS0_11use_defaultESF_SF_EEEEEEEPNSB_IJflEEESJ_lNS1_9__extrema9arg_min_fIflNSA_4lessIfEEEEEEJSI_SK_lSP_EEEvDpT0_,"aw",@nobits
	.sectionflags	@""
	.align	16
	.zero		1024


//--------------------- .nv.shared._ZN6thrust24THRUST_300001_SM_1000_NS8cuda_cub4core6detail13_kernel_agentINS1_8__reduce11ReduceAgentIPN4cuda3std3__45tupleIJflEEESC_SB_iNS1_9__extrema9arg_min_fIflNS9_4lessIfEEEEEEJSC_SC_iSH_EEEvDpT0_ --------------------------
	.section	.nv.shared._ZN6thrust24THRUST_300001_SM_1000_NS8cuda_cub4core6detail13_kernel_agentINS1_8__reduce11ReduceAgentIPN4cuda3std3__45tupleIJflEEESC_SB_iNS1_9__extrema9arg_min_fIflNS9_4lessIfEEEEEEJSC_SC_iSH_EEEvDpT0_,"aw",@nobits
	.sectionflags	@""
	.align	16
	.zero		1024


//--------------------- .nv.shared._ZN6thrust24THRUST_300001_SM_1000_NS8cuda_cub4core6detail13_kernel_agentINS1_8__reduce10DrainAgentIiEEJN3cub18CUB_300001_SM_10009GridQueueIjEEiEEEvDpT0_ --------------------------
	.section	.nv.shared._ZN6thrust24THRUST_300001_SM_1000_NS8cuda_cub4core6detail13_kernel_agentINS1_8__reduce10DrainAgentIiEEJN3cub18CUB_300001_SM_10009GridQueueIjEEiEEEvDpT0_,"aw",@nobits
	.sectionflags	@""
	.align	16
	.zero		1024


//--------------------- .nv.shared._ZN6thrust24THRUST_300001_SM_1000_NS8cuda_cub4core6detail13_kernel_agentINS1_8__reduce11ReduceAgentINS0_12zip_iteratorIN4cuda3std3__45tupleIJNS0_10device_ptrIfEENS0_17counting_iteratorIlNS0_11use_defaultESF_SF_EEEEEEEPNSB_IJflEEESJ_iNS1_9__extrema9arg_min_fIflNSA_4lessIfEEEEEEJSI_SK_iN3cub18CUB_300001_SM_100013GridEvenShareIiEENSS_9GridQueueIjEESP_EEEvDpT0_ --------------------------
	.section	.nv.shared._ZN6thrust24THRUST_300001_SM_1000_NS8cuda_cub4core6detail13_kernel_agentINS1_8__reduce11ReduceAgentINS0_12zip_iteratorIN4cuda3std3__45tupleIJNS0_10device_ptrIfEENS0_17counting_iteratorIlNS0_11use_defaultESF_SF_EEEEEEEPNSB_IJflEEESJ_iNS1_9__extrema9arg_min_fIflNSA_4lessIfEEEEEEJSI_SK_iN3cub18CUB_300001_SM_100013GridEvenShareIiEENSS_9GridQueueIjEESP_EEEvDpT0_,"aw",@nobits
	.sectionflags	@""
	.align	16
	.zero		1024


//--------------------- .nv.shared._ZN6thrust24THRUST_300001_SM_1000_NS8cuda_cub4core6detail13_kernel_agentINS1_8__reduce11ReduceAgentINS0_12zip_iteratorIN4cuda3std3__45tupleIJNS0_10device_ptrIfEENS0_17counting_iteratorIlNS0_11use_defaultESF_SF_EEEEEEEPNSB_IJflEEESJ_iNS1_9__extrema9arg_min_fIflNSA_4lessIfEEEEEEJSI_SK_iSP_EEEvDpT0_ --------------------------
	.section	.nv.shared._ZN6thrust24THRUST_300001_SM_1000_NS8cuda_cub4core6detail13_kernel_agentINS1_8__reduce11ReduceAgentINS0_12zip_iteratorIN4cuda3std3__45tupleIJNS0_10device_ptrIfEENS0_17counting_iteratorIlNS0_11use_defaultESF_SF_EEEEEEEPNSB_IJflEEESJ_iNS1_9__extrema9arg_min_fIflNSA_4lessIfEEEEEEJSI_SK_iSP_EEEvDpT0_,"aw",@nobits
	.sectionflags	@""
	.align	16
	.zero		1024


//--------------------- .nv.shared._Z19SummarizeTreeKernelPfS_PiS0_Pji --------------------------
	.section	.nv.shared._Z19SummarizeTreeKernelPfS_PiS0_Pji,"aw",@nobits
	.sectionflags	@""
	.align	16
	.zero		1024


//--------------------- .nv.shared._Z15BuildTreeKernelPfS_PiPjfiiff --------------------------
	.section	.nv.shared._Z15BuildTreeKernelPfS_PiPjfiiff,"aw",@nobits
	.sectionflags	@""
	.align	16
	.zero		1024


//--------------------- .nv.constant0._ZN3cub18CUB_300001_SM_10006detail8for_each13static_kernelINS2_12policy_hub_t12policy_500_tElN6thrust24THRUST_300001_SM_1000_NS8cuda_cub6__fill7functorINS7_10device_ptrIiEEiEEEEvT0_T1_ --------------------------
	.section	.nv.constant0._ZN3cub18CUB_300001_SM_10006detail8for_each13static_kernelINS2_12policy_hub_t12policy_500_tElN6thrust24THRUST_300001_SM_1000_NS8cuda_cub6__fill7functorINS7_10device_ptrIiEEiEEEEvT0_T1_,"a",@progbits
	.sectionflags	@""
	.align	4
.nv.constant0._ZN3cub18CUB_300001_SM_10006detail8for_each13static_kernelINS2_12policy_hub_t12policy_500_tElN6thrust24THRUST_300001_SM_1000_NS8cuda_cub6__fill7functorINS7_10device_ptrIiEEiEEEEvT0_T1_:
	.zero		920


//--------------------- .nv.constant0._ZN3cub18CUB_300001_SM_10006detail11EmptyKernelIvEEvv --------------------------
	.section	.nv.constant0._ZN3cub18CUB_300001_SM_10006detail11EmptyKernelIvEEvv,"a",@progbits
	.sectionflags	@""
	.align	4
.nv.constant0._ZN3cub18CUB_300001_SM_10006detail11EmptyKernelIvEEvv:
	.zero		896


//--------------------- .nv.constant0._ZN6thrust24THRUST_300001_SM_1000_NS8cuda_cub4core6detail13_kernel_agentINS1_8__reduce11ReduceAgentIPN4cuda3std3__45tupleIJflEEESC_SB_lNS1_9__extrema9arg_max_fIflNS9_4lessIfEEEEEEJSC_SC_iSH_EEEvDpT0_ --------------------------
	.section	.nv.constant0._ZN6thrust24THRUST_300001_SM_1000_NS8cuda_cub4core6detail13_kernel_agentINS1_8__reduce11ReduceAgentIPN4cuda3std3__45tupleIJflEEESC_SB_lNS1_9__extrema9arg_max_fIflNS9_4lessIfEEEEEEJSC_SC_iSH_EEEvDpT0_,"a",@progbits
	.sectionflags	@""
	.align	4
.nv.constant0._ZN6thrust24THRUST_300001_SM_1000_NS8cuda_cub4core6detail13_kernel_agentINS1_8__reduce11ReduceAgentIPN4cuda3std3__45tupleIJflEEESC_SB_lNS1_9__extrema9arg_max_fIflNS9_4lessIfEEEEEEJSC_SC_iSH_EEEvDpT0_:
	.zero		917


//--------------------- .nv.constant0._ZN6thrust24THRUST_300001_SM_1000_NS8cuda_cub4core6detail13_kernel_agentINS1_8__reduce11ReduceAgentINS0_12zip_iteratorIN4cuda3std3__45tupleIJNS0_10device_ptrIfEENS0_17counting_iteratorIlNS0_11use_defaultESF_SF_EEEEEEEPNSB_IJflEEESJ_lNS1_9__extrema9arg_max_fIflNSA_4lessIfEEEEEEJSI_SK_lN3cub18CUB_300001_SM_100013GridEvenShareIlEENSS_9GridQueueIyEESP_EEEvDpT0_ --------------------------
	.section	.nv.constant0._ZN6thrust24THRUST_300001_SM_1000_NS8cuda_cub4core6detail13_kernel_agentINS1_8__reduce11ReduceAgentINS0_12zip_iteratorIN4cuda3std3__45tupleIJNS0_10device_ptrIfEENS0_17counting_iteratorIlNS0_11use_defaultESF_SF_EEEEEEEPNSB_IJflEEESJ_lNS1_9__extrema9arg_max_fIflNSA_4lessIfEEEEEEJSI_SK_lN3cub18CUB_300001_SM_100013GridEvenShareIlEENSS_9GridQueueIyEESP_EEEvDpT0_,"a",@progbits
	.sectionflags	@""
	.align	4
.nv.constant0._ZN6thrust24THRUST_300001_SM_1000_NS8cuda_cub4core6detail13_kernel_agentINS1_8__reduce11ReduceAgentINS0_12zip_iteratorIN4cuda3std3__45tupleIJNS0_10device_ptrIfEENS0_17counting_iteratorIlNS0_11use_defaultESF_SF_EEEEEEEPNSB_IJflEEESJ_lNS1_9__extrema9arg_max_fIflNSA_4lessIfEEEEEEJSI_SK_lN3cub18CUB_300001_SM_100013GridEvenShareIlEENSS_9GridQueueIyEESP_EEEvDpT0_:
	.zero		1009


//--------------------- .nv.constant0._ZN6thrust24THRUST_300001_SM_1000_NS8cuda_cub4core6detail13_kernel_agentINS1_8__reduce11ReduceAgentINS0_12zip_iteratorIN4cuda3std3__45tupleIJNS0_10device_ptrIfEENS0_17counting_iteratorIlNS0_11use_defaultESF_SF_EEEEEEEPNSB_IJflEEESJ_lNS1_9__extrema9arg_max_fIflNSA_4lessIfEEEEEEJSI_SK_lSP_EEEvDpT0_ --------------------------
	.section	.nv.constant0._ZN6thrust24THRUST_300001_SM_1000_NS8cuda_cub4core6detail13_kernel_agentINS1_8__reduce11ReduceAgentINS0_12zip_iteratorIN4cuda3std3__45tupleIJNS0_10device_ptrIfEENS0_17counting_iteratorIlNS0_11use_defaultESF_SF_EEEEEEEPNSB_IJflEEESJ_lNS1_9__extrema9arg_max_fIflNSA_4lessIfEEEEEEJSI_SK_lSP_EEEvDpT0_,"a",@progbits
	.sectionflags	@""
	.align	4
.nv.constant0._ZN6thrust24THRUST_300001_SM_1000_NS8cuda_cub4core6detail13_kernel_agentINS1_8__reduce11ReduceAgentINS0_12zip_iteratorIN4cuda3std3__45tupleIJNS0_10device_ptrIfEENS0_17counting_iteratorIlNS0_11use_defaultESF_SF_EEEEEEEPNSB_IJflEEESJ_lNS1_9__extrema9arg_max_fIflNSA_4lessIfEEEEEEJSI_SK_lSP_EEEvDpT0_:
	.zero		929


//--------------------- .nv.constant0._ZN6thrust24THRUST_300001_SM_1000_NS8cuda_cub4core6detail13_kernel_agentINS1_8__reduce11ReduceAgentIPN4cuda3std3__45tupleIJflEEESC_SB_iNS1_9__extrema9arg_max_fIflNS9_4lessIfEEEEEEJSC_SC_iSH_EEEvDpT0_ --------------------------
	.section	.nv.constant0._ZN6thrust24THRUST_300001_SM_1000_NS8cuda_cub4core6detail13_kernel_agentINS1_8__reduce11ReduceAgentIPN4cuda3std3__45tupleIJflEEESC_SB_iNS1_9__extrema9arg_max_fIflNS9_4lessIfEEEEEEJSC_SC_iSH_EEEvDpT0_,"a",@progbits
	.sectionflags	@""
	.align	4
.nv.constant0._ZN6thrust24THRUST_300001_SM_1000_NS8cuda_cub4core6detail13_kernel_agentINS1_8__reduce11ReduceAgentIPN4cuda3std3__45tupleIJflEEESC_SB_iNS1_9__extrema9arg_max_fIflNS9_4lessIfEEEEEEJSC_SC_iSH_EEEvDpT0_:
	.zero		917


//--------------------- .nv.constant0._ZN6thrust24THRUST_300001_SM_1000_NS8cuda_cub4core6detail13_kernel_agentINS1_8__reduce11ReduceAgentINS0_12zip_iteratorIN4cuda3std3__45tupleIJNS0_10device_ptrIfEENS0_17counting_iteratorIlNS0_11use_defaultESF_SF_EEEEEEEPNSB_IJflEEESJ_iNS1_9__extrema9arg_max_fIflNSA_4lessIfEEEEEEJSI_SK_iN3cub18CUB_300001_SM_100013GridEvenShareIiEENSS_9GridQueueIjEESP_EEEvDpT0_ --------------------------
	.section	.nv.constant0._ZN6thrust24THRUST_300001_SM_1000_NS8cuda_cub4core6detail13_kernel_agentINS1_8__reduce11ReduceAgentINS0_12zip_iteratorIN4cuda3std3__45tupleIJNS0_10device_ptrIfEENS0_17counting_iteratorIlNS0_11use_defaultESF_SF_EEEEEEEPNSB_IJflEEESJ_iNS1_9__extrema9arg_max_fIflNSA_4lessIfEEEEEEJSI_SK_iN3cub18CUB_300001_SM_100013GridEvenShareIiEENSS_9GridQueueIjEESP_EEEvDpT0_,"a",@progbits
	.sectionflags	@""
	.align	4
.nv.constant0._ZN6thrust24THRUST_300001_SM_1000_NS8cuda_cub4core6detail13_kernel_agentINS1_8__reduce11ReduceAgentINS0_12zip_iteratorIN4cuda3std3__45tupleIJNS0_10device_ptrIfEENS0_17counting_iteratorIlNS0_11use_defaultESF_SF_EEEEEEEPNSB_IJflEEESJ_iNS1_9__extrema9arg_max_fIflNSA_4lessIfEEEEEEJSI_SK_iN3cub18CUB_300001_SM_100013GridEvenShareIiEENSS_9GridQueueIjEESP_EEEvDpT0_:
	.zero		977


//--------------------- .nv.constant0._ZN6thrust24THRUST_300001_SM_1000_NS8cuda_cub4core6detail13_kernel_agentINS1_8__reduce11ReduceAgentINS0_12zip_iteratorIN4cuda3std3__45tupleIJNS0_10device_ptrIfEENS0_17counting_iteratorIlNS0_11use_defaultESF_SF_EEEEEEEPNSB_IJflEEESJ_iNS1_9__extrema9arg_max_fIflNSA_4lessIfEEEEEEJSI_SK_iSP_EEEvDpT0_ --------------------------
	.section	.nv.constant0._ZN6thrust24THRUST_300001_SM_1000_NS8cuda_cub4core6detail13_kernel_agentINS1_8__reduce11ReduceAgentINS0_12zip_iteratorIN4cuda3std3__45tupleIJNS0_10device_ptrIfEENS0_17counting_iteratorIlNS0_11use_defaultESF_SF_EEEEEEEPNSB_IJflEEESJ_iNS1_9__extrema9arg_max_fIflNSA_4lessIfEEEEEEJSI_SK_iSP_EEEvDpT0_,"a",@progbits
	.sectionflags	@""
	.align	4
.nv.constant0._ZN6thrust24THRUST_300001_SM_1000_NS8cuda_cub4core6detail13_kernel_agentINS1_8__reduce11ReduceAgentINS0_12zip_iteratorIN4cuda3std3__45tupleIJNS0_10device_ptrIfEENS0_17counting_iteratorIlNS0_11use_defaultESF_SF_EEEEEEEPNSB_IJflEEESJ_iNS1_9__extrema9arg_max_fIflNSA_4lessIfEEEEEEJSI_SK_iSP_EEEvDpT0_:
	.zero		925


//--------------------- .nv.constant0._ZN6thrust24THRUST_300001_SM_1000_NS8cuda_cub4core6detail13_kernel_agentINS1_8__reduce11ReduceAgentIPN4cuda3std3__45tupleIJflEEESC_SB_lNS1_9__extrema9arg_min_fIflNS9_4lessIfEEEEEEJSC_SC_iSH_EEEvDpT0_ --------------------------
	.section	.nv.constant0._ZN6thrust24THRUST_300001_SM_1000_NS8cuda_cub4core6detail13_kernel_agentINS1_8__reduce11ReduceAgentIPN4cuda3std3__45tupleIJflEEESC_SB_lNS1_9__extrema9arg_min_fIflNS9_4lessIfEEEEEEJSC_SC_iSH_EEEvDpT0_,"a",@progbits
	.sectionflags	@""
	.align	4
.nv.constant0._ZN6thrust24THRUST_300001_SM_1000_NS8cuda_cub4core6detail13_kernel_agentINS1_8__reduce11ReduceAgentIPN4cuda3std3__45tupleIJflEEESC_SB_lNS1_9__extrema9arg_min_fIflNS9_4lessIfEEEEEEJSC_SC_iSH_EEEvDpT0_:
	.zero		917


//--------------------- .nv.constant0._ZN6thrust24THRUST_300001_SM_1000_NS8cuda_cub4core6detail13_kernel_agentINS1_8__reduce10DrainAgentIlEEJN3cub18CUB_300001_SM_10009GridQueueIyEElEEEvDpT0_ --------------------------
	.section	.nv.constant0._ZN6thrust24THRUST_300001_SM_1000_NS8cuda_cub4core6detail13_kernel_agentINS1_8__reduce10DrainAgentIlEEJN3cub18CUB_300001_SM_10009GridQueueIyEElEEEvDpT0_,"a",@progbits
	.sectionflags	@""
	.align	4
.nv.constant0._ZN6thrust24THRUST_300001_SM_1000_NS8cuda_cub4core6detail13_kernel_agentINS1_8__reduce10DrainAgentIlEEJN3cub18CUB_300001_SM_10009GridQueueIyEElEEEvDpT0_:
	.zero		912


//--------------------- .nv.constant0._ZN6thrust24THRUST_300001_SM_1000_NS8cuda_cub4core6detail13_kernel_agentINS1_8__reduce11ReduceAgentINS0_12zip_iteratorIN4cuda3std3__45tupleIJNS0_10device_ptrIfEENS0_17counting_iteratorIlNS0_11use_defaultESF_SF_EEEEEEEPNSB_IJflEEESJ_lNS1_9__extrema9arg_min_fIflNSA_4lessIfEEEEEEJSI_SK_lN3cub18CUB_300001_SM_100013GridEvenShareIlEENSS_9GridQueueIyEESP_EEEvDpT0_ --------------------------
	.section	.nv.constant0._ZN6thrust24THRUST_300001_SM_1000_NS8cuda_cub4core6detail13_kernel_agentINS1_8__reduce11ReduceAgentINS0_12zip_iteratorIN4cuda3std3__45tupleIJNS0_10device_ptrIfEENS0_17counting_iteratorIlNS0_11use_defaultESF_SF_EEEEEEEPNSB_IJflEEESJ_lNS1_9__extrema9arg_min_fIflNSA_4lessIfEEEEEEJSI_SK_lN3cub18CUB_300001_SM_100013GridEvenShareIlEENSS_9GridQueueIyEESP_EEEvDpT0_,"a",@progbits
	.sectionflags	@""
	.align	4
.nv.constant0._ZN6thrust24THRUST_300001_SM_1000_NS8cuda_cub4core6detail13_kernel_agentINS1_8__reduce11ReduceAgentINS0_12zip_iteratorIN4cuda3std3__45tupleIJNS0_10device_ptrIfEENS0_17counting_iteratorIlNS0_11use_defaultESF_SF_EEEEEEEPNSB_IJflEEESJ_lNS1_9__extrema9arg_min_fIflNSA_4lessIfEEEEEEJSI_SK_lN3cub18CUB_300001_SM_100013GridEvenShareIlEENSS_9GridQueueIyEESP_EEEvDpT0_:
	.zero		1009


//--------------------- .nv.constant0._ZN6thrust24THRUST_300001_SM_1000_NS8cuda_cub4core6detail13_kernel_agentINS1_8__reduce11ReduceAgentINS0_12zip_iteratorIN4cuda3std3__45tupleIJNS0_10device_ptrIfEENS0_17counting_iteratorIlNS0_11use_defaultESF_SF_EEEEEEEPNSB_IJflEEESJ_lNS1_9__extrema9arg_min_fIflNSA_4lessIfEEEEEEJSI_SK_lSP_EEEvDpT0_ --------------------------
	.section	.nv.constant0._ZN6thrust24THRUST_300001_SM_1000_NS8cuda_cub4core6detail13_kernel_agentINS1_8__reduce11ReduceAgentINS0_12zip_iteratorIN4cuda3std3__45tupleIJNS0_10device_ptrIfEENS0_17counting_iteratorIlNS0_11use_defaultESF_SF_EEEEEEEPNSB_IJflEEESJ_lNS1_9__extrema9arg_min_fIflNSA_4lessIfEEEEEEJSI_SK_lSP_EEEvDpT0_,"a",@progbits
	.sectionflags	@""
	.align	4
.nv.constant0._ZN6thrust24THRUST_300001_SM_1000_NS8cuda_cub4core6detail13_kernel_agentINS1_8__reduce11ReduceAgentINS0_12zip_iteratorIN4cuda3std3__45tupleIJNS0_10device_ptrIfEENS0_17counting_iteratorIlNS0_11use_defaultESF_SF_EEEEEEEPNSB_IJflEEESJ_lNS1_9__extrema9arg_min_fIflNSA_4lessIfEEEEEEJSI_SK_lSP_EEEvDpT0_:
	.zero		929


//--------------------- .nv.constant0._ZN6thrust24THRUST_300001_SM_1000_NS8cuda_cub4core6detail13_kernel_agentINS1_8__reduce11ReduceAgentIPN4cuda3std3__45tupleIJflEEESC_SB_iNS1_9__extrema9arg_min_fIflNS9_4lessIfEEEEEEJSC_SC_iSH_EEEvDpT0_ --------------------------
	.section	.nv.constant0._ZN6thrust24THRUST_300001_SM_1000_NS8cuda_cub4core6detail13_kernel_agentINS1_8__reduce11ReduceAgentIPN4cuda3std3__45tupleIJflEEESC_SB_iNS1_9__extrema9arg_min_fIflNS9_4lessIfEEEEEEJSC_SC_iSH_EEEvDpT0_,"a",@progbits
	.sectionflags	@""
	.align	4
.nv.constant0._ZN6thrust24THRUST_300001_SM_1000_NS8cuda_cub4core6detail13_kernel_agentINS1_8__reduce11ReduceAgentIPN4cuda3std3__45tupleIJflEEESC_SB_iNS1_9__extrema9arg_min_fIflNS9_4lessIfEEEEEEJSC_SC_iSH_EEEvDpT0_:
	.zero		917


//--------------------- .nv.constant0._ZN6thrust24THRUST_300001_SM_1000_NS8cuda_cub4core6detail13_kernel_agentINS1_8__reduce10DrainAgentIiEEJN3cub18CUB_300001_SM_10009GridQueueIjEEiEEEvDpT0_ --------------------------
	.section	.nv.constant0._ZN6thrust24THRUST_300001_SM_1000_NS8cuda_cub4core6detail13_kernel_agentINS1_8__reduce10DrainAgentIiEEJN3cub18CUB_300001_SM_10009GridQueueIjEEiEEEvDpT0_,"a",@progbits
	.sectionflags	@""
	.align	4
.nv.constant0._ZN6thrust24THRUST_300001_SM_1000_NS8cuda_cub4core6detail13_kernel_agentINS1_8__reduce10DrainAgentIiEEJN3cub18CUB_300001_SM_10009GridQueueIjEEiEEEvDpT0_:
	.zero		908


//--------------------- .nv.constant0._ZN6thrust24THRUST_300001_SM_1000_NS8cuda_cub4core6detail13_kernel_agentINS1_8__reduce11ReduceAgentINS0_12zip_iteratorIN4cuda3std3__45tupleIJNS0_10device_ptrIfEENS0_17counting_iteratorIlNS0_11use_defaultESF_SF_EEEEEEEPNSB_IJflEEESJ_iNS1_9__extrema9arg_min_fIflNSA_4lessIfEEEEEEJSI_SK_iN3cub18CUB_300001_SM_100013GridEvenShareIiEENSS_9GridQueueIjEESP_EEEvDpT0_ --------------------------
	.section	.nv.constant0._ZN6thrust24THRUST_300001_SM_1000_NS8cuda_cub4core6detail13_kernel_agentINS1_8__reduce11ReduceAgentINS0_12zip_iteratorIN4cuda3std3__45tupleIJNS0_10device_ptrIfEENS0_17counting_iteratorIlNS0_11use_defaultESF_SF_EEEEEEEPNSB_IJflEEESJ_iNS1_9__extrema9arg_min_fIflNSA_4lessIfEEEEEEJSI_SK_iN3cub18CUB_300001_SM_100013GridEvenShareIiEENSS_9GridQueueIjEESP_EEEvDpT0_,"a",@progbits
	.sectionflags	@""
	.align	4
.nv.constant0._ZN6thrust24THRUST_300001_SM_1000_NS8cuda_cub4core6detail13_kernel_agentINS1_8__reduce11ReduceAgentINS0_12zip_iteratorIN4cuda3std3__45tupleIJNS0_10device_ptrIfEENS0_17counting_iteratorIlNS0_11use_defaultESF_SF_EEEEEEEPNSB_IJflEEESJ_iNS1_9__extrema9arg_min_fIflNSA_4lessIfEEEEEEJSI_SK_iN3cub18CUB_300001_SM_100013GridEvenShareIiEENSS_9GridQueueIjEESP_EEEvDpT0_:
	.zero		977


//--------------------- .nv.constant0._ZN6thrust24THRUST_300001_SM_1000_NS8cuda_cub4core6detail13_kernel_agentINS1_8__reduce11ReduceAgentINS0_12zip_iteratorIN4cuda3std3__45tupleIJNS0_10device_ptrIfEENS0_17counting_iteratorIlNS0_11use_defaultESF_SF_EEEEEEEPNSB_IJflEEESJ_iNS1_9__extrema9arg_min_fIflNSA_4lessIfEEEEEEJSI_SK_iSP_EEEvDpT0_ --------------------------
	.section	.nv.constant0._ZN6thrust24THRUST_300001_SM_1000_NS8cuda_cub4core6detail13_kernel_agentINS1_8__reduce11ReduceAgentINS0_12zip_iteratorIN4cuda3std3__45tupleIJNS0_10device_ptrIfEENS0_17counting_iteratorIlNS0_11use_defaultESF_SF_EEEEEEEPNSB_IJflEEESJ_iNS1_9__extrema9arg_min_fIflNSA_4lessIfEEEEEEJSI_SK_iSP_EEEvDpT0_,"a",@progbits
	.sectionflags	@""
	.align	4
.nv.constant0._ZN6thrust24THRUST_300001_SM_1000_NS8cuda_cub4core6detail13_kernel_agentINS1_8__reduce11ReduceAgentINS0_12zip_iteratorIN4cuda3std3__45tupleIJNS0_10device_ptrIfEENS0_17counting_iteratorIlNS0_11use_defaultESF_SF_EEEEEEEPNSB_IJflEEESJ_iNS1_9__extrema9arg_min_fIflNSA_4lessIfEEEEEEJSI_SK_iSP_EEEvDpT0_:
	.zero		925


//--------------------- .nv.constant0._Z19SummarizeTreeKernelPfS_PiS0_Pji --------------------------
	.section	.nv.constant0._Z19SummarizeTreeKernelPfS_PiS0_Pji,"a",@progbits
	.sectionflags	@""
	.align	4
.nv.constant0._Z19SummarizeTreeKernelPfS_PiS0_Pji:
	.zero		940


//--------------------- .nv.constant0._Z15BuildTreeKernelPfS_PiPjfiiff --------------------------
	.section	.nv.constant0._Z15BuildTreeKernelPfS_PiPjfiiff,"a",@progbits
	.sectionflags	@""
	.align	4
.nv.constant0._Z15BuildTreeKernelPfS_PiPjfiiff:
	.zero		948


//--------------------- SYMBOLS --------------------------

	.type		.nv.reservedSmem.offset0,@object
	.size		.nv.reservedSmem.offset0,0x4
	.type		.nv.reservedSmem.cap,@object
	.size		.nv.reservedSmem.cap,0x4
	.type		vprintf,@function
